	.target	sm_90a

	.elftype	@"ET_EXEC"


//--------------------- .note.nv.tkinfo           --------------------------
	.section	.note.nv.tkinfo,"",@"SHT_NOTE"
	.sectionflags	@"SHF_NOTE_NV_TKINFO"
	.tkinfo
        /*0018*/ 	.word	0x00000002
        /*0030*/ 	.string	""
        /*0030*/ 	.string	"ptxas"
        /*0030*/ 	.string	"Cuda compilation tools, release 13.0, V13.0.88"
        /*0030*/ 	.string	"Build cuda_13.0.r13.0/compiler.36424714_0"
        /*0030*/ 	.string	"-v  -suppress-debug-info  -lineinfo  -arch sm_90a "



//--------------------- .note.nv.cuinfo           --------------------------
	.section	.note.nv.cuinfo,"",@"SHT_NOTE"
	.sectionflags	@"SHF_NOTE_NV_CUINFO"
        /*0018*/ 	.short	0x0002
        /*001a*/ 	.short	0x005a
        /*001c*/ 	.short	0x0082
	.zero		2


//--------------------- .nv.info                  --------------------------
	.section	.nv.info,"",@"SHT_CUDA_INFO"
	.align	4


	//----- nvinfo : EIATTR_REGCOUNT
	.align		4
        /*0000*/ 	.byte	0x04, 0x2f
        /*0002*/ 	.short	(.L_1 - .L_0)
	.align		4
.L_0:
        /*0004*/ 	.word	index@(matmul_kernel)
        /*0008*/ 	.word	0x000000ff


	//----- nvinfo : EIATTR_FRAME_SIZE
	.align		4
.L_1:
        /*000c*/ 	.byte	0x04, 0x11
        /*000e*/ 	.short	(.L_3 - .L_2)
	.align		4
.L_2:
        /*0010*/ 	.word	index@(matmul_kernel)
        /*0014*/ 	.word	0x00000808


	//----- nvinfo : EIATTR_MIN_STACK_SIZE
	.align		4
.L_3:
        /*0018*/ 	.byte	0x04, 0x12
        /*001a*/ 	.short	(.L_5 - .L_4)
	.align		4
.L_4:
        /*001c*/ 	.word	index@(matmul_kernel)
        /*0020*/ 	.word	0x00000808
.L_5:


//--------------------- .nv.compat                --------------------------
	.section	.nv.compat,"",@"SHT_CUDA_COMPAT_INFO"
	.align	4
        /*0000*/ 	.byte	0x02, 0x09, 0x01, 0x00, 0x02, 0x02, 0x04, 0x00, 0x02, 0x05, 0x05, 0x00, 0x03, 0x07, 0x01, 0x01
        /*0010*/ 	.byte	0x02, 0x03, 0x00, 0x00, 0x02, 0x06, 0x01, 0x00, 0x04, 0x0b, 0x08, 0x00, 0x00, 0x00, 0x00, 0x00
        /*0020*/ 	.byte	0x00, 0x00, 0x00, 0x00


//--------------------- .nv.info.matmul_kernel    --------------------------
	.section	.nv.info.matmul_kernel,"",@"SHT_CUDA_INFO"
	.sectionflags	@""
	.align	4


	//----- nvinfo : EIATTR_CUDA_API_VERSION
	.align		4
        /*0000*/ 	.byte	0x04, 0x37
        /*0002*/ 	.short	(.L_7 - .L_6)
.L_6:
        /*0004*/ 	.word	0x00000082


	//----- nvinfo : EIATTR_KPARAM_INFO
	.align		4
.L_7:
        /*0008*/ 	.byte	0x04, 0x17
        /*000a*/ 	.short	(.L_9 - .L_8)
.L_8:
        /*000c*/ 	.word	0x00000000
        /*0010*/ 	.short	0x000d
        /*0012*/ 	.short	0x0048
        /*0014*/ 	.byte	0x00, 0xf4, 0x21, 0x00


	//----- nvinfo : EIATTR_KPARAM_INFO
	.align		4
.L_9:
        /*0018*/ 	.byte	0x04, 0x17
        /*001a*/ 	.short	(.L_11 - .L_10)
.L_10:
        /*001c*/ 	.word	0x00000000
        /*0020*/ 	.short	0x000c
        /*0022*/ 	.short	0x0040
        /*0024*/ 	.byte	0x00, 0xf4, 0x21, 0x00


	//----- nvinfo : EIATTR_KPARAM_INFO
	.align		4
.L_11:
        /*0028*/ 	.byte	0x04, 0x17
        /*002a*/ 	.short	(.L_13 - .L_12)
.L_12:
        /*002c*/ 	.word	0x00000000
        /*0030*/ 	.short	0x000b
        /*0032*/ 	.short	0x0038
        /*0034*/ 	.byte	0x00, 0xf0, 0x11, 0x00


	//----- nvinfo : EIATTR_KPARAM_INFO
	.align		4
.L_13:
        /*0038*/ 	.byte	0x04, 0x17
        /*003a*/ 	.short	(.L_15 - .L_14)
.L_14:
        /*003c*/ 	.word	0x00000000
        /*0040*/ 	.short	0x000a
        /*0042*/ 	.short	0x0034
        /*0044*/ 	.byte	0x00, 0xf0, 0x11, 0x00


	//----- nvinfo : EIATTR_KPARAM_INFO
	.align		4
.L_15:
        /*0048*/ 	.byte	0x04, 0x17
        /*004a*/ 	.short	(.L_17 - .L_16)
.L_16:
        /*004c*/ 	.word	0x00000000
        /*0050*/ 	.short	0x0009
        /*0052*/ 	.short	0x0030
        /*0054*/ 	.byte	0x00, 0xf0, 0x11, 0x00


	//----- nvinfo : EIATTR_KPARAM_INFO
	.align		4
.L_17:
        /*0058*/ 	.byte	0x04, 0x17
        /*005a*/ 	.short	(.L_19 - .L_18)
.L_18:
        /*005c*/ 	.word	0x00000000
        /*0060*/ 	.short	0x0008
        /*0062*/ 	.short	0x002c
        /*0064*/ 	.byte	0x00, 0xf0, 0x11, 0x00


	//----- nvinfo : EIATTR_KPARAM_INFO
	.align		4
.L_19:
        /*0068*/ 	.byte	0x04, 0x17
        /*006a*/ 	.short	(.L_21 - .L_20)
.L_20:
        /*006c*/ 	.word	0x00000000
        /*0070*/ 	.short	0x0007
        /*0072*/ 	.short	0x0028
        /*0074*/ 	.byte	0x00, 0xf0, 0x11, 0x00


	//----- nvinfo : EIATTR_KPARAM_INFO
	.align		4
.L_21:
        /*0078*/ 	.byte	0x04, 0x17
        /*007a*/ 	.short	(.L_23 - .L_22)
.L_22:
        /*007c*/ 	.word	0x00000000
        /*0080*/ 	.short	0x0006
        /*0082*/ 	.short	0x0024
        /*0084*/ 	.byte	0x00, 0xf0, 0x11, 0x00


	//----- nvinfo : EIATTR_KPARAM_INFO
	.align		4
.L_23:
        /*0088*/ 	.byte	0x04, 0x17
        /*008a*/ 	.short	(.L_25 - .L_24)
.L_24:
        /*008c*/ 	.word	0x00000000
        /*0090*/ 	.short	0x0005
        /*0092*/ 	.short	0x0020
        /*0094*/ 	.byte	0x00, 0xf0, 0x11, 0x00


	//----- nvinfo : EIATTR_KPARAM_INFO
	.align		4
.L_25:
        /*0098*/ 	.byte	0x04, 0x17
        /*009a*/ 	.short	(.L_27 - .L_26)
.L_26:
        /*009c*/ 	.word	0x00000000
        /*00a0*/ 	.short	0x0004
        /*00a2*/ 	.short	0x001c
        /*00a4*/ 	.byte	0x00, 0xf0, 0x11, 0x00


	//----- nvinfo : EIATTR_KPARAM_INFO
	.align		4
.L_27:
        /*00a8*/ 	.byte	0x04, 0x17
        /*00aa*/ 	.short	(.L_29 - .L_28)
.L_28:
        /*00ac*/ 	.word	0x00000000
        /*00b0*/ 	.short	0x0003
        /*00b2*/ 	.short	0x0018
        /*00b4*/ 	.byte	0x00, 0xf0, 0x11, 0x00


	//----- nvinfo : EIATTR_KPARAM_INFO
	.align		4
.L_29:
        /*00b8*/ 	.byte	0x04, 0x17
        /*00ba*/ 	.short	(.L_31 - .L_30)
.L_30:
        /*00bc*/ 	.word	0x00000000
        /*00c0*/ 	.short	0x0002
        /*00c2*/ 	.short	0x0010
        /*00c4*/ 	.byte	0x00, 0xf4, 0x21, 0x00


	//----- nvinfo : EIATTR_KPARAM_INFO
	.align		4
.L_31:
        /*00c8*/ 	.byte	0x04, 0x17
        /*00ca*/ 	.short	(.L_33 - .L_32)
.L_32:
        /*00cc*/ 	.word	0x00000000
        /*00d0*/ 	.short	0x0001
        /*00d2*/ 	.short	0x0008
        /*00d4*/ 	.byte	0x00, 0xf4, 0x21, 0x00


	//----- nvinfo : EIATTR_KPARAM_INFO
	.align		4
.L_33:
        /*00d8*/ 	.byte	0x04, 0x17
        /*00da*/ 	.short	(.L_35 - .L_34)
.L_34:
        /*00dc*/ 	.word	0x00000000
        /*00e0*/ 	.short	0x0000
        /*00e2*/ 	.short	0x0000
        /*00e4*/ 	.byte	0x00, 0xf4, 0x21, 0x00


	//----- nvinfo : EIATTR_SPARSE_MMA_MASK
	.align		4
.L_35:
        /*00e8*/ 	.byte	0x03, 0x50
        /*00ea*/ 	.short	0x0000


	//----- nvinfo : EIATTR_MAXREG_COUNT
	.align		4
        /*00ec*/ 	.byte	0x03, 0x1b
        /*00ee*/ 	.short	0x00ff


	//----- nvinfo : EIATTR_NUM_BARRIERS
	.align		4
        /*00f0*/ 	.byte	0x02, 0x4c
        /*00f2*/ 	.byte	0x01
	.zero		1


	//----- nvinfo : EIATTR_ANNOTATIONS
	.align		4
        /*00f4*/ 	.byte	0x04, 0x55
        /*00f6*/ 	.short	(.L_37 - .L_36)


	//   ....[0]....
.L_36:
        /*00f8*/ 	.word	0x00000001
        /*00fc*/ 	.byte	0xb0, 0x00, 0x00, 0x00, 0x01, 0x00, 0x00, 0x00, 0x00, 0x2e, 0x00, 0x00, 0x01, 0x00, 0x00, 0x00
        /* <DEDUP_REMOVED lines=1182> */
        /*4aec*/ 	.byte	0x20, 0x0e, 0x02, 0x00


	//----- nvinfo : EIATTR_MERCURY_ISA_VERSION
	.align		4
.L_37:
        /*4af0*/ 	.byte	0x03, 0x5f
        /*4af2*/ 	.short	0x0101


	//----- nvinfo : EIATTR_EXIT_INSTR_OFFSETS
	.align		4
        /*4af4*/ 	.byte	0x04, 0x1c
        /*4af6*/ 	.short	(.L_39 - .L_38)


	//   ....[0]....
.L_38:
        /*4af8*/ 	.word	0x00026660


	//   ....[1]....
        /*4afc*/ 	.word	0x00026680


	//----- nvinfo : EIATTR_REQNTID
	.align		4
.L_39:
        /*4b00*/ 	.byte	0x04, 0x10
        /*4b02*/ 	.short	(.L_41 - .L_40)
.L_40:
        /*4b04*/ 	.word	0x00000080
        /*4b08*/ 	.word	0x00000001
        /*4b0c*/ 	.word	0x00000001


	//----- nvinfo : EIATTR_CBANK_PARAM_SIZE
	.align		4
.L_41:
        /*4b10*/ 	.byte	0x03, 0x19
        /*4b12*/ 	.short	0x0050


	//----- nvinfo : EIATTR_PARAM_CBANK
	.align		4
        /*4b14*/ 	.byte	0x04, 0x0a
        /*4b16*/ 	.short	(.L_43 - .L_42)
	.align		4
.L_42:
        /*4b18*/ 	.word	index@(.nv.constant0.matmul_kernel)
        /*4b1c*/ 	.short	0x0210
        /*4b1e*/ 	.short	0x0050


	//----- nvinfo : EIATTR_SW_WAR
	.align		4
.L_43:
        /*4b20*/ 	.byte	0x04, 0x36
        /*4b22*/ 	.short	(.L_45 - .L_44)
.L_44:
        /*4b24*/ 	.word	0x00000008
.L_45:


//--------------------- .nv.callgraph             --------------------------
	.section	.nv.callgraph,"",@"SHT_CUDA_CALLGRAPH"
	.align	4
	.sectionentsize	8
	.align		4
        /*0000*/ 	.word	0x00000000
	.align		4
        /*0004*/ 	.word	0xffffffff
	.align		4
        /*0008*/ 	.word	0x00000000
	.align		4
        /*000c*/ 	.word	0xfffffffe
	.align		4
        /*0010*/ 	.word	0x00000000
	.align		4
        /*0014*/ 	.word	0xfffffffd
	.align		4
        /*0018*/ 	.word	0x00000000
	.align		4
        /*001c*/ 	.word	0xfffffffc


//--------------------- .text.matmul_kernel       --------------------------
	.section	.text.matmul_kernel,"ax",@progbits
	.align	128
        .global         matmul_kernel
        .type           matmul_kernel,@function
        .size           matmul_kernel,(.L_x_3 - matmul_kernel)
        .other          matmul_kernel,@"STO_CUDA_ENTRY STV_DEFAULT"
matmul_kernel:
.text.matmul_kernel:
[----:B------:R-:W1:Y:S08]  /*0000*/  LDC R1, c[0x0][0x28] ;  /* 0x00000a00ff017b82 */ /* 0x000e700000000800 */
[----:B------:R-:W2:Y:S01]  /*0010*/  LDC.64 R2, c[0x0][0x228] ;  /* 0x00008a00ff027b82 */ /* 0x000ea20000000a00 */
[----:B-1----:R-:W-:Y:S01]  /*0020*/  VIADD R1, R1, 0xfffff7f8 ;  /* 0xfffff7f801017836 */ /* 0x002fe20000000000 */
[----:B------:R-:W1:Y:S01]  /*0030*/  S2R R5, SR_CTAID.X ;  /* 0x0000000000057919 */ /* 0x000e620000002500 */
[----:B------:R-:W-:Y:S01]  /*0040*/  ULDC.64 UR4, c[0x0][0x218] ;  /* 0x0000860000047ab9 */ /* 0x000fe20000000a00 */
[----:B------:R-:W-:Y:S01]  /*0050*/  ULDC.64 UR6, c[0x0][0x210] ;  /* 0x0000840000067ab9 */ /* 0x000fe20000000a00 */
[----:B------:R-:W-:Y:S01]  /*0060*/  UMOV UR12, 0x400 ;  /* 0x00000400000c7882 */ /* 0x000fe20000000000 */
[----:B------:R-:W3:Y:S01]  /*0070*/  S2R R86, SR_TID.X ;  /* 0x0000000000567919 */ /* 0x000ee20000002100 */
[----:B------:R-:W-:Y:S01]  /*0080*/  ULDC.64 UR16, c[0x0][0x208] ;  /* 0x0000820000107ab9 */ /* 0x000fe20000000a00 */
[----:B------:R-:W4:Y:S01]  /*0090*/  LDC.64 R244, c[0x0][0x238] ;  /* 0x00008e00fff47b82 */ /* 0x000f220000000a00 */
[----:B--2---:R-:W-:Y:S01]  /*00a0*/  IMAD.MOV.U32 R84, RZ, RZ, R3 ;  /* 0x000000ffff547224 */ /* 0x004fe200078e0003 */
[----:B------:R2:W-:Y:S01]  /*00b0*/  STL.64 [R1+0x678], R2 ;  /* 0x0006780201007387 */ /* 0x0005e20000100a00 */
[----:B------:R-:W-:-:S03]  /*00c0*/  IMAD.MOV.U32 R82, RZ, RZ, R2 ;  /* 0x000000ffff527224 */ /* 0x000fc600078e0002 */
[----:B------:R-:W-:Y:S01]  /*00d0*/  IADD3 R0, R84, 0x7f, RZ ;  /* 0x0000007f54007810 */ /* 0x000fe20007ffe0ff */
[C---:B----4-:R-:W-:Y:S01]  /*00e0*/  IMAD R161, R244.reuse, 0x3, RZ ;  /* 0x00000003f4a17824 */ /* 0x050fe200078e02ff */
[C---:B------:R-:W-:Y:S01]  /*00f0*/  SHF.L.U32 R181, R244.reuse, 0x3, RZ ;  /* 0x00000003f4b57819 */ /* 0x040fe200000006ff */
[C---:B------:R-:W-:Y:S01]  /*0100*/  IMAD R165, R244.reuse, 0x21, RZ ;  /* 0x00000021f4a57824 */ /* 0x040fe200078e02ff */
[----:B-1----:R-:W-:Y:S01]  /*0110*/  IABS R8, R5 ;  /* 0x0000000500087213 */ /* 0x002fe20000000000 */
[C---:B------:R-:W-:Y:S01]  /*0120*/  IMAD R155, R244.reuse, 0x22, RZ ;  /* 0x00000022f49b7824 */ /* 0x040fe200078e02ff */
[----:B--2---:R-:W-:Y:S01]  /*0130*/  SHF.R.S32.HI R3, RZ, 0x1f, R0 ;  /* 0x0000001fff037819 */ /* 0x004fe20000011400 */
[----:B------:R-:W-:Y:S01]  /*0140*/  IMAD R171, R244, 0x23, RZ ;  /* 0x00000023f4ab7824 */ /* 0x000fe200078e02ff */
[----:B---3--:R-:W-:Y:S01]  /*0150*/  LOP3.LUT R252, R86, 0x3f, RZ, 0xc0, !PT ;  /* 0x0000003f56fc7812 */ /* 0x008fe200078ec0ff */
[C---:B------:R-:W-:Y:S01]  /*0160*/  IMAD.SHL.U32 R157, R244.reuse, 0x4, RZ ;  /* 0x00000004f49d7824 */ /* 0x040fe200078e00ff */
[----:B------:R-:W-:Y:S01]  /*0170*/  LEA.HI R3, R3, R0, RZ, 0x7 ;  /* 0x0000000003037211 */ /* 0x000fe200078f38ff */
[----:B------:R-:W-:-:S02]  /*0180*/  IMAD R177, R244, 0x5, RZ ;  /* 0x00000005f4b17824 */ /* 0x000fc400078e02ff */
[C---:B------:R-:W-:Y:S01]  /*0190*/  IMAD R163, R244.reuse, 0x6, RZ ;  /* 0x00000006f4a37824 */ /* 0x040fe200078e02ff */
[----:B------:R-:W-:Y:S01]  /*01a0*/  SHF.R.S32.HI R3, RZ, 0x7, R3 ;  /* 0x00000007ff037819 */ /* 0x000fe20000011403 */
[C---:B------:R-:W-:Y:S02]  /*01b0*/  IMAD R185, R244.reuse, 0x7, RZ ;  /* 0x00000007f4b97824 */ /* 0x040fe400078e02ff */
[C---:B------:R-:W-:Y:S02]  /*01c0*/  IMAD R167, R244.reuse, 0x24, RZ ;  /* 0x00000024f4a77824 */ /* 0x040fe400078e02ff */
[----:B------:R-:W-:Y:S02]  /*01d0*/  IMAD.SHL.U32 R4, R3, 0x8, RZ ;  /* 0x0000000803047824 */ /* 0x000fe400078e00ff */
[C---:B------:R-:W-:Y:S02]  /*01e0*/  IMAD R193, R244.reuse, 0x25, RZ ;  /* 0x00000025f4c17824 */ /* 0x040fe400078e02ff */
[C---:B------:R-:W-:Y:S01]  /*01f0*/  IMAD R173, R244.reuse, 0x26, RZ ;  /* 0x00000026f4ad7824 */ /* 0x040fe200078e02ff */
[-C--:B------:R-:W-:Y:S01]  /*0200*/  IABS R7, R4.reuse ;  /* 0x0000000400077213 */ /* 0x080fe20000000000 */
[C---:B------:R-:W-:Y:S01]  /*0210*/  IMAD R201, R244.reuse, 0x27, RZ ;  /* 0x00000027f4c97824 */ /* 0x040fe200078e02ff */
[----:B------:R-:W-:Y:S01]  /*0220*/  IABS R10, R4 ;  /* 0x00000004000a7213 */ /* 0x000fe20000000000 */
[C---:B------:R-:W-:Y:S01]  /*0230*/  IMAD R207, R244.reuse, 0x9, RZ ;  /* 0x00000009f4cf7824 */ /* 0x040fe200078e02ff */
[----:B------:R-:W1:Y:S01]  /*0240*/  I2F.RP R0, R7 ;  /* 0x0000000700007306 */ /* 0x000e620000209400 */
[----:B------:R-:W-:-:S02]  /*0250*/  IMAD R189, R244, 0xa, RZ ;  /* 0x0000000af4bd7824 */ /* 0x000fc400078e02ff */
[C---:B------:R-:W-:Y:S02]  /*0260*/  IMAD R215, R244.reuse, 0xb, RZ ;  /* 0x0000000bf4d77824 */ /* 0x040fe400078e02ff */
[C---:B------:R-:W-:Y:S02]  /*0270*/  IMAD R197, R244.reuse, 0x28, RZ ;  /* 0x00000028f4c57824 */ /* 0x040fe400078e02ff */
[C---:B------:R-:W-:Y:S02]  /*0280*/  IMAD R223, R244.reuse, 0x29, RZ ;  /* 0x00000029f4df7824 */ /* 0x040fe400078e02ff */
[C---:B------:R-:W-:Y:S02]  /*0290*/  IMAD R203, R244.reuse, 0x2a, RZ ;  /* 0x0000002af4cb7824 */ /* 0x040fe400078e02ff */
[C---:B------:R-:W-:Y:S02]  /*02a0*/  IMAD R227, R244.reuse, 0x2b, RZ ;  /* 0x0000002bf4e37824 */ /* 0x040fe400078e02ff */
[C---:B------:R-:W-:Y:S01]  /*02b0*/  IMAD R211, R244.reuse, 0xc, RZ ;  /* 0x0000000cf4d37824 */ /* 0x040fe200078e02ff */
[----:B-1----:R-:W1:Y:S01]  /*02c0*/  MUFU.RCP R0, R0 ;  /* 0x0000000000007308 */ /* 0x002e620000001000 */
[----:B------:R-:W-:-:S02]  /*02d0*/  IMAD R231, R244, 0xd, RZ ;  /* 0x0000000df4e77824 */ /* 0x000fc400078e02ff */
[C---:B------:R-:W-:Y:S02]  /*02e0*/  IMAD R219, R244.reuse, 0xe, RZ ;  /* 0x0000000ef4db7824 */ /* 0x040fe400078e02ff */
[----:B------:R-:W-:Y:S02]  /*02f0*/  IMAD R236, R244, 0xf, RZ ;  /* 0x0000000ff4ec7824 */ /* 0x000fe400078e02ff */
[----:B-1----:R-:W-:Y:S02]  /*0300*/  VIADD R2, R0, 0xffffffe ;  /* 0x0ffffffe00027836 */ /* 0x002fe40000000000 */
[----:B------:R-:W-:Y:S02]  /*0310*/  IMAD.MOV R0, RZ, RZ, -R10 ;  /* 0x000000ffff007224 */ /* 0x000fe400078e0a0a */
[----:B------:R1:W2:Y:S02]  /*0320*/  F2I.FTZ.U32.TRUNC.NTZ R3, R2 ;  /* 0x0000000200037305 */ /* 0x0002a4000021f000 */
[----:B-1----:R-:W-:-:S02]  /*0330*/  IMAD.MOV.U32 R2, RZ, RZ, RZ ;  /* 0x000000ffff027224 */ /* 0x002fc400078e00ff */
[----:B--2---:R-:W-:-:S04]  /*0340*/  IMAD.MOV R6, RZ, RZ, -R3 ;  /* 0x000000ffff067224 */ /* 0x004fc800078e0a03 */
[----:B------:R-:W-:Y:S01]  /*0350*/  IMAD R9, R6, R7, RZ ;  /* 0x0000000706097224 */ /* 0x000fe200078e02ff */
[----:B------:R-:W-:-:S03]  /*0360*/  MOV R6, R8 ;  /* 0x0000000800067202 */ /* 0x000fc60000000f00 */
[----:B------:R-:W-:Y:S01]  /*0370*/  IMAD.HI.U32 R3, R3, R9, R2 ;  /* 0x0000000903037227 */ /* 0x000fe200078e0002 */
[----:B------:R-:W-:-:S04]  /*0380*/  SHF.R.U32.HI R9, RZ, 0x6, R86 ;  /* 0x00000006ff097819 */ /* 0x000fc80000011656 */
[----:B------:R-:W-:Y:S01]  /*0390*/  SGXT.U32 R9, R9, 0x1 ;  /* 0x000000010909781a */ /* 0x000fe20000000000 */
[----:B------:R-:W-:-:S04]  /*03a0*/  IMAD.HI.U32 R3, R3, R6, RZ ;  /* 0x0000000603037227 */ /* 0x000fc800078e00ff */
[----:B------:R-:W-:-:S05]  /*03b0*/  IMAD R0, R3, R0, R6 ;  /* 0x0000000003007224 */ /* 0x000fca00078e0206 */
[----:B------:R-:W-:-:S13]  /*03c0*/  ISETP.GT.U32.AND P1, PT, R7, R0, PT ;  /* 0x000000000700720c */ /* 0x000fda0003f24070 */
[----:B------:R-:W-:Y:S01]  /*03d0*/  @!P1 IMAD.IADD R0, R0, 0x1, -R7 ;  /* 0x0000000100009824 */ /* 0x000fe200078e0a07 */
[----:B------:R-:W-:Y:S02]  /*03e0*/  @!P1 IADD3 R3, R3, 0x1, RZ ;  /* 0x0000000103039810 */ /* 0x000fe40007ffe0ff */
[----:B------:R-:W-:Y:S02]  /*03f0*/  ISETP.NE.AND P1, PT, R4, RZ, PT ;  /* 0x000000ff0400720c */ /* 0x000fe40003f25270 */
[----:B------:R-:W-:Y:S02]  /*0400*/  ISETP.GE.U32.AND P0, PT, R0, R7, PT ;  /* 0x000000070000720c */ /* 0x000fe40003f06070 */
[----:B------:R-:W-:-:S04]  /*0410*/  LOP3.LUT R0, R5, R4, RZ, 0x3c, !PT ;  /* 0x0000000405007212 */ /* 0x000fc800078e3cff */
[----:B------:R-:W-:Y:S01]  /*0420*/  ISETP.GE.AND P2, PT, R0, RZ, PT ;  /* 0x000000ff0000720c */ /* 0x000fe20003f46270 */
[----:B------:R-:W-:-:S06]  /*0430*/  VIADD R0, R82, 0xff ;  /* 0x000000ff52007836 */ /* 0x000fcc0000000000 */
[----:B------:R-:W-:-:S04]  /*0440*/  @P0 VIADD R3, R3, 0x1 ;  /* 0x0000000103030836 */ /* 0x000fc80000000000 */
[----:B------:R-:W-:Y:S01]  /*0450*/  IMAD.MOV.U32 R2, RZ, RZ, R3 ;  /* 0x000000ffff027224 */ /* 0x000fe200078e0003 */
[----:B------:R-:W-:-:S04]  /*0460*/  SHF.R.S32.HI R3, RZ, 0x1f, R0 ;  /* 0x0000001fff037819 */ /* 0x000fc80000011400 */
[----:B------:R-:W-:Y:S02]  /*0470*/  @!P2 IADD3 R2, -R2, RZ, RZ ;  /* 0x000000ff0202a210 */ /* 0x000fe40007ffe1ff */
[----:B------:R-:W-:Y:S02]  /*0480*/  @!P1 LOP3.LUT R2, RZ, R4, RZ, 0x33, !PT ;  /* 0x00000004ff029212 */ /* 0x000fe400078e33ff */
[----:B------:R-:W-:-:S03]  /*0490*/  LEA.HI R3, R3, R0, RZ, 0x8 ;  /* 0x0000000003037211 */ /* 0x000fc600078f40ff */
[----:B------:R-:W-:Y:S02]  /*04a0*/  IMAD.SHL.U32 R16, R2, 0x8, RZ ;  /* 0x0000000802107824 */ /* 0x000fe400078e00ff */
[----:B------:R-:W-:-:S03]  /*04b0*/  IMAD.MOV R2, RZ, RZ, -R2 ;  /* 0x000000ffff027224 */ /* 0x000fc600078e0a02 */
[----:B------:R-:W-:Y:S01]  /*04c0*/  LEA.HI.SX32 R3, R3, -R16, 0x18 ;  /* 0x8000001003037211 */ /* 0x000fe200078fc2ff */
[----:B------:R-:W-:Y:S02]  /*04d0*/  IMAD R12, R4, R2, R5 ;  /* 0x00000002040c7224 */ /* 0x000fe400078e0205 */
[----:B------:R-:W-:Y:S01]  /*04e0*/  IMAD.MOV.U32 R2, RZ, RZ, RZ ;  /* 0x000000ffff027224 */ /* 0x000fe200078e00ff */
[----:B------:R-:W-:Y:S02]  /*04f0*/  VIMNMX R15, R3, 0x8, PT ;  /* 0x00000008030f7848 */ /* 0x000fe40003fe0100 */
[----:B------:R-:W-:Y:S02]  /*0500*/  IABS R4, R12 ;  /* 0x0000000c00047213 */ /* 0x000fe40000000000 */
[----:B------:R-:W-:-:S04]  /*0510*/  IABS R7, R15 ;  /* 0x0000000f00077213 */ /* 0x000fc80000000000 */
[----:B------:R-:W1:Y:S08]  /*0520*/  I2F.RP R0, R7 ;  /* 0x0000000700007306 */ /* 0x000e700000209400 */
[----:B-1----:R-:W1:Y:S02]  /*0530*/  MUFU.RCP R0, R0 ;  /* 0x0000000000007308 */ /* 0x002e640000001000 */
[----:B-1----:R-:W-:Y:S01]  /*0540*/  VIADD R3, R0, 0xffffffe ;  /* 0x0ffffffe00037836 */ /* 0x002fe20000000000 */
[----:B------:R-:W-:-:S05]  /*0550*/  IABS R0, R84 ;  /* 0x0000005400007213 */ /* 0x000fca0000000000 */
[----:B------:R-:W1:Y:S08]  /*0560*/  I2F.RP R8, R0 ;  /* 0x0000000000087306 */ /* 0x000e700000209400 */
[----:B------:R-:W2:Y:S08]  /*0570*/  F2I.FTZ.U32.TRUNC.NTZ R3, R3 ;  /* 0x0000000300037305 */ /* 0x000eb0000021f000 */
[----:B-1----:R-:W1:Y:S01]  /*0580*/  MUFU.RCP R8, R8 ;  /* 0x0000000800087308 */ /* 0x002e620000001000 */
[----:B--2---:R-:W-:-:S05]  /*0590*/  IADD3 R6, RZ, -R3, RZ ;  /* 0x80000003ff067210 */ /* 0x004fca0007ffe0ff */
[----:B------:R-:W-:Y:S01]  /*05a0*/  IMAD R5, R6, R7, RZ ;  /* 0x0000000706057224 */ /* 0x000fe200078e02ff */
[----:B------:R-:W-:-:S03]  /*05b0*/  IABS R6, R15 ;  /* 0x0000000f00067213 */ /* 0x000fc60000000000 */
[----:B------:R-:W-:-:S04]  /*05c0*/  IMAD.HI.U32 R2, R3, R5, R2 ;  /* 0x0000000503027227 */ /* 0x000fc800078e0002 */
[----:B------:R-:W-:Y:S01]  /*05d0*/  IMAD.MOV R5, RZ, RZ, -R6 ;  /* 0x000000ffff057224 */ /* 0x000fe200078e0a06 */
[----:B------:R-:W-:Y:S01]  /*05e0*/  IABS R6, R82 ;  /* 0x0000005200067213 */ /* 0x000fe20000000000 */
[----:B------:R-:W-:-:S04]  /*05f0*/  IMAD.HI.U32 R3, R2, R4, RZ ;  /* 0x0000000402037227 */ /* 0x000fc800078e00ff */
[----:B------:R-:W-:Y:S02]  /*0600*/  IMAD R4, R3, R5, R4 ;  /* 0x0000000503047224 */ /* 0x000fe400078e0204 */
[----:B------:R-:W-:Y:S02]  /*0610*/  IMAD.MOV.U32 R2, RZ, RZ, R6 ;  /* 0x000000ffff027224 */ /* 0x000fe400078e0006 */
[----:B-1----:R-:W-:Y:S01]  /*0620*/  VIADD R6, R8, 0xffffffe ;  /* 0x0ffffffe08067836 */ /* 0x002fe20000000000 */
[----:B------:R-:W-:Y:S01]  /*0630*/  ISETP.GT.U32.AND P1, PT, R7, R4, PT ;  /* 0x000000040700720c */ /* 0x000fe20003f24070 */
[----:B------:R-:W1:-:S12]  /*0640*/  I2F.RP R5, R2 ;  /* 0x0000000200057306 */ /* 0x000e580000209400 */
[-C--:B------:R-:W-:Y:S01]  /*0650*/  @!P1 IADD3 R4, R4, -R7.reuse, RZ ;  /* 0x8000000704049210 */ /* 0x080fe20007ffe0ff */
[----:B------:R-:W-:Y:S01]  /*0660*/  @!P1 VIADD R3, R3, 0x1 ;  /* 0x0000000103039836 */ /* 0x000fe20000000000 */
[----:B------:R-:W-:Y:S01]  /*0670*/  ISETP.NE.AND P1, PT, R15, RZ, PT ;  /* 0x000000ff0f00720c */ /* 0x000fe20003f25270 */
[----:B-1----:R-:W1:Y:S01]  /*0680*/  MUFU.RCP R5, R5 ;  /* 0x0000000500057308 */ /* 0x002e620000001000 */
[----:B------:R-:W-:Y:S02]  /*0690*/  ISETP.GE.U32.AND P0, PT, R4, R7, PT ;  /* 0x000000070400720c */ /* 0x000fe40003f06070 */
[----:B------:R-:W-:-:S04]  /*06a0*/  LOP3.LUT R4, R12, R15, RZ, 0x3c, !PT ;  /* 0x0000000f0c047212 */ /* 0x000fc800078e3cff */
[----:B------:R-:W-:Y:S01]  /*06b0*/  ISETP.GE.AND P2, PT, R4, RZ, PT ;  /* 0x000000ff0400720c */ /* 0x000fe20003f46270 */
[----:B------:R2:W3:Y:S01]  /*06c0*/  F2I.FTZ.U32.TRUNC.NTZ R7, R6 ;  /* 0x0000000600077305 */ /* 0x0004e2000021f000 */
[----:B------:R-:W-:-:S05]  /*06d0*/  IMAD.SHL.U32 R4, R86, 0x4, RZ ;  /* 0x0000000456047824 */ /* 0x000fca00078e00ff */
[----:B------:R-:W-:Y:S01]  /*06e0*/  @P0 VIADD R3, R3, 0x1 ;  /* 0x0000000103030836 */ /* 0x000fe20000000000 */
[----:B-1----:R-:W-:Y:S01]  /*06f0*/  IADD3 R5, R5, 0xffffffe, RZ ;  /* 0x0ffffffe05057810 */ /* 0x002fe20007ffe0ff */
[----:B--2---:R-:W-:-:S03]  /*0700*/  IMAD.MOV.U32 R6, RZ, RZ, RZ ;  /* 0x000000ffff067224 */ /* 0x004fc600078e00ff */
[----:B------:R-:W-:Y:S02]  /*0710*/  MOV R8, R3 ;  /* 0x0000000300087202 */ /* 0x000fe40000000f00 */
[----:B------:R-:W-:Y:S01]  /*0720*/  SHF.R.S32.HI R3, RZ, 0x6, R86 ;  /* 0x00000006ff037819 */ /* 0x000fe20000011456 */
[----:B------:R-:W1:Y:S02]  /*0730*/  F2I.FTZ.U32.TRUNC.NTZ R5, R5 ;  /* 0x0000000500057305 */ /* 0x000e64000021f000 */
[----:B------:R-:W-:Y:S01]  /*0740*/  @!P2 IMAD.MOV R8, RZ, RZ, -R8 ;  /* 0x000000ffff08a224 */ /* 0x000fe200078e0a08 */
[----:B------:R-:W-:Y:S01]  /*0750*/  @!P1 LOP3.LUT R8, RZ, R15, RZ, 0x33, !PT ;  /* 0x0000000fff089212 */ /* 0x000fe200078e33ff */
[----:B---3--:R-:W-:Y:S01]  /*0760*/  IMAD.MOV R13, RZ, RZ, -R7 ;  /* 0x000000ffff0d7224 */ /* 0x008fe200078e0a07 */
[----:B------:R-:W-:-:S03]  /*0770*/  SGXT R3, R3, 0x1 ;  /* 0x000000010303781a */ /* 0x000fc60000000200 */
[----:B------:R-:W-:Y:S01]  /*0780*/  IMAD.SHL.U32 R10, R8, 0x80, RZ ;  /* 0x00000080080a7824 */ /* 0x000fe200078e00ff */
[----:B------:R-:W-:Y:S01]  /*0790*/  LOP3.LUT R11, R3, 0x90, RZ, 0xc0, !PT ;  /* 0x00000090030b7812 */ /* 0x000fe200078ec0ff */
[----:B------:R-:W-:-:S03]  /*07a0*/  IMAD R13, R13, R0, RZ ;  /* 0x000000000d0d7224 */ /* 0x000fc600078e02ff */
[----:B------:R-:W-:Y:S01]  /*07b0*/  LOP3.LUT R9, R10, R9, RZ, 0xfc, !PT ;  /* 0x000000090a097212 */ /* 0x000fe200078efcff */
[----:B------:R-:W-:Y:S01]  /*07c0*/  IMAD.HI.U32 R3, R7, R13, R6 ;  /* 0x0000000d07037227 */ /* 0x000fe200078e0006 */
[----:B------:R-:W-:Y:S02]  /*07d0*/  LOP3.LUT R11, R11, 0x7c, R4, 0x78, !PT ;  /* 0x0000007c0b0b7812 */ /* 0x000fe400078e7804 */
[----:B------:R-:W-:Y:S01]  /*07e0*/  IABS R14, R9 ;  /* 0x00000009000e7213 */ /* 0x000fe20000000000 */
[----:B------:R-:W-:Y:S01]  /*07f0*/  IMAD.MOV R6, RZ, RZ, -R8 ;  /* 0x000000ffff067224 */ /* 0x000fe200078e0a08 */
[C---:B------:R-:W-:Y:S01]  /*0800*/  LOP3.LUT R17, R9.reuse, 0x7e, RZ, 0xfc, !PT ;  /* 0x0000007e09117812 */ /* 0x040fe200078efcff */
[----:B-1----:R-:W-:Y:S01]  /*0810*/  IMAD.MOV R8, RZ, RZ, -R5 ;  /* 0x000000ffff087224 */ /* 0x002fe200078e0a05 */
[----:B------:R-:W-:Y:S01]  /*0820*/  LOP3.LUT R13, R9, 0x2, RZ, 0xfc, !PT ;  /* 0x00000002090d7812 */ /* 0x000fe200078efcff */
[----:B------:R-:W-:Y:S01]  /*0830*/  IMAD.MOV.U32 R7, RZ, RZ, R14 ;  /* 0x000000ffff077224 */ /* 0x000fe200078e000e */
[----:B------:R-:W-:-:S02]  /*0840*/  SHF.L.U32 R14, R86, 0x9, RZ ;  /* 0x00000009560e7819 */ /* 0x000fc400000006ff */
[----:B------:R-:W-:Y:S01]  /*0850*/  IABS R19, R17 ;  /* 0x0000001100137213 */ /* 0x000fe20000000000 */
[----:B------:R-:W-:Y:S01]  /*0860*/  IMAD.HI.U32 R4, R3, R7, RZ ;  /* 0x0000000703047227 */ /* 0x000fe200078e00ff */
[----:B------:R-:W-:Y:S02]  /*0870*/  LOP3.LUT R14, R11, 0x4000, R14, 0xf8, !PT ;  /* 0x000040000b0e7812 */ /* 0x000fe400078ef80e */
[----:B------:R-:W-:Y:S01]  /*0880*/  ISETP.GE.AND P2, PT, R13, RZ, PT ;  /* 0x000000ff0d00720c */ /* 0x000fe20003f46270 */
[----:B------:R-:W-:Y:S01]  /*0890*/  IMAD R11, R15, R6, R12 ;  /* 0x000000060f0b7224 */ /* 0x000fe200078e020c */
[----:B------:R-:W-:Y:S01]  /*08a0*/  MOV R15, R8 ;  /* 0x00000008000f7202 */ /* 0x000fe20000000f00 */
[----:B------:R-:W-:Y:S01]  /*08b0*/  IMAD.HI.U32 R6, R3, R19, RZ ;  /* 0x0000001303067227 */ /* 0x000fe200078e00ff */
[----:B------:R-:W-:Y:S02]  /*08c0*/  IABS R8, R13 ;  /* 0x0000000d00087213 */ /* 0x000fe40000000000 */
[C---:B------:R-:W-:Y:S01]  /*08d0*/  LOP3.LUT R18, R9.reuse, 0x4, RZ, 0xfc, !PT ;  /* 0x0000000409127812 */ /* 0x040fe200078efcff */
[----:B------:R-:W-:Y:S01]  /*08e0*/  IMAD.MOV R4, RZ, RZ, -R4 ;  /* 0x000000ffff047224 */ /* 0x000fe200078e0a04 */
[C---:B------:R-:W-:Y:S01]  /*08f0*/  LOP3.LUT R20, R9.reuse, 0x8, RZ, 0xfc, !PT ;  /* 0x0000000809147812 */ /* 0x040fe200078efcff */
[----:B------:R-:W-:Y:S01]  /*0900*/  IMAD.MOV R6, RZ, RZ, -R6 ;  /* 0x000000ffff067224 */ /* 0x000fe200078e0a06 */
[----:B------:R-:W-:Y:S01]  /*0910*/  IABS R12, R18 ;  /* 0x00000012000c7213 */ /* 0x000fe20000000000 */
[C---:B------:R-:W-:Y:S01]  /*0920*/  IMAD R7, R0.reuse, R4, R7 ;  /* 0x0000000400077224 */ /* 0x040fe200078e0207 */
[----:B------:R-:W-:Y:S01]  /*0930*/  LOP3.LUT R21, R9, 0xa, RZ, 0xfc, !PT ;  /* 0x0000000a09157812 */ /* 0x000fe200078efcff */
[----:B------:R-:W-:Y:S01]  /*0940*/  IMAD R15, R15, R2, RZ ;  /* 0x000000020f0f7224 */ /* 0x000fe200078e02ff */
[----:B------:R-:W-:Y:S01]  /*0950*/  LOP3.LUT R22, R9, 0xc, RZ, 0xfc, !PT ;  /* 0x0000000c09167812 */ /* 0x000fe200078efcff */
[----:B------:R-:W-:Y:S01]  /*0960*/  IMAD.MOV.U32 R4, RZ, RZ, RZ ;  /* 0x000000ffff047224 */ /* 0x000fe200078e00ff */
[C---:B------:R-:W-:Y:S01]  /*0970*/  ISETP.GT.U32.AND P0, PT, R0.reuse, R7, PT ;  /* 0x000000070000720c */ /* 0x040fe20003f04070 */
[----:B------:R-:W-:Y:S01]  /*0980*/  IMAD R19, R0, R6, R19 ;  /* 0x0000000600137224 */ /* 0x000fe200078e0213 */
[----:B------:R-:W-:Y:S01]  /*0990*/  ISETP.GE.AND P5, PT, R18, RZ, PT ;  /* 0x000000ff1200720c */ /* 0x000fe20003fa6270 */
[----:B------:R-:W-:Y:S01]  /*09a0*/  IMAD.HI.U32 R15, R5, R15, R4 ;  /* 0x0000000f050f7227 */ /* 0x000fe200078e0004 */
[----:B------:R-:W-:-:S02]  /*09b0*/  IABS R18, R22 ;  /* 0x0000001600127213 */ /* 0x000fc40000000000 */
[----:B------:R-:W-:Y:S01]  /*09c0*/  ISETP.GT.U32.AND P4, PT, R0, R19, PT ;  /* 0x000000130000720c */ /* 0x000fe20003f84070 */
[----:B------:R-:W-:Y:S01]  /*09d0*/  IMAD.HI.U32 R4, R3, R8, RZ ;  /* 0x0000000803047227 */ /* 0x000fe200078e00ff */
[C---:B------:R-:W-:Y:S02]  /*09e0*/  LOP3.LUT R23, R9.reuse, 0xe, RZ, 0xfc, !PT ;  /* 0x0000000e09177812 */ /* 0x040fe400078efcff */
[----:B------:R-:W-:Y:S01]  /*09f0*/  LOP3.LUT R24, R9, 0x10, RZ, 0xfc, !PT ;  /* 0x0000001009187812 */ /* 0x000fe200078efcff */
[----:B------:R-:W-:Y:S01]  /*0a00*/  IMAD.HI.U32 R5, R3, R12, RZ ;  /* 0x0000000c03057227 */ /* 0x000fe200078e00ff */
[----:B------:R-:W-:Y:S02]  /*0a10*/  IADD3 R13, -R4, RZ, RZ ;  /* 0x000000ff040d7210 */ /* 0x000fe40007ffe1ff */
[----:B------:R-:W-:Y:S01]  /*0a20*/  LOP3.LUT R4, R9, 0x6, RZ, 0xfc, !PT ;  /* 0x0000000609047812 */ /* 0x000fe200078efcff */
[----:B------:R-:W-:Y:S01]  /*0a30*/  @!P0 IMAD.IADD R7, R7, 0x1, -R0 ;  /* 0x0000000107078824 */ /* 0x000fe200078e0a00 */
[----:B------:R-:W-:Y:S01]  /*0a40*/  LOP3.LUT R34, R9, 0x1a, RZ, 0xfc, !PT ;  /* 0x0000001a09227812 */ /* 0x000fe200078efcff */
[C---:B------:R-:W-:Y:S01]  /*0a50*/  IMAD R6, R0.reuse, R13, R8 ;  /* 0x0000000d00067224 */ /* 0x040fe200078e0208 */
[----:B------:R-:W-:Y:S01]  /*0a60*/  IABS R13, R4 ;  /* 0x00000004000d7213 */ /* 0x000fe20000000000 */
[----:B------:R-:W-:Y:S01]  /*0a70*/  @!P4 IMAD.IADD R19, R19, 0x1, -R0 ;  /* 0x000000011313c824 */ /* 0x000fe200078e0a00 */
[----:B------:R-:W-:Y:S01]  /*0a80*/  ISETP.GT.U32.AND P3, PT, R0, R7, PT ;  /* 0x000000070000720c */ /* 0x000fe20003f64070 */
[----:B------:R-:W-:Y:S01]  /*0a90*/  IMAD.IADD R11, R16, 0x1, R11 ;  /* 0x00000001100b7824 */ /* 0x000fe200078e020b */
[C---:B------:R-:W-:Y:S01]  /*0aa0*/  ISETP.GT.U32.AND P6, PT, R0.reuse, R6, PT ;  /* 0x000000060000720c */ /* 0x040fe20003fc4070 */
[----:B------:R-:W-:Y:S01]  /*0ab0*/  IMAD.MOV R5, RZ, RZ, -R5 ;  /* 0x000000ffff057224 */ /* 0x000fe200078e0a05 */
[----:B------:R-:W-:-:S02]  /*0ac0*/  ISETP.GT.U32.AND P4, PT, R0, R19, PT ;  /* 0x000000130000720c */ /* 0x000fc40003f84070 */
[----:B------:R-:W-:Y:S01]  /*0ad0*/  IABS R16, R20 ;  /* 0x0000001400107213 */ /* 0x000fe20000000000 */
[----:B------:R-:W-:Y:S01]  /*0ae0*/  IMAD R8, R0, R5, R12 ;  /* 0x0000000500087224 */ /* 0x000fe200078e020c */
[----:B------:R-:W-:Y:S01]  /*0af0*/  ISETP.GE.AND P1, PT, R4, RZ, PT ;  /* 0x000000ff0400720c */ /* 0x000fe20003f26270 */
[C---:B------:R-:W-:Y:S01]  /*0b00*/  IMAD.HI.U32 R4, R3.reuse, R13, RZ ;  /* 0x0000000d03047227 */ /* 0x040fe200078e00ff */
[----:B------:R-:W-:Y:S02]  /*0b10*/  IABS R12, R23 ;  /* 0x00000017000c7213 */ /* 0x000fe40000000000 */
[----:B------:R-:W-:Y:S01]  /*0b20*/  ISETP.GT.U32.AND P0, PT, R0, R8, PT ;  /* 0x000000080000720c */ /* 0x000fe20003f04070 */
[----:B------:R-:W-:Y:S01]  /*0b30*/  IMAD.HI.U32 R5, R3, R16, RZ ;  /* 0x0000001003057227 */ /* 0x000fe200078e00ff */
[----:B------:R-:W-:Y:S02]  /*0b40*/  @!P3 IADD3 R7, R7, -R0, RZ ;  /* 0x800000000707b210 */ /* 0x000fe40007ffe0ff */
[----:B------:R-:W-:Y:S01]  /*0b50*/  ISETP.GE.AND P3, PT, R17, RZ, PT ;  /* 0x000000ff1100720c */ /* 0x000fe20003f66270 */
[--C-:B------:R-:W-:Y:S01]  /*0b60*/  @!P6 IMAD.IADD R6, R6, 0x1, -R0.reuse ;  /* 0x000000010606e824 */ /* 0x100fe200078e0a00 */
[----:B------:R-:W-:Y:S01]  /*0b70*/  ISETP.GE.AND P6, PT, R9, RZ, PT ;  /* 0x000000ff0900720c */ /* 0x000fe20003fc6270 */
[----:B------:R-:W-:Y:S01]  /*0b80*/  @!P4 IMAD.IADD R19, R19, 0x1, -R0 ;  /* 0x000000011313c824 */ /* 0x000fe200078e0a00 */
[----:B------:R-:W-:Y:S01]  /*0b90*/  IABS R17, R21 ;  /* 0x0000001500117213 */ /* 0x000fe20000000000 */
[----:B------:R-:W-:Y:S01]  /*0ba0*/  IMAD.MOV R5, RZ, RZ, -R5 ;  /* 0x000000ffff057224 */ /* 0x000fe200078e0a05 */
[C---:B------:R-:W-:Y:S01]  /*0bb0*/  ISETP.GT.U32.AND P4, PT, R0.reuse, R6, PT ;  /* 0x000000060000720c */ /* 0x040fe20003f84070 */
[----:B------:R-:W-:Y:S01]  /*0bc0*/  IMAD.MOV R4, RZ, RZ, -R4 ;  /* 0x000000ffff047224 */ /* 0x000fe200078e0a04 */
[----:B------:R-:W-:Y:S01]  /*0bd0*/  LOP3.LUT R39, R9, 0x1e, RZ, 0xfc, !PT ;  /* 0x0000001e09277812 */ /* 0x000fe200078efcff */
[----:B------:R-:W-:Y:S01]  /*0be0*/  IMAD R16, R0, R5, R16 ;  /* 0x0000000500107224 */ /* 0x000fe200078e0210 */
[----:B------:R-:W-:Y:S01]  /*0bf0*/  @!P0 IADD3 R8, R8, -R0, RZ ;  /* 0x8000000008088210 */ /* 0x000fe20007ffe0ff */
[C---:B------:R-:W-:Y:S01]  /*0c00*/  IMAD R13, R0.reuse, R4, R13 ;  /* 0x00000004000d7224 */ /* 0x040fe200078e020d */
[----:B------:R-:W-:Y:S01]  /*0c10*/  IABS R30, R39 ;  /* 0x00000027001e7213 */ /* 0x000fe20000000000 */
[----:B------:R-:W-:Y:S01]  /*0c20*/  IMAD.HI.U32 R5, R3, R17, RZ ;  /* 0x0000001103057227 */ /* 0x000fe200078e00ff */
[----:B------:R-:W-:-:S02]  /*0c30*/  ISETP.GT.U32.AND P0, PT, R0, R8, PT ;  /* 0x000000080000720c */ /* 0x000fc40003f04070 */
[----:B------:R-:W-:Y:S01]  /*0c40*/  LOP3.LUT R38, R9, 0x1c, RZ, 0xfc, !PT ;  /* 0x0000001c09267812 */ /* 0x000fe200078efcff */
[----:B------:R-:W-:Y:S01]  /*0c50*/  IMAD.MOV.U32 R4, RZ, RZ, R7 ;  /* 0x000000ffff047224 */ /* 0x000fe200078e0007 */
[----:B------:R-:W-:Y:S01]  /*0c60*/  IADD3 R5, -R5, RZ, RZ ;  /* 0x000000ff05057210 */ /* 0x000fe20007ffe1ff */
[----:B------:R-:W-:Y:S01]  /*0c70*/  @!P4 IMAD.IADD R6, R6, 0x1, -R0 ;  /* 0x000000010606c824 */ /* 0x000fe200078e0a00 */
[C---:B------:R-:W-:Y:S01]  /*0c80*/  ISETP.GT.U32.AND P4, PT, R0.reuse, R16, PT ;  /* 0x000000100000720c */ /* 0x040fe20003f84070 */
[----:B------:R-:W-:Y:S01]  /*0c90*/  @!P6 IMAD.MOV R4, RZ, RZ, -R4 ;  /* 0x000000ffff04e224 */ /* 0x000fe200078e0a04 */
[C---:B------:R-:W-:Y:S01]  /*0ca0*/  ISETP.GT.U32.AND P6, PT, R0.reuse, R13, PT ;  /* 0x0000000d0000720c */ /* 0x040fe20003fc4070 */
[----:B------:R-:W-:Y:S01]  /*0cb0*/  IMAD.HI.U32 R7, R3, R18, RZ ;  /* 0x0000001203077227 */ /* 0x000fe200078e00ff */
[C---:B------:R-:W-:Y:S02]  /*0cc0*/  LOP3.LUT R40, R9.reuse, 0x20, RZ, 0xfc, !PT ;  /* 0x0000002009287812 */ /* 0x040fe400078efcff */
[----:B------:R-:W-:Y:S01]  /*0cd0*/  IABS R28, R38 ;  /* 0x00000026001c7213 */ /* 0x000fe20000000000 */
[----:B------:R-:W-:Y:S01]  /*0ce0*/  IMAD.MOV R7, RZ, RZ, -R7 ;  /* 0x000000ffff077224 */ /* 0x000fe200078e0a07 */
[----:B------:R-:W-:Y:S01]  /*0cf0*/  IABS R32, R40 ;  /* 0x0000002800207213 */ /* 0x000fe20000000000 */
[----:B------:R-:W-:Y:S01]  /*0d00*/  IMAD R17, R0, R5, R17 ;  /* 0x0000000500117224 */ /* 0x000fe200078e0211 */
[C---:B------:R-:W-:Y:S01]  /*0d10*/  LOP3.LUT R41, R9.reuse, 0x22, RZ, 0xfc, !PT ;  /* 0x0000002209297812 */ /* 0x040fe200078efcff */
[----:B------:R-:W-:Y:S01]  /*0d20*/  IMAD.MOV.U32 R5, RZ, RZ, R19 ;  /* 0x000000ffff057224 */ /* 0x000fe200078e0013 */
[C---:B------:R-:W-:Y:S01]  /*0d30*/  LOP3.LUT R43, R9.reuse, 0x26, RZ, 0xfc, !PT ;  /* 0x00000026092b7812 */ /* 0x040fe200078efcff */
[----:B------:R-:W-:Y:S01]  /*0d40*/  @!P4 IMAD.IADD R16, R16, 0x1, -R0 ;  /* 0x000000011010c824 */ /* 0x000fe200078e0a00 */
[----:B------:R-:W-:Y:S01]  /*0d50*/  LOP3.LUT R42, R9, 0x24, RZ, 0xfc, !PT ;  /* 0x00000024092a7812 */ /* 0x000fe200078efcff */
[C---:B------:R-:W-:Y:S01]  /*0d60*/  IMAD R18, R0.reuse, R7, R18 ;  /* 0x0000000700127224 */ /* 0x040fe200078e0212 */
[----:B------:R-:W-:Y:S01]  /*0d70*/  @!P6 IADD3 R13, R13, -R0, RZ ;  /* 0x800000000d0de210 */ /* 0x000fe20007ffe0ff */
[----:B------:R-:W-:Y:S01]  /*0d80*/  IMAD.HI.U32 R7, R3, R12, RZ ;  /* 0x0000000c03077227 */ /* 0x000fe200078e00ff */
[----:B------:R-:W-:-:S02]  /*0d90*/  ISETP.GT.U32.AND P6, PT, R0, R17, PT ;  /* 0x000000110000720c */ /* 0x000fc40003fc4070 */
[C---:B------:R-:W-:Y:S01]  /*0da0*/  ISETP.GT.U32.AND P4, PT, R0.reuse, R13, PT ;  /* 0x0000000d0000720c */ /* 0x040fe20003f84070 */
[----:B------:R-:W-:Y:S01]  /*0db0*/  @!P3 IMAD.MOV R5, RZ, RZ, -R5 ;  /* 0x000000ffff05b224 */ /* 0x000fe200078e0a05 */
[----:B------:R-:W-:Y:S01]  /*0dc0*/  ISETP.GT.U32.AND P3, PT, R0, R16, PT ;  /* 0x000000100000720c */ /* 0x000fe20003f64070 */
[----:B------:R-:W-:Y:S01]  /*0dd0*/  @!P0 IMAD.IADD R8, R8, 0x1, -R0 ;  /* 0x0000000108088824 */ /* 0x000fe200078e0a00 */
[----:B------:R-:W-:Y:S01]  /*0de0*/  IADD3 R7, -R7, RZ, RZ ;  /* 0x000000ff07077210 */ /* 0x000fe20007ffe1ff */
[----:B------:R-:W-:Y:S01]  /*0df0*/  @!P2 IMAD.MOV R6, RZ, RZ, -R6 ;  /* 0x000000ffff06a224 */ /* 0x000fe200078e0a06 */
[----:B------:R-:W-:Y:S01]  /*0e00*/  ISETP.GE.AND P0, PT, R20, RZ, PT ;  /* 0x000000ff1400720c */ /* 0x000fe20003f06270 */
[----:B------:R-:W-:Y:S01]  /*0e10*/  @!P5 IMAD.MOV R8, RZ, RZ, -R8 ;  /* 0x000000ffff08d224 */ /* 0x000fe200078e0a08 */
[----:B------:R-:W-:Y:S01]  /*0e20*/  IABS R20, R24 ;  /* 0x0000001800147213 */ /* 0x000fe20000000000 */
[C---:B------:R-:W-:Y:S01]  /*0e30*/  IMAD R19, R0.reuse, R7, R12 ;  /* 0x0000000700137224 */ /* 0x040fe200078e020c */
[----:B------:R-:W-:Y:S01]  /*0e40*/  ISETP.GT.U32.AND P2, PT, R0, R18, PT ;  /* 0x000000120000720c */ /* 0x000fe20003f44070 */
[----:B------:R-:W-:Y:S01]  /*0e50*/  @!P6 IMAD.IADD R17, R17, 0x1, -R0 ;  /* 0x000000011111e824 */ /* 0x000fe200078e0a00 */
[----:B------:R-:W-:Y:S01]  /*0e60*/  ISETP.GE.AND P6, PT, R21, RZ, PT ;  /* 0x000000ff1500720c */ /* 0x000fe20003fc6270 */
[----:B------:R-:W-:Y:S01]  /*0e70*/  IMAD.HI.U32 R7, R3, R20, RZ ;  /* 0x0000001403077227 */ /* 0x000fe200078e00ff */
[----:B------:R-:W-:-:S02]  /*0e80*/  @!P4 IADD3 R13, R13, -R0, RZ ;  /* 0x800000000d0dc210 */ /* 0x000fc40007ffe0ff */
[----:B------:R-:W-:Y:S01]  /*0e90*/  ISETP.GT.U32.AND P5, PT, R0, R17, PT ;  /* 0x000000110000720c */ /* 0x000fe20003fa4070 */
[----:B------:R-:W-:Y:S01]  /*0ea0*/  @!P3 IMAD.IADD R16, R16, 0x1, -R0 ;  /* 0x000000011010b824 */ /* 0x000fe200078e0a00 */
[C---:B------:R-:W-:Y:S01]  /*0eb0*/  ISETP.GT.U32.AND P3, PT, R0.reuse, R19, PT ;  /* 0x000000130000720c */ /* 0x040fe20003f64070 */
[----:B------:R-:W-:Y:S01]  /*0ec0*/  IMAD.MOV R7, RZ, RZ, -R7 ;  /* 0x000000ffff077224 */ /* 0x000fe200078e0a07 */
[----:B------:R-:W-:Y:S01]  /*0ed0*/  @!P1 IADD3 R13, -R13, RZ, RZ ;  /* 0x000000ff0d0d9210 */ /* 0x000fe20007ffe1ff */
[----:B------:R-:W-:Y:S01]  /*0ee0*/  @!P0 IMAD.MOV R16, RZ, RZ, -R16 ;  /* 0x000000ffff108224 */ /* 0x000fe200078e0a10 */
[----:B------:R-:W-:Y:S01]  /*0ef0*/  ISETP.GE.AND P1, PT, R23, RZ, PT ;  /* 0x000000ff1700720c */ /* 0x000fe20003f26270 */
[----:B------:R-:W-:Y:S01]  /*0f00*/  IMAD R20, R0, R7, R20 ;  /* 0x0000000700147224 */ /* 0x000fe200078e0214 */
[C---:B------:R-:W-:Y:S01]  /*0f10*/  LOP3.LUT R7, R9.reuse, 0x12, RZ, 0xfc, !PT ;  /* 0x0000001209077812 */ /* 0x040fe200078efcff */
[----:B------:R-:W-:Y:S01]  /*0f20*/  @!P2 IMAD.IADD R18, R18, 0x1, -R0 ;  /* 0x000000011212a824 */ /* 0x000fe200078e0a00 */
[----:B------:R-:W-:-:S02]  /*0f30*/  LOP3.LUT R23, R9, 0x18, RZ, 0xfc, !PT ;  /* 0x0000001809177812 */ /* 0x000fc400078efcff */
[----:B------:R-:W-:Y:S01]  /*0f40*/  IABS R21, R7 ;  /* 0x0000000700157213 */ /* 0x000fe20000000000 */
[--C-:B------:R-:W-:Y:S01]  /*0f50*/  @!P5 IMAD.IADD R17, R17, 0x1, -R0.reuse ;  /* 0x000000011111d824 */ /* 0x100fe200078e0a00 */
[C---:B------:R-:W-:Y:S01]  /*0f60*/  ISETP.GT.U32.AND P2, PT, R0.reuse, R18, PT ;  /* 0x000000120000720c */ /* 0x040fe20003f44070 */
[----:B------:R-:W-:Y:S01]  /*0f70*/  @!P3 IMAD.IADD R19, R19, 0x1, -R0 ;  /* 0x000000011313b824 */ /* 0x000fe200078e0a00 */
[----:B------:R-:W-:Y:S01]  /*0f80*/  ISETP.GE.AND P0, PT, R7, RZ, PT ;  /* 0x000000ff0700720c */ /* 0x000fe20003f06270 */
[----:B------:R-:W-:Y:S01]  /*0f90*/  @!P6 IMAD.MOV R17, RZ, RZ, -R17 ;  /* 0x000000ffff11e224 */ /* 0x000fe200078e0a11 */
[C---:B------:R-:W-:Y:S01]  /*0fa0*/  ISETP.GT.U32.AND P6, PT, R0.reuse, R20, PT ;  /* 0x000000140000720c */ /* 0x040fe20003fc4070 */
[----:B------:R-:W-:Y:S01]  /*0fb0*/  IMAD.HI.U32 R7, R3, R21, RZ ;  /* 0x0000001503077227 */ /* 0x000fe200078e00ff */
[----:B------:R-:W-:Y:S02]  /*0fc0*/  ISETP.GT.U32.AND P3, PT, R0, R19, PT ;  /* 0x000000130000720c */ /* 0x000fe40003f64070 */
[----:B------:R-:W-:-:S02]  /*0fd0*/  ISETP.GE.AND P4, PT, R22, RZ, PT ;  /* 0x000000ff1600720c */ /* 0x000fc40003f86270 */
[----:B------:R-:W-:Y:S02]  /*0fe0*/  IABS R26, R23 ;  /* 0x00000017001a7213 */ /* 0x000fe40000000000 */
[C---:B------:R-:W-:Y:S02]  /*0ff0*/  LOP3.LUT R22, R9.reuse, 0x16, RZ, 0xfc, !PT ;  /* 0x0000001609167812 */ /* 0x040fe400078efcff */
[----:B------:R-:W-:Y:S02]  /*1000*/  LOP3.LUT R12, R9, 0x14, RZ, 0xfc, !PT ;  /* 0x00000014090c7812 */ /* 0x000fe400078efcff */
[----:B------:R-:W-:Y:S01]  /*1010*/  ISETP.GE.AND P5, PT, R24, RZ, PT ;  /* 0x000000ff1800720c */ /* 0x000fe20003fa6270 */
[--C-:B------:R-:W-:Y:S01]  /*1020*/  @!P6 IMAD.IADD R20, R20, 0x1, -R0.reuse ;  /* 0x000000011414e824 */ /* 0x100fe200078e0a00 */
[----:B------:R-:W-:Y:S01]  /*1030*/  IABS R25, R22 ;  /* 0x0000001600197213 */ /* 0x000fe20000000000 */
[----:B------:R-:W-:Y:S01]  /*1040*/  @!P3 IMAD.IADD R19, R19, 0x1, -R0 ;  /* 0x000000011313b824 */ /* 0x000fe200078e0a00 */
[----:B------:R-:W-:-:S02]  /*1050*/  ISETP.GE.AND P3, PT, R23, RZ, PT ;  /* 0x000000ff1700720c */ /* 0x000fc40003f66270 */
[----:B------:R-:W-:Y:S01]  /*1060*/  IADD3 R23, -R7, RZ, RZ ;  /* 0x000000ff07177210 */ /* 0x000fe20007ffe1ff */
[----:B------:R-:W-:Y:S01]  /*1070*/  @!P1 IMAD.MOV R19, RZ, RZ, -R19 ;  /* 0x000000ffff139224 */ /* 0x000fe200078e0a13 */
[----:B------:R-:W-:Y:S02]  /*1080*/  @!P2 IADD3 R18, R18, -R0, RZ ;  /* 0x800000001212a210 */ /* 0x000fe40007ffe0ff */
[----:B------:R-:W-:Y:S01]  /*1090*/  IABS R24, R12 ;  /* 0x0000000c00187213 */ /* 0x000fe20000000000 */
[----:B------:R-:W-:Y:S01]  /*10a0*/  IMAD R21, R0, R23, R21 ;  /* 0x0000001700157224 */ /* 0x000fe200078e0215 */
[----:B------:R-:W-:Y:S01]  /*10b0*/  ISETP.GE.AND P2, PT, R12, RZ, PT ;  /* 0x000000ff0c00720c */ /* 0x000fe20003f46270 */
[C---:B------:R-:W-:Y:S01]  /*10c0*/  IMAD.HI.U32 R12, R3.reuse, R25, RZ ;  /* 0x00000019030c7227 */ /* 0x040fe200078e00ff */
[C---:B------:R-:W-:Y:S02]  /*10d0*/  ISETP.GT.U32.AND P6, PT, R0.reuse, R20, PT ;  /* 0x000000140000720c */ /* 0x040fe40003fc4070 */
[----:B------:R-:W-:Y:S01]  /*10e0*/  ISETP.GT.U32.AND P1, PT, R0, R21, PT ;  /* 0x000000150000720c */ /* 0x000fe20003f24070 */
[----:B------:R-:W-:Y:S01]  /*10f0*/  @!P4 IMAD.MOV R18, RZ, RZ, -R18 ;  /* 0x000000ffff12c224 */ /* 0x000fe200078e0a12 */
[----:B------:R-:W-:Y:S01]  /*1100*/  ISETP.GE.AND P4, PT, R22, RZ, PT ;  /* 0x000000ff1600720c */ /* 0x000fe20003f86270 */
[----:B------:R-:W-:Y:S01]  /*1110*/  IMAD.HI.U32 R7, R3, R24, RZ ;  /* 0x0000001803077227 */ /* 0x000fe200078e00ff */
[----:B------:R-:W-:-:S02]  /*1120*/  LOP3.LUT R44, R9, 0x28, RZ, 0xfc, !PT ;  /* 0x00000028092c7812 */ /* 0x000fc400078efcff */
[----:B------:R-:W-:Y:S01]  /*1130*/  LOP3.LUT R48, R9, 0x38, RZ, 0xfc, !PT ;  /* 0x0000003809307812 */ /* 0x000fe200078efcff */
[----:B------:R-:W-:Y:S01]  /*1140*/  IMAD.HI.U32 R22, R3, R26, RZ ;  /* 0x0000001a03167227 */ /* 0x000fe200078e00ff */
[----:B------:R-:W-:Y:S02]  /*1150*/  IABS R36, R44 ;  /* 0x0000002c00247213 */ /* 0x000fe40000000000 */
[----:B------:R-:W-:Y:S01]  /*1160*/  LOP3.LUT R51, R9, 0x3e, RZ, 0xfc, !PT ;  /* 0x0000003e09337812 */ /* 0x000fe200078efcff */
[----:B------:R-:W-:Y:S01]  /*1170*/  IMAD.MOV R12, RZ, RZ, -R12 ;  /* 0x000000ffff0c7224 */ /* 0x000fe200078e0a0c */
[----:B------:R-:W-:Y:S01]  /*1180*/  IADD3 R27, -R22, RZ, RZ ;  /* 0x000000ff161b7210 */ /* 0x000fe20007ffe1ff */
[----:B------:R-:W-:Y:S01]  /*1190*/  IMAD.MOV R7, RZ, RZ, -R7 ;  /* 0x000000ffff077224 */ /* 0x000fe200078e0a07 */
[----:B------:R-:W-:Y:S01]  /*11a0*/  @!P1 IADD3 R21, R21, -R0, RZ ;  /* 0x8000000015159210 */ /* 0x000fe20007ffe0ff */
[C---:B------:R-:W-:Y:S01]  /*11b0*/  IMAD R23, R0.reuse, R12, R25 ;  /* 0x0000000c00177224 */ /* 0x040fe200078e0219 */
[----:B------:R-:W-:Y:S01]  /*11c0*/  LOP3.LUT R49, R9, 0x3a, RZ, 0xfc, !PT ;  /* 0x0000003a09317812 */ /* 0x000fe200078efcff */
[----:B------:R-:W-:Y:S01]  /*11d0*/  IMAD R22, R0, R7, R24 ;  /* 0x0000000700167224 */ /* 0x000fe200078e0218 */
[----:B------:R-:W-:Y:S01]  /*11e0*/  IABS R45, R51 ;  /* 0x00000033002d7213 */ /* 0x000fe20000000000 */
[----:B------:R-:W-:Y:S01]  /*11f0*/  @!P6 IMAD.IADD R20, R20, 0x1, -R0 ;  /* 0x000000011414e824 */ /* 0x000fe200078e0a00 */
[C---:B------:R-:W-:Y:S01]  /*1200*/  ISETP.GT.U32.AND P1, PT, R0.reuse, R23, PT ;  /* 0x000000170000720c */ /* 0x040fe20003f24070 */
[C---:B------:R-:W-:Y:S01]  /*1210*/  IMAD R24, R0.reuse, R27, R26 ;  /* 0x0000001b00187224 */ /* 0x040fe200078e021a */
[----:B------:R-:W-:Y:S01]  /*1220*/  ISETP.GT.U32.AND P6, PT, R0, R22, PT ;  /* 0x000000160000720c */ /* 0x000fe20003fc4070 */
[----:B------:R-:W-:Y:S01]  /*1230*/  IMAD.HI.U32 R25, R3, R30, RZ ;  /* 0x0000001e03197227 */ /* 0x000fe200078e00ff */
[----:B------:R-:W-:-:S02]  /*1240*/  IABS R27, R34 ;  /* 0x00000022001b7213 */ /* 0x000fc40000000000 */
[----:B------:R-:W-:Y:S01]  /*1250*/  LOP3.LUT R50, R9, 0x3c, RZ, 0xfc, !PT ;  /* 0x0000003c09327812 */ /* 0x000fe200078efcff */
[----:B------:R-:W-:Y:S01]  /*1260*/  IMAD.HI.U32 R12, R3, R28, RZ ;  /* 0x0000001c030c7227 */ /* 0x000fe200078e00ff */
[----:B------:R-:W-:Y:S02]  /*1270*/  IADD3 R31, -R25, RZ, RZ ;  /* 0x000000ff191f7210 */ /* 0x000fe40007ffe1ff */
[----:B------:R-:W-:Y:S01]  /*1280*/  LOP3.LUT R52, R9, 0x40, RZ, 0xfc, !PT ;  /* 0x0000004009347812 */ /* 0x000fe200078efcff */
[----:B------:R-:W-:Y:S01]  /*1290*/  IMAD.HI.U32 R7, R3, R27, RZ ;  /* 0x0000001b03077227 */ /* 0x000fe200078e00ff */
[----:B------:R-:W-:Y:S02]  /*12a0*/  LOP3.LUT R53, R9, 0x42, RZ, 0xfc, !PT ;  /* 0x0000004209357812 */ /* 0x000fe400078efcff */
[----:B------:R-:W-:Y:S01]  /*12b0*/  @!P1 IADD3 R23, R23, -R0, RZ ;  /* 0x8000000017179210 */ /* 0x000fe20007ffe0ff */
[----:B------:R-:W-:Y:S01]  /*12c0*/  @!P6 IMAD.IADD R22, R22, 0x1, -R0 ;  /* 0x000000011616e824 */ /* 0x000fe200078e0a00 */
[C---:B------:R-:W-:Y:S01]  /*12d0*/  ISETP.GT.U32.AND P6, PT, R0.reuse, R21, PT ;  /* 0x000000150000720c */ /* 0x040fe20003fc4070 */
[----:B------:R-:W-:Y:S01]  /*12e0*/  IMAD.MOV R7, RZ, RZ, -R7 ;  /* 0x000000ffff077224 */ /* 0x000fe200078e0a07 */
[----:B------:R-:W-:Y:S01]  /*12f0*/  ISETP.GT.U32.AND P1, PT, R0, R23, PT ;  /* 0x000000170000720c */ /* 0x000fe20003f24070 */
[----:B------:R-:W-:Y:S01]  /*1300*/  IMAD.HI.U32 R26, R3, R32, RZ ;  /* 0x00000020031a7227 */ /* 0x000fe200078e00ff */
[----:B------:R-:W-:-:S02]  /*1310*/  LOP3.LUT R54, R9, 0x44, RZ, 0xfc, !PT ;  /* 0x0000004409367812 */ /* 0x000fc400078efcff */
[C---:B------:R-:W-:Y:S01]  /*1320*/  LOP3.LUT R55, R9.reuse, 0x46, RZ, 0xfc, !PT ;  /* 0x0000004609377812 */ /* 0x040fe200078efcff */
[C---:B------:R-:W-:Y:S01]  /*1330*/  IMAD R25, R0.reuse, R7, R27 ;  /* 0x0000000700197224 */ /* 0x040fe200078e021b */
[C---:B------:R-:W-:Y:S01]  /*1340*/  LOP3.LUT R56, R9.reuse, 0x4c, RZ, 0xfc, !PT ;  /* 0x0000004c09387812 */ /* 0x040fe200078efcff */
[----:B------:R-:W-:Y:S01]  /*1350*/  IMAD.MOV R29, RZ, RZ, -R12 ;  /* 0x000000ffff1d7224 */ /* 0x000fe200078e0a0c */
[----:B------:R-:W-:Y:S01]  /*1360*/  IABS R47, R55 ;  /* 0x00000037002f7213 */ /* 0x000fe20000000000 */
[----:B------:R-:W-:Y:S01]  /*1370*/  IMAD.MOV R33, RZ, RZ, -R26 ;  /* 0x000000ffff217224 */ /* 0x000fe200078e0a1a */
[----:B------:R-:W-:Y:S01]  /*1380*/  LOP3.LUT R57, R9, 0x4e, RZ, 0xfc, !PT ;  /* 0x0000004e09397812 */ /* 0x000fe200078efcff */
[--C-:B------:R-:W-:Y:S01]  /*1390*/  @!P6 IMAD.IADD R21, R21, 0x1, -R0.reuse ;  /* 0x000000011515e824 */ /* 0x100fe200078e0a00 */
[C---:B------:R-:W-:Y:S01]  /*13a0*/  ISETP.GT.U32.AND P6, PT, R0.reuse, R24, PT ;  /* 0x000000180000720c */ /* 0x040fe20003fc4070 */
[----:B------:R-:W-:Y:S01]  /*13b0*/  @!P1 IMAD.IADD R23, R23, 0x1, -R0 ;  /* 0x0000000117179824 */ /* 0x000fe200078e0a00 */
[C---:B------:R-:W-:Y:S01]  /*13c0*/  ISETP.GT.U32.AND P1, PT, R0.reuse, R25, PT ;  /* 0x000000190000720c */ /* 0x040fe20003f24070 */
[C---:B------:R-:W-:Y:S01]  /*13d0*/  IMAD R26, R0.reuse, R29, R28 ;  /* 0x0000001d001a7224 */ /* 0x040fe200078e021c */
[----:B------:R-:W-:Y:S01]  /*13e0*/  LOP3.LUT R58, R9, 0x50, RZ, 0xfc, !PT ;  /* 0x00000050093a7812 */ /* 0x000fe200078efcff */
[C---:B------:R-:W-:Y:S01]  /*13f0*/  IMAD R27, R0.reuse, R31, R30 ;  /* 0x0000001f001b7224 */ /* 0x040fe200078e021e */
[----:B------:R-:W-:Y:S01]  /*1400*/  IABS R31, R41 ;  /* 0x00000029001f7213 */ /* 0x000fe20000000000 */
[----:B------:R-:W-:Y:S01]  /*1410*/  @!P5 IMAD.MOV R20, RZ, RZ, -R20 ;  /* 0x000000ffff14d224 */ /* 0x000fe200078e0a14 */
[C---:B------:R-:W-:Y:S01]  /*1420*/  ISETP.GT.U32.AND P5, PT, R0.reuse, R22, PT ;  /* 0x000000160000720c */ /* 0x040fe20003fa4070 */
[----:B------:R-:W-:Y:S01]  /*1430*/  IMAD R28, R0, R33, R32 ;  /* 0x00000021001c7224 */ /* 0x000fe200078e0220 */
[----:B------:R-:W-:Y:S01]  /*1440*/  IABS R32, R42 ;  /* 0x0000002a00207213 */ /* 0x000fe20000000000 */
[----:B------:R-:W-:Y:S01]  /*1450*/  IMAD.HI.U32 R7, R3, R31, RZ ;  /* 0x0000001f03077227 */ /* 0x000fe200078e00ff */
[----:B------:R-:W-:-:S02]  /*1460*/  LOP3.LUT R60, R9, 0x52, RZ, 0xfc, !PT ;  /* 0x00000052093c7812 */ /* 0x000fc400078efcff */
[----:B------:R-:W-:Y:S01]  /*1470*/  LOP3.LUT R62, R9, 0x54, RZ, 0xfc, !PT ;  /* 0x00000054093e7812 */ /* 0x000fe200078efcff */
[----:B------:R-:W-:Y:S01]  /*1480*/  @!P6 IMAD.IADD R24, R24, 0x1, -R0 ;  /* 0x000000011818e824 */ /* 0x000fe200078e0a00 */
[C---:B------:R-:W-:Y:S01]  /*1490*/  ISETP.GT.U32.AND P6, PT, R0.reuse, R26, PT ;  /* 0x0000001a0000720c */ /* 0x040fe20003fc4070 */
[----:B------:R-:W-:Y:S01]  /*14a0*/  IMAD.MOV R7, RZ, RZ, -R7 ;  /* 0x000000ffff077224 */ /* 0x000fe200078e0a07 */
[----:B------:R-:W-:Y:S01]  /*14b0*/  @!P1 IADD3 R25, R25, -R0, RZ ;  /* 0x8000000019199210 */ /* 0x000fe20007ffe0ff */
[C---:B------:R-:W-:Y:S01]  /*14c0*/  IMAD.HI.U32 R12, R3.reuse, R32, RZ ;  /* 0x00000020030c7227 */ /* 0x040fe200078e00ff */
[----:B------:R-:W-:Y:S02]  /*14d0*/  ISETP.GT.U32.AND P1, PT, R0, R27, PT ;  /* 0x0000001b0000720c */ /* 0x000fe40003f24070 */
[----:B------:R-:W-:Y:S01]  /*14e0*/  @!P5 IADD3 R22, R22, -R0, RZ ;  /* 0x800000001616d210 */ /* 0x000fe20007ffe0ff */
[----:B------:R-:W-:Y:S01]  /*14f0*/  @!P0 IMAD.MOV R21, RZ, RZ, -R21 ;  /* 0x000000ffff158224 */ /* 0x000fe200078e0a15 */
[----:B------:R-:W-:Y:S01]  /*1500*/  ISETP.GE.AND P5, PT, R34, RZ, PT ;  /* 0x000000ff2200720c */ /* 0x000fe20003fa6270 */
[----:B------:R-:W-:Y:S01]  /*1510*/  IMAD.HI.U32 R30, R3, R36, RZ ;  /* 0x00000024031e7227 */ /* 0x000fe200078e00ff */
[----:B------:R-:W-:-:S02]  /*1520*/  IABS R34, R43 ;  /* 0x0000002b00227213 */ /* 0x000fc40000000000 */
[----:B------:R-:W-:Y:S01]  /*1530*/  ISETP.GT.U32.AND P0, PT, R0, R25, PT ;  /* 0x000000190000720c */ /* 0x000fe20003f04070 */
[----:B------:R-:W-:Y:S01]  /*1540*/  @!P6 IMAD.IADD R26, R26, 0x1, -R0 ;  /* 0x000000011a1ae824 */ /* 0x000fe200078e0a00 */
[----:B------:R-:W-:Y:S01]  /*1550*/  ISETP.GT.U32.AND P6, PT, R0, R28, PT ;  /* 0x0000001c0000720c */ /* 0x000fe20003fc4070 */
[----:B------:R-:W-:Y:S01]  /*1560*/  IMAD.HI.U32 R29, R3, R34, RZ ;  /* 0x00000022031d7227 */ /* 0x000fe200078e00ff */
[----:B------:R-:W-:Y:S02]  /*1570*/  IADD3 R33, -R12, RZ, RZ ;  /* 0x000000ff0c217210 */ /* 0x000fe40007ffe1ff */
[----:B------:R-:W-:Y:S01]  /*1580*/  @!P1 IADD3 R27, R27, -R0, RZ ;  /* 0x800000001b1b9210 */ /* 0x000fe20007ffe0ff */
[----:B------:R-:W-:Y:S01]  /*1590*/  IMAD.MOV R35, RZ, RZ, -R29 ;  /* 0x000000ffff237224 */ /* 0x000fe200078e0a1d */
[C---:B------:R-:W-:Y:S01]  /*15a0*/  ISETP.GT.U32.AND P1, PT, R0.reuse, R24, PT ;  /* 0x000000180000720c */ /* 0x040fe20003f24070 */
[----:B------:R-:W-:Y:S01]  /*15b0*/  IMAD R29, R0, R7, R31 ;  /* 0x00000007001d7224 */ /* 0x000fe200078e021f */
[----:B------:R-:W-:Y:S01]  /*15c0*/  @!P2 IADD3 R22, -R22, RZ, RZ ;  /* 0x000000ff1616a210 */ /* 0x000fe20007ffe1ff */
[----:B------:R-:W-:Y:S01]  /*15d0*/  IMAD.MOV R37, RZ, RZ, -R30 ;  /* 0x000000ffff257224 */ /* 0x000fe200078e0a1e */
[C---:B------:R-:W-:Y:S01]  /*15e0*/  ISETP.GT.U32.AND P2, PT, R0.reuse, R26, PT ;  /* 0x0000001a0000720c */ /* 0x040fe20003f44070 */
[----:B------:R-:W-:Y:S01]  /*15f0*/  IMAD R30, R0, R33, R32 ;  /* 0x00000021001e7224 */ /* 0x000fe200078e0220 */
[----:B------:R-:W-:Y:S01]  /*1600*/  @!P0 IADD3 R25, R25, -R0, RZ ;  /* 0x8000000019198210 */ /* 0x000fe20007ffe0ff */
[----:B------:R-:W-:Y:S01]  /*1610*/  @!P6 IMAD.IADD R28, R28, 0x1, -R0 ;  /* 0x000000011c1ce824 */ /* 0x000fe200078e0a00 */
[----:B------:R-:W-:Y:S01]  /*1620*/  LOP3.LUT R12, R9, 0x2a, RZ, 0xfc, !PT ;  /* 0x0000002a090c7812 */ /* 0x000fe200078efcff */
[----:B------:R-:W-:Y:S01]  /*1630*/  @!P4 IMAD.MOV R23, RZ, RZ, -R23 ;  /* 0x000000ffff17c224 */ /* 0x000fe200078e0a17 */
[C---:B------:R-:W-:Y:S01]  /*1640*/  ISETP.GT.U32.AND P4, PT, R0.reuse, R27, PT ;  /* 0x0000001b0000720c */ /* 0x040fe20003f84070 */
[C---:B------:R-:W-:Y:S01]  /*1650*/  IMAD R32, R0.reuse, R37, R36 ;  /* 0x0000002500207224 */ /* 0x040fe200078e0224 */
[----:B------:R-:W-:Y:S01]  /*1660*/  ISETP.GT.U32.AND P6, PT, R0, R28, PT ;  /* 0x0000001c0000720c */ /* 0x000fe20003fc4070 */
[----:B------:R-:W-:Y:S01]  /*1670*/  @!P1 IMAD.IADD R24, R24, 0x1, -R0 ;  /* 0x0000000118189824 */ /* 0x000fe200078e0a00 */
[C---:B------:R-:W-:Y:S01]  /*1680*/  ISETP.GT.U32.AND P1, PT, R0.reuse, R29, PT ;  /* 0x0000001d0000720c */ /* 0x040fe20003f24070 */
[C---:B------:R-:W-:Y:S01]  /*1690*/  IMAD R31, R0.reuse, R35, R34 ;  /* 0x00000023001f7224 */ /* 0x040fe200078e0222 */
[----:B------:R-:W-:Y:S01]  /*16a0*/  ISETP.GT.U32.AND P0, PT, R0, R30, PT ;  /* 0x0000001e0000720c */ /* 0x000fe20003f04070 */
[----:B------:R-:W-:Y:S01]  /*16b0*/  @!P2 IMAD.IADD R26, R26, 0x1, -R0 ;  /* 0x000000011a1aa824 */ /* 0x000fe200078e0a00 */
[----:B------:R-:W-:Y:S01]  /*16c0*/  IABS R33, R12 ;  /* 0x0000000c00217213 */ /* 0x000fe20000000000 */
[----:B------:R-:W-:Y:S01]  /*16d0*/  @!P5 IMAD.MOV R25, RZ, RZ, -R25 ;  /* 0x000000ffff19d224 */ /* 0x000fe200078e0a19 */
[----:B------:R-:W-:-:S02]  /*16e0*/  @!P3 IADD3 R24, -R24, RZ, RZ ;  /* 0x000000ff1818b210 */ /* 0x000fc40007ffe1ff */
[----:B------:R-:W-:Y:S01]  /*16f0*/  ISETP.GT.U32.AND P2, PT, R0, R31, PT ;  /* 0x0000001f0000720c */ /* 0x000fe20003f44070 */
[----:B------:R-:W-:Y:S01]  /*1700*/  IMAD.HI.U32 R7, R3, R33, RZ ;  /* 0x0000002103077227 */ /* 0x000fe200078e00ff */
[----:B------:R-:W-:Y:S02]  /*1710*/  LOP3.LUT R35, R9, 0x2c, RZ, 0xfc, !PT ;  /* 0x0000002c09237812 */ /* 0x000fe400078efcff */
[----:B------:R-:W-:Y:S01]  /*1720*/  @!P6 IADD3 R28, R28, -R0, RZ ;  /* 0x800000001c1ce210 */ /* 0x000fe20007ffe0ff */
[--C-:B------:R-:W-:Y:S01]  /*1730*/  @!P1 IMAD.IADD R29, R29, 0x1, -R0.reuse ;  /* 0x000000011d1d9824 */ /* 0x100fe200078e0a00 */
[C---:B------:R-:W-:Y:S01]  /*1740*/  ISETP.GT.U32.AND P6, PT, R0.reuse, R32, PT ;  /* 0x000000200000720c */ /* 0x040fe20003fc4070 */
[--C-:B------:R-:W-:Y:S01]  /*1750*/  @!P4 IMAD.IADD R27, R27, 0x1, -R0.reuse ;  /* 0x000000011b1bc824 */ /* 0x100fe200078e0a00 */
[----:B------:R-:W-:Y:S01]  /*1760*/  ISETP.GE.AND P1, PT, R39, RZ, PT ;  /* 0x000000ff2700720c */ /* 0x000fe20003f26270 */
[----:B------:R-:W-:Y:S01]  /*1770*/  IMAD.MOV R7, RZ, RZ, -R7 ;  /* 0x000000ffff077224 */ /* 0x000fe200078e0a07 */
[----:B------:R-:W-:Y:S01]  /*1780*/  ISETP.GT.U32.AND P3, PT, R0, R29, PT ;  /* 0x0000001d0000720c */ /* 0x000fe20003f64070 */
[----:B------:R-:W-:Y:S01]  /*1790*/  @!P0 IMAD.IADD R30, R30, 0x1, -R0 ;  /* 0x000000011e1e8824 */ /* 0x000fe200078e0a00 */
[----:B------:R-:W-:Y:S01]  /*17a0*/  ISETP.GE.AND P4, PT, R38, RZ, PT ;  /* 0x000000ff2600720c */ /* 0x000fe20003f86270 */
[----:B------:R-:W-:Y:S01]  /*17b0*/  IMAD R33, R0, R7, R33 ;  /* 0x0000000700217224 */ /* 0x000fe200078e0221 */
[----:B------:R-:W-:-:S02]  /*17c0*/  ISETP.GE.AND P0, PT, R40, RZ, PT ;  /* 0x000000ff2800720c */ /* 0x000fc40003f06270 */
[----:B------:R-:W-:Y:S02]  /*17d0*/  ISETP.GT.U32.AND P5, PT, R0, R30, PT ;  /* 0x0000001e0000720c */ /* 0x000fe40003fa4070 */
[----:B------:R-:W-:Y:S01]  /*17e0*/  IABS R34, R35 ;  /* 0x0000002300227213 */ /* 0x000fe20000000000 */
[--C-:B------:R-:W-:Y:S01]  /*17f0*/  @!P6 IMAD.IADD R32, R32, 0x1, -R0.reuse ;  /* 0x000000012020e824 */ /* 0x100fe200078e0a00 */
[----:B------:R-:W-:Y:S02]  /*1800*/  @!P2 IADD3 R31, R31, -R0, RZ ;  /* 0x800000001f1fa210 */ /* 0x000fe40007ffe0ff */
[----:B------:R-:W-:Y:S01]  /*1810*/  @!P1 IADD3 R27, -R27, RZ, RZ ;  /* 0x000000ff1b1b9210 */ /* 0x000fe20007ffe1ff */
[----:B------:R-:W-:Y:S01]  /*1820*/  @!P3 IMAD.IADD R29, R29, 0x1, -R0 ;  /* 0x000000011d1db824 */ /* 0x000fe200078e0a00 */
[C---:B------:R-:W-:Y:S01]  /*1830*/  ISETP.GT.U32.AND P3, PT, R0.reuse, R33, PT ;  /* 0x000000210000720c */ /* 0x040fe20003f64070 */
[----:B------:R-:W-:Y:S01]  /*1840*/  @!P4 IMAD.MOV R26, RZ, RZ, -R26 ;  /* 0x000000ffff1ac224 */ /* 0x000fe200078e0a1a */
[----:B------:R-:W-:Y:S01]  /*1850*/  ISETP.GT.U32.AND P6, PT, R0, R32, PT ;  /* 0x000000200000720c */ /* 0x000fe20003fc4070 */
[----:B------:R-:W-:Y:S01]  /*1860*/  IMAD.HI.U32 R7, R3, R34, RZ ;  /* 0x0000002203077227 */ /* 0x000fe200078e00ff */
[----:B------:R-:W-:-:S02]  /*1870*/  ISETP.GE.AND P1, PT, R42, RZ, PT ;  /* 0x000000ff2a00720c */ /* 0x000fc40003f26270 */
[----:B------:R-:W-:Y:S01]  /*1880*/  ISETP.GT.U32.AND P4, PT, R0, R31, PT ;  /* 0x0000001f0000720c */ /* 0x000fe20003f84070 */
[----:B------:R-:W-:Y:S01]  /*1890*/  @!P0 IMAD.MOV R28, RZ, RZ, -R28 ;  /* 0x000000ffff1c8224 */ /* 0x000fe200078e0a1c */
[----:B------:R-:W-:Y:S01]  /*18a0*/  ISETP.GE.AND P2, PT, R41, RZ, PT ;  /* 0x000000ff2900720c */ /* 0x000fe20003f46270 */
[----:B------:R-:W-:Y:S01]  /*18b0*/  IMAD.MOV R7, RZ, RZ, -R7 ;  /* 0x000000ffff077224 */ /* 0x000fe200078e0a07 */
[----:B------:R-:W-:Y:S02]  /*18c0*/  ISETP.GE.AND P0, PT, R43, RZ, PT ;  /* 0x000000ff2b00720c */ /* 0x000fe40003f06270 */
[----:B------:R-:W-:Y:S01]  /*18d0*/  @!P5 IADD3 R30, R30, -R0, RZ ;  /* 0x800000001e1ed210 */ /* 0x000fe20007ffe0ff */
[----:B------:R-:W-:Y:S01]  /*18e0*/  IMAD R34, R0, R7, R34 ;  /* 0x0000000700227224 */ /* 0x000fe200078e0222 */
[----:B------:R-:W-:Y:S01]  /*18f0*/  ISETP.GE.AND P5, PT, R44, RZ, PT ;  /* 0x000000ff2c00720c */ /* 0x000fe20003fa6270 */
[----:B------:R-:W-:Y:S01]  /*1900*/  @!P3 IMAD.IADD R33, R33, 0x1, -R0 ;  /* 0x000000012121b824 */ /* 0x000fe200078e0a00 */
[----:B------:R-:W-:-:S02]  /*1910*/  LOP3.LUT R7, R9, 0x2e, RZ, 0xfc, !PT ;  /* 0x0000002e09077812 */ /* 0x000fc400078efcff */
[----:B------:R-:W-:Y:S01]  /*1920*/  @!P6 IADD3 R32, R32, -R0, RZ ;  /* 0x800000002020e210 */ /* 0x000fe20007ffe0ff */
[----:B------:R-:W-:Y:S01]  /*1930*/  @!P4 IMAD.IADD R31, R31, 0x1, -R0 ;  /* 0x000000011f1fc824 */ /* 0x000fe200078e0a00 */
[----:B------:R-:W-:Y:S01]  /*1940*/  ISETP.GE.AND P6, PT, R35, RZ, PT ;  /* 0x000000ff2300720c */ /* 0x000fe20003fc6270 */
[----:B------:R-:W-:Y:S01]  /*1950*/  @!P2 IMAD.MOV R29, RZ, RZ, -R29 ;  /* 0x000000ffff1da224 */ /* 0x000fe200078e0a1d */
[----:B------:R-:W-:Y:S01]  /*1960*/  LOP3.LUT R35, R9, 0x32, RZ, 0xfc, !PT ;  /* 0x0000003209237812 */ /* 0x000fe200078efcff */
[----:B------:R-:W-:Y:S01]  /*1970*/  @!P0 IMAD.MOV R31, RZ, RZ, -R31 ;  /* 0x000000ffff1f8224 */ /* 0x000fe200078e0a1f */
[----:B------:R-:W-:Y:S02]  /*1980*/  @!P1 IADD3 R30, -R30, RZ, RZ ;  /* 0x000000ff1e1e9210 */ /* 0x000fe40007ffe1ff */
[----:B------:R-:W-:Y:S01]  /*1990*/  IABS R37, R7 ;  /* 0x0000000700257213 */ /* 0x000fe20000000000 */
[----:B------:R-:W-:Y:S01]  /*19a0*/  @!P5 IMAD.MOV R32, RZ, RZ, -R32 ;  /* 0x000000ffff20d224 */ /* 0x000fe200078e0a20 */
[----:B------:R-:W-:-:S02]  /*19b0*/  ISETP.GT.U32.AND P1, PT, R0, R33, PT ;  /* 0x000000210000720c */ /* 0x000fc40003f24070 */
[----:B------:R-:W-:Y:S02]  /*19c0*/  IABS R40, R35 ;  /* 0x0000002300287213 */ /* 0x000fe40000000000 */
[----:B------:R-:W-:Y:S02]  /*19d0*/  ISETP.GE.AND P4, PT, R12, RZ, PT ;  /* 0x000000ff0c00720c */ /* 0x000fe40003f86270 */
[----:B------:R-:W-:Y:S01]  /*19e0*/  ISETP.GE.AND P2, PT, R7, RZ, PT ;  /* 0x000000ff0700720c */ /* 0x000fe20003f46270 */
[----:B------:R-:W-:Y:S01]  /*19f0*/  IMAD.HI.U32 R7, R3, R37, RZ ;  /* 0x0000002503077227 */ /* 0x000fe200078e00ff */
[----:B------:R-:W-:Y:S02]  /*1a00*/  ISETP.GT.U32.AND P0, PT, R0, R34, PT ;  /* 0x000000220000720c */ /* 0x000fe40003f04070 */
[----:B------:R-:W-:Y:S01]  /*1a10*/  ISETP.GE.AND P5, PT, R35, RZ, PT ;  /* 0x000000ff2300720c */ /* 0x000fe20003fa6270 */
[----:B------:R-:W-:Y:S01]  /*1a20*/  IMAD.HI.U32 R35, R3, R40, RZ ;  /* 0x0000002803237227 */ /* 0x000fe200078e00ff */
[----:B------:R-:W-:-:S02]  /*1a30*/  LOP3.LUT R12, R9, 0x30, RZ, 0xfc, !PT ;  /* 0x00000030090c7812 */ /* 0x000fc400078efcff */
[----:B------:R-:W-:Y:S01]  /*1a40*/  @!P1 IADD3 R33, R33, -R0, RZ ;  /* 0x8000000021219210 */ /* 0x000fe20007ffe0ff */
[----:B------:R-:W-:Y:S01]  /*1a50*/  IMAD.MOV R7, RZ, RZ, -R7 ;  /* 0x000000ffff077224 */ /* 0x000fe200078e0a07 */
[----:B------:R-:W-:Y:S01]  /*1a60*/  IABS R38, R12 ;  /* 0x0000000c00267213 */ /* 0x000fe20000000000 */
[----:B------:R-:W-:Y:S01]  /*1a70*/  IMAD.MOV R41, RZ, RZ, -R35 ;  /* 0x000000ffff297224 */ /* 0x000fe200078e0a23 */
[----:B------:R-:W-:Y:S01]  /*1a80*/  @!P4 IADD3 R33, -R33, RZ, RZ ;  /* 0x000000ff2121c210 */ /* 0x000fe20007ffe1ff */
[----:B------:R-:W-:Y:S01]  /*1a90*/  IMAD R35, R0, R7, R37 ;  /* 0x0000000700237224 */ /* 0x000fe200078e0225 */
[----:B------:R-:W-:Y:S01]  /*1aa0*/  LOP3.LUT R36, R9, 0x34, RZ, 0xfc, !PT ;  /* 0x0000003409247812 */ /* 0x000fe200078efcff */
[----:B------:R-:W-:Y:S01]  /*1ab0*/  @!P0 IMAD.IADD R34, R34, 0x1, -R0 ;  /* 0x0000000122228824 */ /* 0x000fe200078e0a00 */
[----:B------:R-:W-:Y:S01]  /*1ac0*/  ISETP.GE.AND P3, PT, R12, RZ, PT ;  /* 0x000000ff0c00720c */ /* 0x000fe20003f66270 */
[----:B------:R-:W-:Y:S01]  /*1ad0*/  IMAD.HI.U32 R12, R3, R38, RZ ;  /* 0x00000026030c7227 */ /* 0x000fe200078e00ff */
[----:B------:R-:W-:-:S02]  /*1ae0*/  ISETP.GT.U32.AND P4, PT, R0, R35, PT ;  /* 0x000000230000720c */ /* 0x000fc40003f84070 */
[C---:B------:R-:W-:Y:S01]  /*1af0*/  ISETP.GT.U32.AND P0, PT, R0.reuse, R34, PT ;  /* 0x000000220000720c */ /* 0x040fe20003f04070 */
[----:B------:R-:W-:Y:S01]  /*1b00*/  IMAD R37, R0, R41, R40 ;  /* 0x0000002900257224 */ /* 0x000fe200078e0228 */
[----:B------:R-:W-:Y:S01]  /*1b10*/  IABS R42, R36 ;  /* 0x00000024002a7213 */ /* 0x000fe20000000000 */
[C---:B------:R-:W-:Y:S01]  /*1b20*/  IMAD.HI.U32 R40, R3.reuse, R45, RZ ;  /* 0x0000002d03287227 */ /* 0x040fe200078e00ff */
[----:B------:R-:W-:Y:S02]  /*1b30*/  ISETP.GE.AND P1, PT, R36, RZ, PT ;  /* 0x000000ff2400720c */ /* 0x000fe40003f26270 */
[----:B------:R-:W-:Y:S01]  /*1b40*/  IADD3 R39, -R12, RZ, RZ ;  /* 0x000000ff0c277210 */ /* 0x000fe20007ffe1ff */
[----:B------:R-:W-:Y:S01]  /*1b50*/  IMAD.HI.U32 R36, R3, R42, RZ ;  /* 0x0000002a03247227 */ /* 0x000fe200078e00ff */
[----:B------:R-:W-:Y:S02]  /*1b60*/  LOP3.LUT R7, R9, 0x36, RZ, 0xfc, !PT ;  /* 0x0000003609077812 */ /* 0x000fe400078efcff */
[----:B------:R-:W-:Y:S01]  /*1b70*/  IABS R41, R48 ;  /* 0x0000003000297213 */ /* 0x000fe20000000000 */
[----:B------:R-:W-:Y:S01]  /*1b80*/  @!P4 IMAD.IADD R35, R35, 0x1, -R0 ;  /* 0x000000012323c824 */ /* 0x000fe200078e0a00 */
[----:B------:R-:W-:Y:S01]  /*1b90*/  IABS R44, R50 ;  /* 0x00000032002c7213 */ /* 0x000fe20000000000 */
[----:B------:R-:W-:Y:S01]  /*1ba0*/  IMAD.MOV R43, RZ, RZ, -R36 ;  /* 0x000000ffff2b7224 */ /* 0x000fe200078e0a24 */
[----:B------:R-:W-:Y:S01]  /*1bb0*/  LOP3.LUT R66, R9, 0x5c, RZ, 0xfc, !PT ;  /* 0x0000005c09427812 */ /* 0x000fe200078efcff */
[----:B------:R-:W-:Y:S01]  /*1bc0*/  @!P0 IMAD.IADD R34, R34, 0x1, -R0 ;  /* 0x0000000122228824 */ /* 0x000fe200078e0a00 */
[C---:B------:R-:W-:Y:S01]  /*1bd0*/  ISETP.GT.U32.AND P4, PT, R0.reuse, R35, PT ;  /* 0x000000230000720c */ /* 0x040fe20003f84070 */
[C---:B------:R-:W-:Y:S01]  /*1be0*/  IMAD R36, R0.reuse, R39, R38 ;  /* 0x0000002700247224 */ /* 0x040fe200078e0226 */
[----:B------:R-:W-:Y:S01]  /*1bf0*/  ISETP.GE.AND P0, PT, R7, RZ, PT ;  /* 0x000000ff0700720c */ /* 0x000fe20003f06270 */
[----:B------:R-:W-:Y:S01]  /*1c00*/  IMAD R38, R0, R43, R42 ;  /* 0x0000002b00267224 */ /* 0x000fe200078e022a */
[----:B------:R-:W-:Y:S01]  /*1c10*/  @!P6 IADD3 R34, -R34, RZ, RZ ;  /* 0x000000ff2222e210 */ /* 0x000fe20007ffe1ff */
[----:B------:R-:W-:Y:S01]  /*1c20*/  IMAD.MOV R46, RZ, RZ, -R40 ;  /* 0x000000ffff2e7224 */ /* 0x000fe200078e0a28 */
[----:B------:R-:W-:Y:S01]  /*1c30*/  ISETP.GT.U32.AND P6, PT, R0, R36, PT ;  /* 0x000000240000720c */ /* 0x000fe20003fc4070 */
[----:B------:R-:W-:Y:S01]  /*1c40*/  IMAD.HI.U32 R39, R3, R44, RZ ;  /* 0x0000002c03277227 */ /* 0x000fe200078e00ff */
[----:B------:R-:W-:-:S02]  /*1c50*/  IABS R42, R7 ;  /* 0x00000007002a7213 */ /* 0x000fc40000000000 */
[----:B------:R-:W-:Y:S02]  /*1c60*/  IABS R43, R49 ;  /* 0x00000031002b7213 */ /* 0x000fe40000000000 */
[----:B------:R-:W-:Y:S01]  /*1c70*/  IADD3 R39, -R39, RZ, RZ ;  /* 0x000000ff27277210 */ /* 0x000fe20007ffe1ff */
[----:B------:R-:W-:Y:S01]  /*1c80*/  @!P4 IMAD.IADD R35, R35, 0x1, -R0 ;  /* 0x000000012323c824 */ /* 0x000fe200078e0a00 */
[----:B------:R-:W-:Y:S01]  /*1c90*/  ISETP.GT.U32.AND P4, PT, R0, R37, PT ;  /* 0x000000250000720c */ /* 0x000fe20003f84070 */
[----:B------:R-:W-:Y:S01]  /*1ca0*/  IMAD.HI.U32 R7, R3, R42, RZ ;  /* 0x0000002a03077227 */ /* 0x000fe200078e00ff */
[----:B------:R-:W-:Y:S02]  /*1cb0*/  IABS R63, R66 ;  /* 0x00000042003f7213 */ /* 0x000fe40000000000 */
[----:B------:R-:W-:Y:S01]  /*1cc0*/  LOP3.LUT R64, R9, 0x5a, RZ, 0xfc, !PT ;  /* 0x0000005a09407812 */ /* 0x000fe200078efcff */
[----:B------:R-:W-:Y:S01]  /*1cd0*/  IMAD.MOV R7, RZ, RZ, -R7 ;  /* 0x000000ffff077224 */ /* 0x000fe200078e0a07 */
[----:B------:R-:W-:Y:S01]  /*1ce0*/  @!P6 IADD3 R36, R36, -R0, RZ ;  /* 0x800000002424e210 */ /* 0x000fe20007ffe0ff */
[----:B------:R-:W-:Y:S01]  /*1cf0*/  IMAD.HI.U32 R12, R3, R43, RZ ;  /* 0x0000002b030c7227 */ /* 0x000fe200078e00ff */
[----:B------:R-:W-:-:S02]  /*1d00*/  IABS R61, R64 ;  /* 0x00000040003d7213 */ /* 0x000fc40000000000 */
[C---:B------:R-:W-:Y:S01]  /*1d10*/  ISETP.GT.U32.AND P6, PT, R0.reuse, R36, PT ;  /* 0x000000240000720c */ /* 0x040fe20003fc4070 */
[C---:B------:R-:W-:Y:S01]  /*1d20*/  IMAD R42, R0.reuse, R7, R42 ;  /* 0x00000007002a7224 */ /* 0x040fe200078e022a */
[----:B------:R-:W-:Y:S01]  /*1d30*/  LOP3.LUT R68, R9, 0x62, RZ, 0xfc, !PT ;  /* 0x0000006209447812 */ /* 0x000fe200078efcff */
[----:B------:R-:W-:Y:S01]  /*1d40*/  @!P4 IMAD.IADD R37, R37, 0x1, -R0 ;  /* 0x000000012525c824 */ /* 0x000fe200078e0a00 */
[----:B------:R-:W-:Y:S01]  /*1d50*/  LOP3.LUT R70, R9, 0x70, RZ, 0xfc, !PT ;  /* 0x0000007009467812 */ /* 0x000fe200078efcff */
[----:B------:R-:W-:Y:S01]  /*1d60*/  IMAD.HI.U32 R7, R3, R41, RZ ;  /* 0x0000002903077227 */ /* 0x000fe200078e00ff */
[----:B------:R-:W-:Y:S02]  /*1d70*/  IABS R67, R68 ;  /* 0x0000004400437213 */ /* 0x000fe40000000000 */
[C---:B------:R-:W-:Y:S01]  /*1d80*/  ISETP.GT.U32.AND P4, PT, R0.reuse, R37, PT ;  /* 0x000000250000720c */ /* 0x040fe20003f84070 */
[----:B------:R-:W-:Y:S01]  /*1d90*/  IMAD.MOV R7, RZ, RZ, -R7 ;  /* 0x000000ffff077224 */ /* 0x000fe200078e0a07 */
[----:B------:R-:W-:Y:S01]  /*1da0*/  IABS R81, R70 ;  /* 0x0000004600517213 */ /* 0x000fe20000000000 */
[----:B------:R-:W-:Y:S01]  /*1db0*/  IMAD.MOV R12, RZ, RZ, -R12 ;  /* 0x000000ffff0c7224 */ /* 0x000fe200078e0a0c */
[----:B------:R-:W-:Y:S01]  /*1dc0*/  LOP3.LUT R72, R9, 0x72, RZ, 0xfc, !PT ;  /* 0x0000007209487812 */ /* 0x000fe200078efcff */
[----:B------:R-:W-:Y:S01]  /*1dd0*/  IMAD R40, R0, R7, R41 ;  /* 0x0000000700287224 */ /* 0x000fe200078e0229 */
[----:B------:R-:W-:Y:S01]  /*1de0*/  @!P6 IADD3 R36, R36, -R0, RZ ;  /* 0x800000002424e210 */ /* 0x000fe20007ffe0ff */
[----:B------:R-:W-:Y:S01]  /*1df0*/  @!P2 IMAD.MOV R35, RZ, RZ, -R35 ;  /* 0x000000ffff23a224 */ /* 0x000fe200078e0a23 */
[C---:B------:R-:W-:Y:S01]  /*1e00*/  ISETP.GT.U32.AND P6, PT, R0.reuse, R38, PT ;  /* 0x000000260000720c */ /* 0x040fe20003fc4070 */
[C---:B------:R-:W-:Y:S01]  /*1e10*/  IMAD R41, R0.reuse, R12, R43 ;  /* 0x0000000c00297224 */ /* 0x040fe200078e022b */
[C---:B------:R-:W-:Y:S01]  /*1e20*/  ISETP.GT.U32.AND P2, PT, R0.reuse, R42, PT ;  /* 0x0000002a0000720c */ /* 0x040fe20003f44070 */
[----:B------:R-:W-:Y:S01]  /*1e30*/  @!P3 IMAD.MOV R36, RZ, RZ, -R36 ;  /* 0x000000ffff24b224 */ /* 0x000fe200078e0a24 */
[C---:B------:R-:W-:Y:S01]  /*1e40*/  ISETP.GT.U32.AND P3, PT, R0.reuse, R40, PT ;  /* 0x000000280000720c */ /* 0x040fe20003f64070 */
[----:B------:R-:W-:Y:S01]  /*1e50*/  @!P4 IMAD.IADD R37, R37, 0x1, -R0 ;  /* 0x000000012525c824 */ /* 0x000fe200078e0a00 */
[C---:B------:R-:W-:Y:S01]  /*1e60*/  ISETP.GT.U32.AND P4, PT, R0.reuse, R41, PT ;  /* 0x000000290000720c */ /* 0x040fe20003f84070 */
[C---:B------:R-:W-:Y:S01]  /*1e70*/  IMAD R39, R0.reuse, R39, R44 ;  /* 0x0000002700277224 */ /* 0x040fe200078e022c */
[----:B------:R-:W-:Y:S01]  /*1e80*/  IABS R44, R52 ;  /* 0x00000034002c7213 */ /* 0x000fe20000000000 */
[----:B------:R-:W-:Y:S01]  /*1e90*/  IMAD R43, R0, R46, R45 ;  /* 0x0000002e002b7224 */ /* 0x000fe200078e022d */
[----:B------:R-:W-:Y:S01]  /*1ea0*/  IABS R12, R53 ;  /* 0x00000035000c7213 */ /* 0x000fe20000000000 */
[----:B------:R-:W-:Y:S01]  /*1eb0*/  @!P5 IMAD.MOV R37, RZ, RZ, -R37 ;  /* 0x000000ffff25d224 */ /* 0x000fe200078e0a25 */
[----:B------:R-:W-:Y:S01]  /*1ec0*/  IABS R46, R54 ;  /* 0x00000036002e7213 */ /* 0x000fe20000000000 */
[----:B------:R-:W-:Y:S01]  /*1ed0*/  @!P6 IMAD.IADD R38, R38, 0x1, -R0 ;  /* 0x000000012626e824 */ /* 0x000fe200078e0a00 */
[----:B------:R-:W-:Y:S01]  /*1ee0*/  ISETP.GT.U32.AND P6, PT, R0, R39, PT ;  /* 0x000000270000720c */ /* 0x000fe20003fc4070 */
[----:B------:R-:W-:Y:S01]  /*1ef0*/  IMAD.HI.U32 R7, R3, R44, RZ ;  /* 0x0000002c03077227 */ /* 0x000fe200078e00ff */
[----:B------:R-:W-:-:S02]  /*1f00*/  @!P2 IADD3 R42, R42, -R0, RZ ;  /* 0x800000002a2aa210 */ /* 0x000fc40007ffe0ff */
[----:B------:R-:W-:Y:S01]  /*1f10*/  ISETP.GT.U32.AND P2, PT, R0, R38, PT ;  /* 0x000000260000720c */ /* 0x000fe20003f44070 */
[----:B------:R-:W-:Y:S01]  /*1f20*/  @!P3 IMAD.IADD R40, R40, 0x1, -R0 ;  /* 0x000000012828b824 */ /* 0x000fe200078e0a00 */
[----:B------:R-:W-:Y:S02]  /*1f30*/  @!P4 IADD3 R41, R41, -R0, RZ ;  /* 0x800000002929c210 */ /* 0x000fe40007ffe0ff */
[C---:B------:R-:W-:Y:S02]  /*1f40*/  ISETP.GT.U32.AND P3, PT, R0.reuse, R42, PT ;  /* 0x0000002a0000720c */ /* 0x040fe40003f64070 */
[C---:B------:R-:W-:Y:S02]  /*1f50*/  ISETP.GT.U32.AND P4, PT, R0.reuse, R40, PT ;  /* 0x000000280000720c */ /* 0x040fe40003f84070 */
[----:B------:R-:W-:Y:S01]  /*1f60*/  IADD3 R45, -R7, RZ, RZ ;  /* 0x000000ff072d7210 */ /* 0x000fe20007ffe1ff */
[----:B------:R-:W-:Y:S01]  /*1f70*/  IMAD.HI.U32 R7, R3, R12, RZ ;  /* 0x0000000c03077227 */ /* 0x000fe200078e00ff */
[----:B------:R-:W-:-:S02]  /*1f80*/  ISETP.GT.U32.AND P5, PT, R0, R41, PT ;  /* 0x000000290000720c */ /* 0x000fc40003fa4070 */
[----:B------:R-:W-:Y:S01]  /*1f90*/  LOP3.LUT R74, R9, 0x74, RZ, 0xfc, !PT ;  /* 0x00000074094a7812 */ /* 0x000fe200078efcff */
[----:B------:R-:W-:Y:S01]  /*1fa0*/  IMAD.MOV R7, RZ, RZ, -R7 ;  /* 0x000000ffff077224 */ /* 0x000fe200078e0a07 */
[----:B------:R-:W-:Y:S01]  /*1fb0*/  @!P2 IADD3 R38, R38, -R0, RZ ;  /* 0x800000002626a210 */ /* 0x000fe20007ffe0ff */
[C---:B------:R-:W-:Y:S01]  /*1fc0*/  IMAD R44, R0.reuse, R45, R44 ;  /* 0x0000002d002c7224 */ /* 0x040fe200078e022c */
[C---:B------:R-:W-:Y:S01]  /*1fd0*/  ISETP.GT.U32.AND P2, PT, R0.reuse, R43, PT ;  /* 0x0000002b0000720c */ /* 0x040fe20003f44070 */
[----:B------:R-:W-:Y:S01]  /*1fe0*/  IMAD R45, R0, R7, R12 ;  /* 0x00000007002d7224 */ /* 0x000fe200078e020c */
[----:B------:R-:W-:Y:S01]  /*1ff0*/  IABS R83, R72 ;  /* 0x0000004800537213 */ /* 0x000fe20000000000 */
[--C-:B------:R-:W-:Y:S01]  /*2000*/  @!P4 IMAD.IADD R40, R40, 0x1, -R0.reuse ;  /* 0x000000012828c824 */ /* 0x100fe200078e0a00 */
[----:B------:R-:W-:Y:S01]  /*2010*/  ISETP.GE.AND P4, PT, R48, RZ, PT ;  /* 0x000000ff3000720c */ /* 0x000fe20003f86270 */
[----:B------:R-:W-:Y:S01]  /*2020*/  @!P6 IMAD.IADD R39, R39, 0x1, -R0 ;  /* 0x000000012727e824 */ /* 0x000fe200078e0a00 */
[----:B------:R-:W-:Y:S01]  /*2030*/  IABS R85, R74 ;  /* 0x0000004a00557213 */ /* 0x000fe20000000000 */
[----:B------:R-:W-:Y:S01]  /*2040*/  IMAD.HI.U32 R7, R3, R46, RZ ;  /* 0x0000002e03077227 */ /* 0x000fe200078e00ff */
[----:B------:R-:W-:-:S02]  /*2050*/  @!P5 IADD3 R41, R41, -R0, RZ ;  /* 0x800000002929d210 */ /* 0x000fc40007ffe0ff */
[----:B------:R-:W-:Y:S01]  /*2060*/  ISETP.GT.U32.AND P6, PT, R0, R39, PT ;  /* 0x000000270000720c */ /* 0x000fe20003fc4070 */
[----:B------:R-:W-:Y:S01]  /*2070*/  @!P3 IMAD.IADD R42, R42, 0x1, -R0 ;  /* 0x000000012a2ab824 */ /* 0x000fe200078e0a00 */
[----:B------:R-:W-:Y:S01]  /*2080*/  ISETP.GT.U32.AND P3, PT, R0, R44, PT ;  /* 0x0000002c0000720c */ /* 0x000fe20003f64070 */
[----:B------:R-:W-:Y:S01]  /*2090*/  IMAD.MOV R7, RZ, RZ, -R7 ;  /* 0x000000ffff077224 */ /* 0x000fe200078e0a07 */
[----:B------:R-:W-:Y:S01]  /*20a0*/  @!P2 IADD3 R43, R43, -R0, RZ ;  /* 0x800000002b2ba210 */ /* 0x000fe20007ffe0ff */
[----:B------:R-:W-:Y:S01]  /*20b0*/  IMAD.HI.U32 R12, R3, R47, RZ ;  /* 0x0000002f030c7227 */ /* 0x000fe200078e00ff */
[----:B------:R-:W-:Y:S02]  /*20c0*/  ISETP.GE.AND P2, PT, R50, RZ, PT ;  /* 0x000000ff3200720c */ /* 0x000fe40003f46270 */
[----:B------:R-:W-:Y:S01]  /*20d0*/  @!P4 IADD3 R40, -R40, RZ, RZ ;  /* 0x000000ff2828c210 */ /* 0x000fe20007ffe1ff */
[C---:B------:R-:W-:Y:S01]  /*20e0*/  IMAD R46, R0.reuse, R7, R46 ;  /* 0x00000007002e7224 */ /* 0x040fe200078e022e */
[----:B------:R-:W-:Y:S01]  /*20f0*/  LOP3.LUT R7, R9, 0x48, RZ, 0xfc, !PT ;  /* 0x0000004809077812 */ /* 0x000fe200078efcff */
[----:B------:R-:W-:Y:S01]  /*2100*/  @!P1 IMAD.MOV R38, RZ, RZ, -R38 ;  /* 0x000000ffff269224 */ /* 0x000fe200078e0a26 */
[C---:B------:R-:W-:Y:S01]  /*2110*/  ISETP.GT.U32.AND P1, PT, R0.reuse, R43, PT ;  /* 0x0000002b0000720c */ /* 0x040fe20003f24070 */
[----:B------:R-:W-:Y:S01]  /*2120*/  IMAD.MOV R12, RZ, RZ, -R12 ;  /* 0x000000ffff0c7224 */ /* 0x000fe200078e0a0c */
[----:B------:R-:W-:Y:S01]  /*2130*/  ISETP.GT.U32.AND P4, PT, R0, R46, PT ;  /* 0x0000002e0000720c */ /* 0x000fe20003f84070 */
[--C-:B------:R-:W-:Y:S01]  /*2140*/  @!P3 IMAD.IADD R44, R44, 0x1, -R0.reuse ;  /* 0x000000012c2cb824 */ /* 0x100fe200078e0a00 */
[----:B------:R-:W-:Y:S01]  /*2150*/  ISETP.GE.AND P3, PT, R51, RZ, PT ;  /* 0x000000ff3300720c */ /* 0x000fe20003f66270 */
[----:B------:R-:W-:Y:S01]  /*2160*/  @!P6 IMAD.IADD R39, R39, 0x1, -R0 ;  /* 0x000000012727e824 */ /* 0x000fe200078e0a00 */
[----:B------:R-:W-:Y:S01]  /*2170*/  IABS R48, R7 ;  /* 0x0000000700307213 */ /* 0x000fe20000000000 */
[C---:B------:R-:W-:Y:S01]  /*2180*/  IMAD R47, R0.reuse, R12, R47 ;  /* 0x0000000c002f7224 */ /* 0x040fe200078e022f */
[C---:B------:R-:W-:Y:S01]  /*2190*/  ISETP.GT.U32.AND P5, PT, R0.reuse, R45, PT ;  /* 0x0000002d0000720c */ /* 0x040fe20003fa4070 */
[----:B------:R-:W-:Y:S01]  /*21a0*/  @!P2 IMAD.MOV R39, RZ, RZ, -R39 ;  /* 0x000000ffff27a224 */ /* 0x000fe200078e0a27 */
[----:B------:R-:W-:Y:S01]  /*21b0*/  ISETP.GE.AND P6, PT, R49, RZ, PT ;  /* 0x000000ff3100720c */ /* 0x000fe20003fc6270 */
[----:B------:R-:W-:Y:S01]  /*21c0*/  @!P0 IMAD.MOV R42, RZ, RZ, -R42 ;  /* 0x000000ffff2a8224 */ /* 0x000fe200078e0a2a */
[----:B------:R-:W-:-:S02]  /*21d0*/  ISETP.GT.U32.AND P2, PT, R0, R47, PT ;  /* 0x0000002f0000720c */ /* 0x000fc40003f44070 */
[-C--:B------:R-:W-:Y:S02]  /*21e0*/  @!P1 IADD3 R43, R43, -R0.reuse, RZ ;  /* 0x800000002b2b9210 */ /* 0x080fe40007ffe0ff */
[----:B------:R-:W-:Y:S02]  /*21f0*/  @!P4 IADD3 R46, R46, -R0, RZ ;  /* 0x800000002e2ec210 */ /* 0x000fe40007ffe0ff */
[----:B------:R-:W-:Y:S01]  /*2200*/  ISETP.GE.AND P4, PT, R7, RZ, PT ;  /* 0x000000ff0700720c */ /* 0x000fe20003f86270 */
[----:B------:R-:W-:Y:S01]  /*2210*/  IMAD.HI.U32 R7, R3, R48, RZ ;  /* 0x0000003003077227 */ /* 0x000fe200078e00ff */
[C---:B------:R-:W-:Y:S02]  /*2220*/  ISETP.GT.U32.AND P0, PT, R0.reuse, R44, PT ;  /* 0x0000002c0000720c */ /* 0x040fe40003f04070 */
[----:B------:R-:W-:Y:S01]  /*2230*/  LOP3.LUT R50, R9, 0x4a, RZ, 0xfc, !PT ;  /* 0x0000004a09327812 */ /* 0x000fe200078efcff */
[----:B------:R-:W-:Y:S01]  /*2240*/  @!P3 IMAD.MOV R43, RZ, RZ, -R43 ;  /* 0x000000ffff2bb224 */ /* 0x000fe200078e0a2b */
[----:B------:R-:W-:Y:S01]  /*2250*/  ISETP.GT.U32.AND P3, PT, R0, R46, PT ;  /* 0x0000002e0000720c */ /* 0x000fe20003f64070 */
[----:B------:R-:W-:Y:S01]  /*2260*/  @!P2 IMAD.IADD R47, R47, 0x1, -R0 ;  /* 0x000000012f2fa824 */ /* 0x000fe200078e0a00 */
[----:B------:R-:W-:Y:S01]  /*2270*/  IADD3 R7, -R7, RZ, RZ ;  /* 0x000000ff07077210 */ /* 0x000fe20007ffe1ff */
[----:B------:R-:W-:Y:S01]  /*2280*/  @!P6 IMAD.MOV R41, RZ, RZ, -R41 ;  /* 0x000000ffff29e224 */ /* 0x000fe200078e0a29 */
[----:B------:R-:W-:-:S02]  /*2290*/  IABS R49, R50 ;  /* 0x0000003200317213 */ /* 0x000fc40000000000 */
[----:B------:R-:W-:Y:S01]  /*22a0*/  @!P5 IADD3 R45, R45, -R0, RZ ;  /* 0x800000002d2dd210 */ /* 0x000fe20007ffe0ff */
[C---:B------:R-:W-:Y:S01]  /*22b0*/  IMAD R48, R0.reuse, R7, R48 ;  /* 0x0000000700307224 */ /* 0x040fe200078e0230 */
[C---:B------:R-:W-:Y:S01]  /*22c0*/  ISETP.GT.U32.AND P2, PT, R0.reuse, R47, PT ;  /* 0x0000002f0000720c */ /* 0x040fe20003f44070 */
[----:B------:R-:W-:Y:S01]  /*22d0*/  IMAD.HI.U32 R7, R3, R49, RZ ;  /* 0x0000003103077227 */ /* 0x000fe200078e00ff */
[----:B------:R-:W-:Y:S02]  /*22e0*/  ISETP.GT.U32.AND P5, PT, R0, R45, PT ;  /* 0x0000002d0000720c */ /* 0x000fe40003fa4070 */
[----:B------:R-:W-:Y:S01]  /*22f0*/  ISETP.GE.AND P6, PT, R52, RZ, PT ;  /* 0x000000ff3400720c */ /* 0x000fe20003fc6270 */
[--C-:B------:R-:W-:Y:S01]  /*2300*/  @!P3 IMAD.IADD R46, R46, 0x1, -R0.reuse ;  /* 0x000000012e2eb824 */ /* 0x100fe200078e0a00 */
[----:B------:R-:W-:Y:S01]  /*2310*/  ISETP.GT.U32.AND P3, PT, R0, R48, PT ;  /* 0x000000300000720c */ /* 0x000fe20003f64070 */
[----:B------:R-:W-:Y:S01]  /*2320*/  @!P0 IMAD.IADD R44, R44, 0x1, -R0 ;  /* 0x000000012c2c8824 */ /* 0x000fe200078e0a00 */
[----:B------:R-:W-:Y:S01]  /*2330*/  IABS R51, R56 ;  /* 0x0000003800337213 */ /* 0x000fe20000000000 */
[----:B------:R-:W-:Y:S01]  /*2340*/  IMAD.MOV R12, RZ, RZ, -R7 ;  /* 0x000000ffff0c7224 */ /* 0x000fe200078e0a07 */
[----:B------:R-:W-:-:S02]  /*2350*/  IABS R52, R57 ;  /* 0x0000003900347213 */ /* 0x000fc40000000000 */
[----:B------:R-:W-:Y:S01]  /*2360*/  ISETP.GE.AND P0, PT, R54, RZ, PT ;  /* 0x000000ff3600720c */ /* 0x000fe20003f06270 */
[----:B------:R-:W-:Y:S01]  /*2370*/  IMAD.HI.U32 R7, R3, R51, RZ ;  /* 0x0000003303077227 */ /* 0x000fe200078e00ff */
[----:B------:R-:W-:Y:S02]  /*2380*/  IABS R54, R58 ;  /* 0x0000003a00367213 */ /* 0x000fe40000000000 */
[----:B------:R-:W-:Y:S01]  /*2390*/  @!P2 IADD3 R47, R47, -R0, RZ ;  /* 0x800000002f2fa210 */ /* 0x000fe20007ffe0ff */
[----:B------:R-:W-:Y:S01]  /*23a0*/  IMAD R49, R0, R12, R49 ;  /* 0x0000000c00317224 */ /* 0x000fe200078e0231 */
[----:B------:R-:W-:Y:S01]  /*23b0*/  ISETP.GE.AND P2, PT, R50, RZ, PT ;  /* 0x000000ff3200720c */ /* 0x000fe20003f46270 */
[----:B------:R-:W-:Y:S01]  /*23c0*/  IMAD.HI.U32 R12, R3, R52, RZ ;  /* 0x00000034030c7227 */ /* 0x000fe200078e00ff */
[----:B------:R-:W-:Y:S02]  /*23d0*/  ISETP.GE.AND P1, PT, R53, RZ, PT ;  /* 0x000000ff3500720c */ /* 0x000fe40003f26270 */
[----:B------:R-:W-:Y:S01]  /*23e0*/  LOP3.LUT R76, R9, 0x76, RZ, 0xfc, !PT ;  /* 0x00000076094c7812 */ /* 0x000fe200078efcff */
[----:B------:R-:W-:Y:S01]  /*23f0*/  IMAD.HI.U32 R50, R3, R54, RZ ;  /* 0x0000003603327227 */ /* 0x000fe200078e00ff */
[----:B------:R-:W-:-:S02]  /*2400*/  IADD3 R53, -R12, RZ, RZ ;  /* 0x000000ff0c357210 */ /* 0x000fc40007ffe1ff */
[----:B------:R-:W-:Y:S01]  /*2410*/  IABS R12, R60 ;  /* 0x0000003c000c7213 */ /* 0x000fe20000000000 */
[----:B------:R-:W-:Y:S01]  /*2420*/  IMAD.MOV R7, RZ, RZ, -R7 ;  /* 0x000000ffff077224 */ /* 0x000fe200078e0a07 */
[----:B------:R-:W-:Y:S01]  /*2430*/  LOP3.LUT R78, R9, 0x78, RZ, 0xfc, !PT ;  /* 0x00000078094e7812 */ /* 0x000fe200078efcff */
[--C-:B------:R-:W-:Y:S01]  /*2440*/  @!P3 IMAD.IADD R48, R48, 0x1, -R0.reuse ;  /* 0x000000013030b824 */ /* 0x100fe200078e0a00 */
[C---:B------:R-:W-:Y:S01]  /*2450*/  ISETP.GT.U32.AND P3, PT, R0.reuse, R49, PT ;  /* 0x000000310000720c */ /* 0x040fe20003f64070 */
[----:B------:R-:W-:Y:S01]  /*2460*/  @!P5 IMAD.IADD R45, R45, 0x1, -R0 ;  /* 0x000000012d2dd824 */ /* 0x000fe200078e0a00 */
[----:B------:R-:W-:Y:S01]  /*2470*/  ISETP.GE.AND P5, PT, R55, RZ, PT ;  /* 0x000000ff3700720c */ /* 0x000fe20003fa6270 */
[----:B------:R-:W-:Y:S01]  /*2480*/  IMAD.MOV R55, RZ, RZ, -R50 ;  /* 0x000000ffff377224 */ /* 0x000fe200078e0a32 */
[----:B------:R-:W-:Y:S01]  /*2490*/  LOP3.LUT R80, R9, 0x7a, RZ, 0xfc, !PT ;  /* 0x0000007a09507812 */ /* 0x000fe200078efcff */
[C---:B------:R-:W-:Y:S01]  /*24a0*/  IMAD R50, R0.reuse, R7, R51 ;  /* 0x0000000700327224 */ /* 0x040fe200078e0233 */
[----:B------:R-:W-:Y:S01]  /*24b0*/  @!P1 IADD3 R45, -R45, RZ, RZ ;  /* 0x000000ff2d2d9210 */ /* 0x000fe20007ffe1ff */
[C---:B------:R-:W-:Y:S01]  /*24c0*/  IMAD R7, R0.reuse, R53, R52 ;  /* 0x0000003500077224 */ /* 0x040fe200078e0234 */
[----:B------:R-:W-:Y:S01]  /*24d0*/  IABS R52, R62 ;  /* 0x0000003e00347213 */ /* 0x000fe20000000000 */
[----:B------:R-:W-:Y:S01]  /*24e0*/  @!P6 IMAD.MOV R44, RZ, RZ, -R44 ;  /* 0x000000ffff2ce224 */ /* 0x000fe200078e0a2c */
[C---:B------:R-:W-:Y:S01]  /*24f0*/  ISETP.GT.U32.AND P6, PT, R0.reuse, R50, PT ;  /* 0x000000320000720c */ /* 0x040fe20003fc4070 */
[----:B------:R-:W-:Y:S01]  /*2500*/  @!P0 IMAD.MOV R46, RZ, RZ, -R46 ;  /* 0x000000ffff2e8224 */ /* 0x000fe200078e0a2e */
[C---:B------:R-:W-:Y:S01]  /*2510*/  ISETP.GT.U32.AND P0, PT, R0.reuse, R7, PT ;  /* 0x000000070000720c */ /* 0x040fe20003f04070 */
[----:B------:R-:W-:Y:S01]  /*2520*/  @!P3 IMAD.IADD R49, R49, 0x1, -R0 ;  /* 0x000000013131b824 */ /* 0x000fe200078e0a00 */
[C---:B------:R-:W-:Y:S01]  /*2530*/  ISETP.GT.U32.AND P3, PT, R0.reuse, R48, PT ;  /* 0x000000300000720c */ /* 0x040fe20003f64070 */
[----:B------:R-:W-:Y:S01]  /*2540*/  IMAD.MOV.U32 R53, RZ, RZ, R12 ;  /* 0x000000ffff357224 */ /* 0x000fe200078e000c */
[----:B------:R-:W-:Y:S01]  /*2550*/  IABS R87, R78 ;  /* 0x0000004e00577213 */ /* 0x000fe20000000000 */
[C---:B------:R-:W-:Y:S01]  /*2560*/  IMAD R51, R0.reuse, R55, R54 ;  /* 0x0000003700337224 */ /* 0x040fe200078e0236 */
[----:B------:R-:W-:Y:S01]  /*2570*/  ISETP.GT.U32.AND P1, PT, R0, R49, PT ;  /* 0x000000310000720c */ /* 0x000fe20003f24070 */
[----:B------:R-:W-:Y:S01]  /*2580*/  IMAD.HI.U32 R12, R3, R53, RZ ;  /* 0x00000035030c7227 */ /* 0x000fe200078e00ff */
[----:B------:R-:W-:-:S02]  /*2590*/  LOP3.LUT R54, R9, 0x56, RZ, 0xfc, !PT ;  /* 0x0000005609367812 */ /* 0x000fc400078efcff */
[----:B------:R-:W-:Y:S01]  /*25a0*/  MOV R55, R52 ;  /* 0x0000003400377202 */ /* 0x000fe20000000f00 */
[----:B------:R-:W-:Y:S01]  /*25b0*/  @!P5 IMAD.MOV R47, RZ, RZ, -R47 ;  /* 0x000000ffff2fd224 */ /* 0x000fe200078e0a2f */
[----:B------:R-:W-:Y:S01]  /*25c0*/  @!P6 IADD3 R50, R50, -R0, RZ ;  /* 0x800000003232e210 */ /* 0x000fe20007ffe0ff */
[--C-:B------:R-:W-:Y:S01]  /*25d0*/  @!P0 IMAD.IADD R7, R7, 0x1, -R0.reuse ;  /* 0x0000000107078824 */ /* 0x100fe200078e0a00 */
[----:B------:R-:W-:Y:S01]  /*25e0*/  IADD3 R12, -R12, RZ, RZ ;  /* 0x000000ff0c0c7210 */ /* 0x000fe20007ffe1ff */
[--C-:B------:R-:W-:Y:S01]  /*25f0*/  @!P3 IMAD.IADD R48, R48, 0x1, -R0.reuse ;  /* 0x000000013030b824 */ /* 0x100fe200078e0a00 */
[C---:B------:R-:W-:Y:S01]  /*2600*/  ISETP.GT.U32.AND P0, PT, R0.reuse, R50, PT ;  /* 0x000000320000720c */ /* 0x040fe20003f04070 */
[----:B------:R-:W-:Y:S01]  /*2610*/  IMAD.HI.U32 R52, R3, R55, RZ ;  /* 0x0000003703347227 */ /* 0x000fe200078e00ff */
[----:B------:R-:W-:Y:S02]  /*2620*/  ISETP.GT.U32.AND P3, PT, R0, R51, PT ;  /* 0x000000330000720c */ /* 0x000fe40003f64070 */
[----:B------:R-:W-:Y:S01]  /*2630*/  ISETP.GE.AND P5, PT, R56, RZ, PT ;  /* 0x000000ff3800720c */ /* 0x000fe20003fa6270 */
[----:B------:R-:W-:Y:S01]  /*2640*/  @!P1 IMAD.IADD R49, R49, 0x1, -R0 ;  /* 0x0000000131319824 */ /* 0x000fe200078e0a00 */
[----:B------:R-:W-:Y:S01]  /*2650*/  ISETP.GE.AND P1, PT, R57, RZ, PT ;  /* 0x000000ff3900720c */ /* 0x000fe20003f26270 */
[C---:B------:R-:W-:Y:S01]  /*2660*/  IMAD R53, R0.reuse, R12, R53 ;  /* 0x0000000c00357224 */ /* 0x040fe200078e0235 */
[----:B------:R-:W-:Y:S01]  /*2670*/  IABS R57, R54 ;  /* 0x0000003600397213 */ /* 0x000fe20000000000 */
[----:B------:R-:W-:Y:S01]  /*2680*/  @!P4 IMAD.MOV R48, RZ, RZ, -R48 ;  /* 0x000000ffff30c224 */ /* 0x000fe200078e0a30 */
[----:B------:R-:W-:Y:S01]  /*2690*/  ISETP.GT.U32.AND P4, PT, R0, R7, PT ;  /* 0x000000070000720c */ /* 0x000fe20003f84070 */
[----:B------:R-:W-:Y:S01]  /*26a0*/  IMAD.MOV R52, RZ, RZ, -R52 ;  /* 0x000000ffff347224 */ /* 0x000fe200078e0a34 */
[----:B------:R-:W-:Y:S01]  /*26b0*/  LOP3.LUT R56, R9, 0x58, RZ, 0xfc, !PT ;  /* 0x0000005809387812 */ /* 0x000fe200078efcff */
[----:B------:R-:W-:Y:S01]  /*26c0*/  IMAD.HI.U32 R12, R3, R57, RZ ;  /* 0x00000039030c7227 */ /* 0x000fe200078e00ff */
[----:B------:R-:W-:-:S02]  /*26d0*/  @!P2 IADD3 R49, -R49, RZ, RZ ;  /* 0x000000ff3131a210 */ /* 0x000fc40007ffe1ff */
[----:B------:R-:W-:Y:S01]  /*26e0*/  IABS R59, R56 ;  /* 0x00000038003b7213 */ /* 0x000fe20000000000 */
[--C-:B------:R-:W-:Y:S01]  /*26f0*/  @!P0 IMAD.IADD R50, R50, 0x1, -R0.reuse ;  /* 0x0000000132328824 */ /* 0x100fe200078e0a00 */
[C---:B------:R-:W-:Y:S01]  /*2700*/  ISETP.GT.U32.AND P0, PT, R0.reuse, R53, PT ;  /* 0x000000350000720c */ /* 0x040fe20003f04070 */
[----:B------:R-:W-:Y:S01]  /*2710*/  IMAD R55, R0, R52, R55 ;  /* 0x0000003400377224 */ /* 0x000fe200078e0237 */
[----:B------:R-:W-:Y:S01]  /*2720*/  IADD3 R12, -R12, RZ, RZ ;  /* 0x000000ff0c0c7210 */ /* 0x000fe20007ffe1ff */
[----:B------:R-:W-:Y:S01]  /*2730*/  IMAD.HI.U32 R52, R3, R61, RZ ;  /* 0x0000003d03347227 */ /* 0x000fe200078e00ff */
[----:B------:R-:W-:Y:S02]  /*2740*/  @!P3 IADD3 R51, R51, -R0, RZ ;  /* 0x800000003333b210 */ /* 0x000fe40007ffe0ff */
[----:B------:R-:W-:Y:S01]  /*2750*/  ISETP.GE.AND P6, PT, R58, RZ, PT ;  /* 0x000000ff3a00720c */ /* 0x000fe20003fc6270 */
[C---:B------:R-:W-:Y:S01]  /*2760*/  IMAD R57, R0.reuse, R12, R57 ;  /* 0x0000000c00397224 */ /* 0x040fe200078e0239 */
[C---:B------:R-:W-:Y:S01]  /*2770*/  ISETP.GT.U32.AND P3, PT, R0.reuse, R51, PT ;  /* 0x000000330000720c */ /* 0x040fe20003f64070 */
[----:B------:R-:W-:Y:S01]  /*2780*/  @!P4 IMAD.IADD R7, R7, 0x1, -R0 ;  /* 0x000000010707c824 */ /* 0x000fe200078e0a00 */
[----:B------:R-:W-:Y:S01]  /*2790*/  ISETP.GT.U32.AND P4, PT, R0, R55, PT ;  /* 0x000000370000720c */ /* 0x000fe20003f84070 */
[----:B------:R-:W-:Y:S01]  /*27a0*/  IMAD.HI.U32 R12, R3, R59, RZ ;  /* 0x0000003b030c7227 */ /* 0x000fe200078e00ff */
[----:B------:R-:W-:-:S02]  /*27b0*/  IABS R89, R80 ;  /* 0x0000005000597213 */ /* 0x000fc40000000000 */
[----:B------:R-:W-:Y:S01]  /*27c0*/  @!P0 IADD3 R53, R53, -R0, RZ ;  /* 0x8000000035358210 */ /* 0x000fe20007ffe0ff */
[----:B------:R-:W-:Y:S01]  /*27d0*/  IMAD.MOV R12, RZ, RZ, -R12 ;  /* 0x000000ffff0c7224 */ /* 0x000fe200078e0a0c */
[C---:B------:R-:W-:Y:S01]  /*27e0*/  ISETP.GT.U32.AND P0, PT, R0.reuse, R57, PT ;  /* 0x000000390000720c */ /* 0x040fe20003f04070 */
[----:B------:R-:W-:Y:S01]  /*27f0*/  IMAD.MOV R52, RZ, RZ, -R52 ;  /* 0x000000ffff347224 */ /* 0x000fe200078e0a34 */
[C---:B------:R-:W-:Y:S01]  /*2800*/  ISETP.GT.U32.AND P2, PT, R0.reuse, R53, PT ;  /* 0x000000350000720c */ /* 0x040fe20003f44070 */
[----:B------:R-:W-:Y:S02]  /*2810*/  IMAD R59, R0, R12, R59 ;  /* 0x0000000c003b7224 */ /* 0x000fe400078e023b */
[----:B------:R-:W-:-:S04]  /*2820*/  IMAD.HI.U32 R12, R3, R63, RZ ;  /* 0x0000003f030c7227 */ /* 0x000fc800078e00ff */
[----:B------:R-:W-:Y:S02]  /*2830*/  @!P4 IMAD.IADD R55, R55, 0x1, -R0 ;  /* 0x000000013737c824 */ /* 0x000fe400078e0a00 */
[----:B------:R-:W-:Y:S02]  /*2840*/  IMAD.MOV R12, RZ, RZ, -R12 ;  /* 0x000000ffff0c7224 */ /* 0x000fe400078e0a0c */
[----:B------:R-:W-:Y:S01]  /*2850*/  @!P0 IADD3 R57, R57, -R0, RZ ;  /* 0x8000000039398210 */ /* 0x000fe20007ffe0ff */
[--C-:B------:R-:W-:Y:S01]  /*2860*/  @!P3 IMAD.IADD R51, R51, 0x1, -R0.reuse ;  /* 0x000000013333b824 */ /* 0x100fe200078e0a00 */
[C---:B------:R-:W-:Y:S01]  /*2870*/  ISETP.GT.U32.AND P4, PT, R0.reuse, R55, PT ;  /* 0x000000370000720c */ /* 0x040fe20003f84070 */
[----:B------:R-:W-:Y:S01]  /*2880*/  @!P2 IMAD.IADD R53, R53, 0x1, -R0 ;  /* 0x000000013535a824 */ /* 0x000fe200078e0a00 */
[C---:B------:R-:W-:Y:S01]  /*2890*/  ISETP.GT.U32.AND P0, PT, R0.reuse, R57, PT ;  /* 0x000000390000720c */ /* 0x040fe20003f04070 */
[C---:B------:R-:W-:Y:S01]  /*28a0*/  IMAD R63, R0.reuse, R12, R63 ;  /* 0x0000000c003f7224 */ /* 0x040fe200078e023f */
[----:B------:R-:W-:Y:S01]  /*28b0*/  ISETP.GT.U32.AND P2, PT, R0, R59, PT ;  /* 0x0000003b0000720c */ /* 0x000fe20003f44070 */
[----:B------:R-:W-:Y:S01]  /*28c0*/  @!P5 IMAD.MOV R50, RZ, RZ, -R50 ;  /* 0x000000ffff32d224 */ /* 0x000fe200078e0a32 */
[----:B------:R-:W-:Y:S01]  /*28d0*/  ISETP.GE.AND P3, PT, R60, RZ, PT ;  /* 0x000000ff3c00720c */ /* 0x000fe20003f66270 */
[----:B------:R-:W-:Y:S01]  /*28e0*/  IMAD R61, R0, R52, R61 ;  /* 0x00000034003d7224 */ /* 0x000fe200078e023d */
[----:B------:R-:W-:-:S02]  /*28f0*/  LOP3.LUT R60, R9, 0x5e, RZ, 0xfc, !PT ;  /* 0x0000005e093c7812 */ /* 0x000fc400078efcff */
[----:B------:R-:W-:Y:S02]  /*2900*/  ISETP.GE.AND P5, PT, R62, RZ, PT ;  /* 0x000000ff3e00720c */ /* 0x000fe40003fa6270 */
[----:B------:R-:W-:Y:S02]  /*2910*/  IABS R65, R60 ;  /* 0x0000003c00417213 */ /* 0x000fe40000000000 */
[----:B------:R-:W-:Y:S01]  /*2920*/  LOP3.LUT R62, R9, 0x60, RZ, 0xfc, !PT ;  /* 0x00000060093e7812 */ /* 0x000fe200078efcff */
[--C-:B------:R-:W-:Y:S01]  /*2930*/  @!P0 IMAD.IADD R57, R57, 0x1, -R0.reuse ;  /* 0x0000000139398824 */ /* 0x100fe200078e0a00 */
[C---:B------:R-:W-:Y:S01]  /*2940*/  ISETP.GT.U32.AND P0, PT, R0.reuse, R63, PT ;  /* 0x0000003f0000720c */ /* 0x040fe20003f04070 */
[----:B------:R-:W-:Y:S01]  /*2950*/  IMAD.HI.U32 R12, R3, R65, RZ ;  /* 0x00000041030c7227 */ /* 0x000fe200078e00ff */
[----:B------:R-:W-:Y:S02]  /*2960*/  @!P4 IADD3 R55, R55, -R0, RZ ;  /* 0x800000003737c210 */ /* 0x000fe40007ffe0ff */
[----:B------:R-:W-:Y:S01]  /*2970*/  ISETP.GT.U32.AND P4, PT, R0, R61, PT ;  /* 0x0000003d0000720c */ /* 0x000fe20003f84070 */
[----:B------:R-:W-:Y:S01]  /*2980*/  @!P2 IMAD.IADD R59, R59, 0x1, -R0 ;  /* 0x000000013b3ba824 */ /* 0x000fe200078e0a00 */
[----:B------:R-:W-:Y:S01]  /*2990*/  IABS R58, R62 ;  /* 0x0000003e003a7213 */ /* 0x000fe20000000000 */
[----:B------:R-:W-:Y:S01]  /*29a0*/  @!P3 IMAD.MOV R53, RZ, RZ, -R53 ;  /* 0x000000ffff35b224 */ /* 0x000fe200078e0a35 */
[----:B------:R-:W-:-:S02]  /*29b0*/  IADD3 R52, -R12, RZ, RZ ;  /* 0x000000ff0c347210 */ /* 0x000fc40007ffe1ff */
[----:B------:R-:W-:Y:S01]  /*29c0*/  ISETP.GE.AND P2, PT, R54, RZ, PT ;  /* 0x000000ff3600720c */ /* 0x000fe20003f46270 */
[----:B------:R-:W-:Y:S01]  /*29d0*/  IMAD.HI.U32 R12, R3, R58, RZ ;  /* 0x0000003a030c7227 */ /* 0x000fe200078e00ff */
[----:B------:R-:W-:Y:S02]  /*29e0*/  @!P5 IADD3 R55, -R55, RZ, RZ ;  /* 0x000000ff3737d210 */ /* 0x000fe40007ffe1ff */
[----:B------:R-:W-:Y:S01]  /*29f0*/  ISETP.GE.AND P5, PT, R64, RZ, PT ;  /* 0x000000ff4000720c */ /* 0x000fe20003fa6270 */
[--C-:B------:R-:W-:Y:S01]  /*2a00*/  @!P0 IMAD.IADD R63, R63, 0x1, -R0.reuse ;  /* 0x000000013f3f8824 */ /* 0x100fe200078e0a00 */
[----:B------:R-:W-:Y:S01]  /*2a10*/  ISETP.GT.U32.AND P0, PT, R0, R59, PT ;  /* 0x0000003b0000720c */ /* 0x000fe20003f04070 */
[----:B------:R-:W-:Y:S01]  /*2a20*/  IMAD.MOV.U32 R54, RZ, RZ, R7 ;  /* 0x000000ffff367224 */ /* 0x000fe200078e0007 */
[----:B------:R-:W-:Y:S01]  /*2a30*/  IADD3 R7, -R12, RZ, RZ ;  /* 0x000000ff0c077210 */ /* 0x000fe20007ffe1ff */
[----:B------:R-:W-:Y:S01]  /*2a40*/  @!P4 IMAD.IADD R61, R61, 0x1, -R0 ;  /* 0x000000013d3dc824 */ /* 0x000fe200078e0a00 */
[----:B------:R-:W-:Y:S01]  /*2a50*/  ISETP.GE.AND P4, PT, R56, RZ, PT ;  /* 0x000000ff3800720c */ /* 0x000fe20003f86270 */
[----:B------:R-:W-:Y:S01]  /*2a60*/  IMAD.MOV.U32 R56, RZ, RZ, R51 ;  /* 0x000000ffff387224 */ /* 0x000fe200078e0033 */
[----:B------:R-:W-:Y:S01]  /*2a70*/  @!P1 IADD3 R54, -R54, RZ, RZ ;  /* 0x000000ff36369210 */ /* 0x000fe20007ffe1ff */
[C---:B------:R-:W-:Y:S01]  /*2a80*/  IMAD R51, R0.reuse, R7, R58 ;  /* 0x0000000700337224 */ /* 0x040fe200078e023a */
[----:B------:R-:W-:Y:S01]  /*2a90*/  ISETP.GT.U32.AND P1, PT, R0, R61, PT ;  /* 0x0000003d0000720c */ /* 0x000fe20003f24070 */
[----:B------:R-:W-:Y:S01]  /*2aa0*/  IMAD.HI.U32 R7, R3, R67, RZ ;  /* 0x0000004303077227 */ /* 0x000fe200078e00ff */
[----:B------:R-:W-:-:S02]  /*2ab0*/  LOP3.LUT R58, R9, 0x66, RZ, 0xfc, !PT ;  /* 0x00000066093a7812 */ /* 0x000fc400078efcff */
[----:B------:R-:W-:Y:S01]  /*2ac0*/  LOP3.LUT R64, R9, 0x6a, RZ, 0xfc, !PT ;  /* 0x0000006a09407812 */ /* 0x000fe200078efcff */
[----:B------:R-:W-:Y:S01]  /*2ad0*/  @!P0 IMAD.IADD R59, R59, 0x1, -R0 ;  /* 0x000000013b3b8824 */ /* 0x000fe200078e0a00 */
[C---:B------:R-:W-:Y:S01]  /*2ae0*/  ISETP.GT.U32.AND P0, PT, R0.reuse, R51, PT ;  /* 0x000000330000720c */ /* 0x040fe20003f04070 */
[----:B------:R-:W-:Y:S01]  /*2af0*/  IMAD.MOV R7, RZ, RZ, -R7 ;  /* 0x000000ffff077224 */ /* 0x000fe200078e0a07 */
[----:B------:R-:W-:Y:S01]  /*2b00*/  IABS R71, R58 ;  /* 0x0000003a00477213 */ /* 0x000fe20000000000 */
[C---:B------:R-:W-:Y:S01]  /*2b10*/  IMAD R65, R0.reuse, R52, R65 ;  /* 0x0000003400417224 */ /* 0x040fe200078e0241 */
[----:B------:R-:W-:Y:S01]  /*2b20*/  LOP3.LUT R52, R9, 0x64, RZ, 0xfc, !PT ;  /* 0x0000006409347812 */ /* 0x000fe200078efcff */
[----:B------:R-:W-:Y:S01]  /*2b30*/  IMAD R67, R0, R7, R67 ;  /* 0x0000000700437224 */ /* 0x000fe200078e0243 */
[----:B------:R-:W-:Y:S01]  /*2b40*/  @!P4 IADD3 R59, -R59, RZ, RZ ;  /* 0x000000ff3b3bc210 */ /* 0x000fe20007ffe1ff */
[----:B------:R-:W-:Y:S01]  /*2b50*/  @!P6 IMAD.MOV R56, RZ, RZ, -R56 ;  /* 0x000000ffff38e224 */ /* 0x000fe200078e0a38 */
[----:B------:R-:W-:Y:S01]  /*2b60*/  @!P1 IADD3 R61, R61, -R0, RZ ;  /* 0x800000003d3d9210 */ /* 0x000fe20007ffe0ff */
[----:B------:R-:W-:Y:S01]  /*2b70*/  @!P2 IMAD.MOV R57, RZ, RZ, -R57 ;  /* 0x000000ffff39a224 */ /* 0x000fe200078e0a39 */
[----:B------:R-:W-:Y:S01]  /*2b80*/  IABS R69, R52 ;  /* 0x0000003400457213 */ /* 0x000fe20000000000 */
[----:B------:R-:W-:Y:S01]  /*2b90*/  IMAD.SHL.U32 R7, R86, 0x10, RZ ;  /* 0x0000001056077824 */ /* 0x000fe200078e00ff */
[C---:B------:R-:W-:Y:S01]  /*2ba0*/  ISETP.GT.U32.AND P3, PT, R0.reuse, R65, PT ;  /* 0x000000410000720c */ /* 0x040fe20003f64070 */
[----:B------:R-:W-:Y:S01]  /*2bb0*/  @!P0 IMAD.IADD R51, R51, 0x1, -R0 ;  /* 0x0000000133338824 */ /* 0x000fe200078e0a00 */
[----:B------:R-:W-:Y:S01]  /*2bc0*/  ISETP.GT.U32.AND P6, PT, R0, R63, PT ;  /* 0x0000003f0000720c */ /* 0x000fe20003fc4070 */
[----:B------:R-:W-:Y:S01]  /*2bd0*/  @!P5 IMAD.MOV R61, RZ, RZ, -R61 ;  /* 0x000000ffff3dd224 */ /* 0x000fe200078e0a3d */
[----:B------:R-:W-:Y:S01]  /*2be0*/  ISETP.GE.AND P5, PT, R52, RZ, PT ;  /* 0x000000ff3400720c */ /* 0x000fe20003fa6270 */
[----:B------:R-:W-:Y:S01]  /*2bf0*/  IMAD.HI.U32 R52, R3, R69, RZ ;  /* 0x0000004503347227 */ /* 0x000fe200078e00ff */
[----:B------:R-:W-:-:S02]  /*2c00*/  ISETP.GT.U32.AND P0, PT, R0, R51, PT ;  /* 0x000000330000720c */ /* 0x000fc40003f04070 */
[----:B------:R-:W-:Y:S02]  /*2c10*/  ISETP.GE.AND P2, PT, R66, RZ, PT ;  /* 0x000000ff4200720c */ /* 0x000fe40003f46270 */
[----:B------:R-:W-:Y:S02]  /*2c20*/  IADD3 R52, -R52, RZ, RZ ;  /* 0x000000ff34347210 */ /* 0x000fe40007ffe1ff */
[----:B------:R-:W-:Y:S02]  /*2c30*/  ISETP.GE.AND P1, PT, R60, RZ, PT ;  /* 0x000000ff3c00720c */ /* 0x000fe40003f26270 */
[----:B------:R-:W-:Y:S01]  /*2c40*/  @!P3 IADD3 R65, R65, -R0, RZ ;  /* 0x800000004141b210 */ /* 0x000fe20007ffe0ff */
[--C-:B------:R-:W-:Y:S01]  /*2c50*/  @!P6 IMAD.IADD R63, R63, 0x1, -R0.reuse ;  /* 0x000000013f3fe824 */ /* 0x100fe200078e0a00 */
[----:B------:R-:W-:Y:S01]  /*2c60*/  LOP3.LUT R60, R9, 0x68, RZ, 0xfc, !PT ;  /* 0x00000068093c7812 */ /* 0x000fe200078efcff */
[C---:B------:R-:W-:Y:S01]  /*2c70*/  IMAD R69, R0.reuse, R52, R69 ;  /* 0x0000003400457224 */ /* 0x040fe200078e0245 */
[C---:B------:R-:W-:Y:S01]  /*2c80*/  ISETP.GT.U32.AND P4, PT, R0.reuse, R65, PT ;  /* 0x000000410000720c */ /* 0x040fe20003f84070 */
[----:B------:R-:W-:Y:S01]  /*2c90*/  @!P0 IMAD.IADD R51, R51, 0x1, -R0 ;  /* 0x0000000133338824 */ /* 0x000fe200078e0a00 */
[----:B------:R-:W-:Y:S01]  /*2ca0*/  ISETP.GT.U32.AND P0, PT, R0, R67, PT ;  /* 0x000000430000720c */ /* 0x000fe20003f04070 */
[----:B------:R-:W-:Y:S01]  /*2cb0*/  @!P2 IMAD.MOV R63, RZ, RZ, -R63 ;  /* 0x000000ffff3fa224 */ /* 0x000fe200078e0a3f */
[----:B------:R-:W-:Y:S01]  /*2cc0*/  ISETP.GE.AND P2, PT, R58, RZ, PT ;  /* 0x000000ff3a00720c */ /* 0x000fe20003f46270 */
[----:B------:R-:W-:Y:S01]  /*2cd0*/  IMAD.HI.U32 R58, R3, R71, RZ ;  /* 0x00000047033a7227 */ /* 0x000fe200078e00ff */
[----:B------:R-:W-:-:S02]  /*2ce0*/  IABS R73, R60 ;  /* 0x0000003c00497213 */ /* 0x000fc40000000000 */
[----:B------:R-:W-:Y:S01]  /*2cf0*/  IABS R75, R64 ;  /* 0x00000040004b7213 */ /* 0x000fe20000000000 */
[----:B------:R-:W-:Y:S01]  /*2d00*/  IMAD.MOV R58, RZ, RZ, -R58 ;  /* 0x000000ffff3a7224 */ /* 0x000fe200078e0a3a */
[----:B------:R-:W-:Y:S02]  /*2d10*/  LOP3.LUT R66, R9, 0x6c, RZ, 0xfc, !PT ;  /* 0x0000006c09427812 */ /* 0x000fe400078efcff */
[----:B------:R-:W-:Y:S01]  /*2d20*/  LOP3.LUT R12, R86, 0x7f, RZ, 0xc0, !PT ;  /* 0x0000007f560c7812 */ /* 0x000fe200078ec0ff */
[----:B------:R-:W-:Y:S01]  /*2d30*/  IMAD R71, R0, R58, R71 ;  /* 0x0000003a00477224 */ /* 0x000fe200078e0247 */
[----:B------:R-:W-:Y:S01]  /*2d40*/  @!P4 IADD3 R65, R65, -R0, RZ ;  /* 0x800000004141c210 */ /* 0x000fe20007ffe0ff */
[----:B------:R-:W-:Y:S01]  /*2d50*/  @!P0 IMAD.IADD R67, R67, 0x1, -R0 ;  /* 0x0000000143438824 */ /* 0x000fe200078e0a00 */
[----:B------:R-:W-:Y:S01]  /*2d60*/  ISETP.GE.AND P4, PT, R60, RZ, PT ;  /* 0x000000ff3c00720c */ /* 0x000fe20003f86270 */
[----:B------:R-:W-:Y:S01]  /*2d70*/  IMAD.HI.U32 R60, R3, R73, RZ ;  /* 0x00000049033c7227 */ /* 0x000fe200078e00ff */
[----:B------:R-:W-:-:S02]  /*2d80*/  LOP3.LUT R7, R7, 0x70, RZ, 0xc0, !PT ;  /* 0x0000007007077812 */ /* 0x000fc400078ec0ff */
[----:B------:R-:W-:Y:S01]  /*2d90*/  ISETP.GT.U32.AND P0, PT, R0, R67, PT ;  /* 0x000000430000720c */ /* 0x000fe20003f04070 */
[----:B------:R-:W-:Y:S01]  /*2da0*/  IMAD R11, R11, 0x100, R12 ;  /* 0x000001000b0b7824 */ /* 0x000fe200078e020c */
[----:B------:R-:W-:Y:S01]  /*2db0*/  IADD3 R60, -R60, RZ, RZ ;  /* 0x000000ff3c3c7210 */ /* 0x000fe20007ffe1ff */
[----:B------:R-:W-:Y:S01]  /*2dc0*/  IMAD R7, R12, 0x80, R7 ;  /* 0x000000800c077824 */ /* 0x000fe200078e0207 */
[----:B------:R-:W-:Y:S01]  /*2dd0*/  ISETP.GE.AND P6, PT, R62, RZ, PT ;  /* 0x000000ff3e00720c */ /* 0x000fe20003fc6270 */
[----:B------:R-:W-:Y:S01]  /*2de0*/  IMAD.HI.U32 R62, R3, R75, RZ ;  /* 0x0000004b033e7227 */ /* 0x000fe200078e00ff */
[----:B------:R-:W-:Y:S01]  /*2df0*/  ISETP.GE.AND P3, PT, R68, RZ, PT ;  /* 0x000000ff4400720c */ /* 0x000fe20003f66270 */
[----:B------:R-:W-:Y:S01]  /*2e00*/  STL.64 [R1+0x6e8], R10 ;  /* 0x0006e80a01007387 */ /* 0x000fe20000100a00 */
[----:B------:R-:W-:Y:S01]  /*2e10*/  IABS R77, R66 ;  /* 0x00000042004d7213 */ /* 0x000fe20000000000 */
[----:B------:R-:W-:Y:S01]  /*2e20*/  IMAD R73, R0, R60, R73 ;  /* 0x0000003c00497224 */ /* 0x000fe200078e0249 */
[----:B------:R-:W-:Y:S01]  /*2e30*/  LOP3.LUT R68, R9, 0x6e, RZ, 0xfc, !PT ;  /* 0x0000006e09447812 */ /* 0x000fe200078efcff */
[----:B------:R-:W-:Y:S01]  /*2e40*/  IMAD.MOV R62, RZ, RZ, -R62 ;  /* 0x000000ffff3e7224 */ /* 0x000fe200078e0a3e */
[----:B------:R-:W-:Y:S01]  /*2e50*/  LOP3.LUT R246, R7, 0x20, RZ, 0x3c, !PT ;  /* 0x0000002007f67812 */ /* 0x000fe200078e3cff */
[----:B------:R-:W-:Y:S01]  /*2e60*/  IMAD.HI.U32 R12, R3, R77, RZ ;  /* 0x0000004d030c7227 */ /* 0x000fe200078e00ff */
[----:B------:R-:W-:-:S02]  /*2e70*/  @!P0 IADD3 R67, R67, -R0, RZ ;  /* 0x8000000043438210 */ /* 0x000fc40007ffe0ff */
[C---:B------:R-:W-:Y:S01]  /*2e80*/  ISETP.GT.U32.AND P0, PT, R0.reuse, R69, PT ;  /* 0x000000450000720c */ /* 0x040fe20003f04070 */
[----:B------:R-:W-:Y:S01]  /*2e90*/  IMAD.HI.U32 R58, R3, R81, RZ ;  /* 0x00000051033a7227 */ /* 0x000fe200078e00ff */
[----:B------:R-:W-:Y:S02]  /*2ea0*/  IABS R79, R68 ;  /* 0x00000044004f7213 */ /* 0x000fe40000000000 */
[----:B------:R-:W-:Y:S01]  /*2eb0*/  @!P3 IADD3 R67, -R67, RZ, RZ ;  /* 0x000000ff4343b210 */ /* 0x000fe20007ffe1ff */
[C---:B------:R-:W-:Y:S01]  /*2ec0*/  IMAD R75, R0.reuse, R62, R75 ;  /* 0x0000003e004b7224 */ /* 0x040fe200078e024b */
[C---:B------:R-:W-:Y:S01]  /*2ed0*/  LOP3.LUT R247, R7.reuse, 0x30, RZ, 0x3c, !PT ;  /* 0x0000003007f77812 */ /* 0x040fe200078e3cff */
[----:B------:R-:W-:Y:S01]  /*2ee0*/  IMAD.MOV R12, RZ, RZ, -R12 ;  /* 0x000000ffff0c7224 */ /* 0x000fe200078e0a0c */
[C---:B------:R-:W-:Y:S01]  /*2ef0*/  LOP3.LUT R248, R7.reuse, 0x40, RZ, 0x3c, !PT ;  /* 0x0000004007f87812 */ /* 0x040fe200078e3cff */
[----:B------:R-:W-:Y:S01]  /*2f00*/  IMAD.MOV R58, RZ, RZ, -R58 ;  /* 0x000000ffff3a7224 */ /* 0x000fe200078e0a3a */
[C---:B------:R-:W-:Y:S01]  /*2f10*/  ISETP.GT.U32.AND P3, PT, R0.reuse, R75, PT ;  /* 0x0000004b0000720c */ /* 0x040fe20003f64070 */
[C---:B------:R-:W-:Y:S01]  /*2f20*/  IMAD R77, R0.reuse, R12, R77 ;  /* 0x0000000c004d7224 */ /* 0x040fe200078e024d */
[----:B------:R-:W-:Y:S01]  /*2f30*/  LOP3.LUT R249, R7, 0x50, RZ, 0x3c, !PT ;  /* 0x0000005007f97812 */ /* 0x000fe200078e3cff */
[----:B------:R-:W-:Y:S01]  /*2f40*/  @!P0 IMAD.IADD R69, R69, 0x1, -R0 ;  /* 0x0000000145458824 */ /* 0x000fe200078e0a00 */
[C---:B------:R-:W-:Y:S01]  /*2f50*/  ISETP.GT.U32.AND P0, PT, R0.reuse, R71, PT ;  /* 0x000000470000720c */ /* 0x040fe20003f04070 */
[----:B------:R-:W-:Y:S01]  /*2f60*/  IMAD R81, R0, R58, R81 ;  /* 0x0000003a00517224 */ /* 0x000fe200078e0251 */
[C---:B------:R-:W-:Y:S01]  /*2f70*/  LOP3.LUT R250, R7.reuse, 0x60, RZ, 0x3c, !PT ;  /* 0x0000006007fa7812 */ /* 0x040fe200078e3cff */
[----:B------:R-:W-:Y:S01]  /*2f80*/  IMAD.MOV.U32 R58, RZ, RZ, R51 ;  /* 0x000000ffff3a7224 */ /* 0x000fe200078e0033 */
[----:B------:R-:W-:Y:S01]  /*2f90*/  LOP3.LUT R251, R7, 0x70, RZ, 0x3c, !PT ;  /* 0x0000007007fb7812 */ /* 0x000fe200078e3cff */
[----:B------:R-:W-:-:S04]  /*2fa0*/  IMAD.HI.U32 R52, R3, R79, RZ ;  /* 0x0000004f03347227 */ /* 0x000fc800078e00ff */
[----:B------:R-:W-:Y:S01]  /*2fb0*/  @!P1 IMAD.MOV R65, RZ, RZ, -R65 ;  /* 0x000000ffff419224 */ /* 0x000fe200078e0a41 */
[----:B------:R-:W-:Y:S01]  /*2fc0*/  IADD3 R52, -R52, RZ, RZ ;  /* 0x000000ff34347210 */ /* 0x000fe20007ffe1ff */
[----:B------:R-:W-:Y:S02]  /*2fd0*/  @!P6 IMAD.MOV R58, RZ, RZ, -R58 ;  /* 0x000000ffff3ae224 */ /* 0x000fe400078e0a3a */
[----:B------:R-:W-:Y:S01]  /*2fe0*/  @!P0 IMAD.IADD R71, R71, 0x1, -R0 ;  /* 0x0000000147478824 */ /* 0x000fe200078e0a00 */
[----:B------:R-:W-:Y:S01]  /*2ff0*/  ISETP.GT.U32.AND P0, PT, R0, R73, PT ;  /* 0x000000490000720c */ /* 0x000fe20003f04070 */
[----:B------:R-:W-:-:S03]  /*3000*/  IMAD.HI.U32 R60, R3, R83, RZ ;  /* 0x00000053033c7227 */ /* 0x000fc600078e00ff */
[----:B------:R-:W-:Y:S01]  /*3010*/  ISETP.GT.U32.AND P1, PT, R0, R71, PT ;  /* 0x000000470000720c */ /* 0x000fe20003f24070 */
[----:B------:R-:W-:-:S04]  /*3020*/  IMAD.HI.U32 R62, R3, R85, RZ ;  /* 0x00000055033e7227 */ /* 0x000fc800078e00ff */
[----:B------:R-:W-:Y:S01]  /*3030*/  @!P3 IMAD.IADD R75, R75, 0x1, -R0 ;  /* 0x000000014b4bb824 */ /* 0x000fe200078e0a00 */
[----:B------:R-:W-:Y:S01]  /*3040*/  IADD3 R62, -R62, RZ, RZ ;  /* 0x000000ff3e3e7210 */ /* 0x000fe20007ffe1ff */
[----:B------:R-:W-:Y:S02]  /*3050*/  IMAD.MOV R60, RZ, RZ, -R60 ;  /* 0x000000ffff3c7224 */ /* 0x000fe400078e0a3c */
[----:B------:R-:W-:Y:S01]  /*3060*/  @!P0 IADD3 R73, R73, -R0, RZ ;  /* 0x8000000049498210 */ /* 0x000fe20007ffe0ff */
[C---:B------:R-:W-:Y:S01]  /*3070*/  IMAD R79, R0.reuse, R52, R79 ;  /* 0x00000034004f7224 */ /* 0x040fe200078e024f */
[C---:B------:R-:W-:Y:S01]  /*3080*/  ISETP.GT.U32.AND P0, PT, R0.reuse, R69, PT ;  /* 0x000000450000720c */ /* 0x040fe20003f04070 */
[C---:B------:R-:W-:Y:S01]  /*3090*/  IMAD R83, R0.reuse, R60, R83 ;  /* 0x0000003c00537224 */ /* 0x040fe200078e0253 */
[C---:B------:R-:W-:Y:S01]  /*30a0*/  ISETP.GT.U32.AND P6, PT, R0.reuse, R73, PT ;  /* 0x000000490000720c */ /* 0x040fe20003fc4070 */
[----:B------:R-:W-:Y:S01]  /*30b0*/  @!P1 IMAD.IADD R71, R71, 0x1, -R0 ;  /* 0x0000000147479824 */ /* 0x000fe200078e0a00 */
[C---:B------:R-:W-:Y:S01]  /*30c0*/  ISETP.GT.U32.AND P1, PT, R0.reuse, R79, PT ;  /* 0x0000004f0000720c */ /* 0x040fe20003f24070 */
[C---:B------:R-:W-:Y:S01]  /*30d0*/  IMAD R85, R0.reuse, R62, R85 ;  /* 0x0000003e00557224 */ /* 0x040fe200078e0255 */
[----:B------:R-:W-:Y:S01]  /*30e0*/  LOP3.LUT R62, R9, 0x7c, RZ, 0xfc, !PT ;  /* 0x0000007c093e7812 */ /* 0x000fe200078efcff */
[----:B------:R-:W-:Y:S01]  /*30f0*/  IMAD.HI.U32 R12, R3, R87, RZ ;  /* 0x00000057030c7227 */ /* 0x000fe200078e00ff */
[----:B------:R-:W-:-:S02]  /*3100*/  ISETP.GT.U32.AND P3, PT, R0, R83, PT ;  /* 0x000000530000720c */ /* 0x000fc40003f64070 */
[----:B------:R-:W-:Y:S01]  /*3110*/  IABS R52, R76 ;  /* 0x0000004c00347213 */ /* 0x000fe20000000000 */
[----:B------:R-:W-:Y:S01]  /*3120*/  IMAD.HI.U32 R51, R3, R89, RZ ;  /* 0x0000005903337227 */ /* 0x000fe200078e00ff */
[----:B------:R-:W-:Y:S02]  /*3130*/  IABS R91, R62 ;  /* 0x0000003e005b7213 */ /* 0x000fe40000000000 */
[----:B------:R-:W-:Y:S01]  /*3140*/  IADD3 R12, -R12, RZ, RZ ;  /* 0x000000ff0c0c7210 */ /* 0x000fe20007ffe1ff */
[----:B------:R-:W-:Y:S01]  /*3150*/  @!P0 IMAD.IADD R69, R69, 0x1, -R0 ;  /* 0x0000000145458824 */ /* 0x000fe200078e0a00 */
[C---:B------:R-:W-:Y:S01]  /*3160*/  ISETP.GT.U32.AND P0, PT, R0.reuse, R77, PT ;  /* 0x0000004d0000720c */ /* 0x040fe20003f04070 */
[----:B------:R-:W-:Y:S01]  /*3170*/  IMAD.HI.U32 R9, R3, R52, RZ ;  /* 0x0000003403097227 */ /* 0x000fe200078e00ff */
[-C--:B------:R-:W-:Y:S02]  /*3180*/  @!P6 IADD3 R73, R73, -R0.reuse, RZ ;  /* 0x800000004949e210 */ /* 0x080fe40007ffe0ff */
[----:B------:R-:W-:Y:S01]  /*3190*/  ISETP.GT.U32.AND P6, PT, R0, R81, PT ;  /* 0x000000510000720c */ /* 0x000fe20003fc4070 */
[----:B------:R-:W-:Y:S01]  /*31a0*/  IMAD.HI.U32 R3, R3, R91, RZ ;  /* 0x0000005b03037227 */ /* 0x000fe200078e00ff */
[----:B------:R-:W-:-:S02]  /*31b0*/  @!P3 IADD3 R83, R83, -R0, RZ ;  /* 0x800000005353b210 */ /* 0x000fc40007ffe0ff */
[----:B------:R-:W-:Y:S01]  /*31c0*/  @!P2 IADD3 R71, -R71, RZ, RZ ;  /* 0x000000ff4747a210 */ /* 0x000fe20007ffe1ff */
[--C-:B------:R-:W-:Y:S02]  /*31d0*/  @!P1 IMAD.IADD R79, R79, 0x1, -R0.reuse ;  /* 0x000000014f4f9824 */ /* 0x100fe400078e0a00 */
[----:B------:R-:W-:Y:S02]  /*31e0*/  IMAD.MOV R9, RZ, RZ, -R9 ;  /* 0x000000ffff097224 */ /* 0x000fe400078e0a09 */
[----:B------:R-:W-:Y:S01]  /*31f0*/  @!P0 IADD3 R77, R77, -R0, RZ ;  /* 0x800000004d4d8210 */ /* 0x000fe20007ffe0ff */
[----:B------:R-:W-:Y:S01]  /*3200*/  IMAD.MOV R3, RZ, RZ, -R3 ;  /* 0x000000ffff037224 */ /* 0x000fe200078e0a03 */
[C---:B------:R-:W-:Y:S01]  /*3210*/  ISETP.GT.U32.AND P0, PT, R0.reuse, R75, PT ;  /* 0x0000004b0000720c */ /* 0x040fe20003f04070 */
[----:B------:R-:W-:Y:S01]  /*3220*/  IMAD.MOV R60, RZ, RZ, -R51 ;  /* 0x000000ffff3c7224 */ /* 0x000fe200078e0a33 */
[C---:B------:R-:W-:Y:S01]  /*3230*/  ISETP.GT.U32.AND P1, PT, R0.reuse, R77, PT ;  /* 0x0000004d0000720c */ /* 0x040fe20003f24070 */
[----:B------:R-:W-:Y:S01]  /*3240*/  @!P6 IMAD.IADD R81, R81, 0x1, -R0 ;  /* 0x000000015151e824 */ /* 0x000fe200078e0a00 */
[C---:B------:R-:W-:Y:S01]  /*3250*/  ISETP.GT.U32.AND P6, PT, R0.reuse, R79, PT ;  /* 0x0000004f0000720c */ /* 0x040fe20003fc4070 */
[C---:B------:R-:W-:Y:S01]  /*3260*/  IMAD R51, R0.reuse, R9, R52 ;  /* 0x0000000900337224 */ /* 0x040fe200078e0234 */
[----:B------:R-:W-:Y:S01]  /*3270*/  IABS R9, R11 ;  /* 0x0000000b00097213 */ /* 0x000fe20000000000 */
[C---:B------:R-:W-:Y:S01]  /*3280*/  IMAD R91, R0.reuse, R3, R91 ;  /* 0x00000003005b7224 */ /* 0x040fe200078e025b */
[C---:B------:R-:W-:Y:S01]  /*3290*/  ISETP.GT.U32.AND P3, PT, R0.reuse, R81, PT ;  /* 0x000000510000720c */ /* 0x040fe20003f64070 */
[----:B------:R-:W-:-:S02]  /*32a0*/  IMAD R87, R0, R12, R87 ;  /* 0x0000000c00577224 */ /* 0x000fc400078e0257 */
[----:B------:R-:W-:Y:S02]  /*32b0*/  IMAD.HI.U32 R3, R15, R9, RZ ;  /* 0x000000090f037227 */ /* 0x000fe400078e00ff */
[----:B------:R-:W-:Y:S02]  /*32c0*/  @!P0 IADD3 R75, R75, -R0, RZ ;  /* 0x800000004b4b8210 */ /* 0x000fe40007ffe0ff */
[C---:B------:R-:W-:Y:S01]  /*32d0*/  ISETP.GT.U32.AND P0, PT, R0.reuse, R85, PT ;  /* 0x000000550000720c */ /* 0x040fe20003f04070 */
[C---:B------:R-:W-:Y:S02]  /*32e0*/  IMAD R89, R0.reuse, R60, R89 ;  /* 0x0000003c00597224 */ /* 0x040fe400078e0259 */
[----:B------:R-:W-:Y:S01]  /*32f0*/  @!P5 IMAD.MOV R69, RZ, RZ, -R69 ;  /* 0x000000ffff45d224 */ /* 0x000fe200078e0a45 */
[C---:B------:R-:W-:Y:S01]  /*3300*/  ISETP.GT.U32.AND P5, PT, R0.reuse, R83, PT ;  /* 0x000000530000720c */ /* 0x040fe20003fa4070 */
[--C-:B------:R-:W-:Y:S01]  /*3310*/  @!P1 IMAD.IADD R77, R77, 0x1, -R0.reuse ;  /* 0x000000014d4d9824 */ /* 0x100fe200078e0a00 */
[C---:B------:R-:W-:Y:S01]  /*3320*/  ISETP.GT.U32.AND P1, PT, R0.reuse, R51, PT ;  /* 0x000000330000720c */ /* 0x040fe20003f24070 */
[----:B------:R-:W-:Y:S01]  /*3330*/  IMAD.MOV R3, RZ, RZ, -R3 ;  /* 0x000000ffff037224 */ /* 0x000fe200078e0a03 */
[----:B------:R-:W-:Y:S01]  /*3340*/  @!P3 IADD3 R81, R81, -R0, RZ ;  /* 0x800000005151b210 */ /* 0x000fe20007ffe0ff */
[----:B------:R-:W-:Y:S01]  /*3350*/  VIADD R12, R11, 0x80 ;  /* 0x000000800b0c7836 */ /* 0x000fe20000000000 */
[C---:B------:R-:W-:Y:S01]  /*3360*/  ISETP.GT.U32.AND P3, PT, R0.reuse, R89, PT ;  /* 0x000000590000720c */ /* 0x040fe20003f64070 */
[--C-:B------:R-:W-:Y:S01]  /*3370*/  @!P6 IMAD.IADD R79, R79, 0x1, -R0.reuse ;  /* 0x000000014f4fe824 */ /* 0x100fe200078e0a00 */
[C---:B------:R-:W-:Y:S01]  /*3380*/  ISETP.GT.U32.AND P6, PT, R0.reuse, R87, PT ;  /* 0x000000570000720c */ /* 0x040fe20003fc4070 */
[--C-:B------:R-:W-:Y:S01]  /*3390*/  @!P0 IMAD.IADD R85, R85, 0x1, -R0.reuse ;  /* 0x0000000155558824 */ /* 0x100fe200078e0a00 */
[----:B------:R-:W-:Y:S01]  /*33a0*/  ISETP.GT.U32.AND P0, PT, R0, R91, PT ;  /* 0x0000005b0000720c */ /* 0x000fe20003f04070 */
[----:B------:R-:W-:Y:S01]  /*33b0*/  IMAD R9, R2, R3, R9 ;  /* 0x0000000302097224 */ /* 0x000fe200078e0209 */
[----:B------:R-:W-:Y:S01]  /*33c0*/  IABS R52, R12 ;  /* 0x0000000c00347213 */ /* 0x000fe20000000000 */
[----:B------:R-:W-:Y:S01]  /*33d0*/  @!P5 IMAD.IADD R83, R83, 0x1, -R0 ;  /* 0x000000015353d824 */ /* 0x000fe200078e0a00 */
[----:B------:R-:W-:Y:S01]  /*33e0*/  ISETP.GE.AND P5, PT, R64, RZ, PT ;  /* 0x000000ff4000720c */ /* 0x000fe20003fa6270 */
[----:B------:R-:W-:Y:S01]  /*33f0*/  @!P4 IMAD.MOV R73, RZ, RZ, -R73 ;  /* 0x000000ffff49c224 */ /* 0x000fe200078e0a49 */
[----:B------:R-:W-:Y:S01]  /*3400*/  @!P1 IADD3 R51, R51, -R0, RZ ;  /* 0x8000000033339210 */ /* 0x000fe20007ffe0ff */
[----:B------:R-:W-:Y:S01]  /*3410*/  IMAD.HI.U32 R15, R15, R52, RZ ;  /* 0x000000340f0f7227 */ /* 0x000fe200078e00ff */
[----:B------:R-:W-:-:S02]  /*3420*/  ISETP.GE.AND P1, PT, R66, RZ, PT ;  /* 0x000000ff4200720c */ /* 0x000fc40003f26270 */
[----:B------:R-:W-:Y:S01]  /*3430*/  ISETP.GT.U32.AND P4, PT, R0, R85, PT ;  /* 0x000000550000720c */ /* 0x000fe20003f84070 */
[--C-:B------:R-:W-:Y:S01]  /*3440*/  @!P6 IMAD.IADD R87, R87, 0x1, -R0.reuse ;  /* 0x000000015757e824 */ /* 0x100fe200078e0a00 */
[----:B------:R-:W-:Y:S01]  /*3450*/  ISETP.GE.AND P6, PT, R68, RZ, PT ;  /* 0x000000ff4400720c */ /* 0x000fe20003fc6270 */
[--C-:B------:R-:W-:Y:S01]  /*3460*/  @!P0 IMAD.IADD R91, R91, 0x1, -R0.reuse ;  /* 0x000000015b5b8824 */ /* 0x100fe200078e0a00 */
[----:B------:R-:W-:Y:S01]  /*3470*/  ISETP.GT.U32.AND P0, PT, R2, R9, PT ;  /* 0x000000090200720c */ /* 0x000fe20003f04070 */
[----:B------:R-:W-:Y:S01]  /*3480*/  @!P3 IMAD.IADD R89, R89, 0x1, -R0 ;  /* 0x000000015959b824 */ /* 0x000fe200078e0a00 */
[----:B------:R-:W-:Y:S01]  /*3490*/  IADD3 R15, -R15, RZ, RZ ;  /* 0x000000ff0f0f7210 */ /* 0x000fe20007ffe1ff */
[----:B------:R-:W-:Y:S01]  /*34a0*/  @!P5 IMAD.MOV R75, RZ, RZ, -R75 ;  /* 0x000000ffff4bd224 */ /* 0x000fe200078e0a4b */
[----:B------:R-:W-:Y:S01]  /*34b0*/  ISETP.GE.AND P3, PT, R70, RZ, PT ;  /* 0x000000ff4600720c */ /* 0x000fe20003f66270 */
[----:B------:R-:W-:Y:S01]  /*34c0*/  IMAD R60, R252, R245, RZ ;  /* 0x000000f5fc3c7224 */ /* 0x000fe200078e02ff */
[----:B------:R-:W-:Y:S01]  /*34d0*/  ISETP.GT.U32.AND P5, PT, R0, R89, PT ;  /* 0x000000590000720c */ /* 0x000fe20003fa4070 */
[----:B------:R-:W-:Y:S01]  /*34e0*/  IMAD R15, R2, R15, R52 ;  /* 0x0000000f020f7224 */ /* 0x000fe200078e0234 */
[----:B------:R-:W-:Y:S01]  /*34f0*/  @!P1 IADD3 R77, -R77, RZ, RZ ;  /* 0x000000ff4d4d9210 */ /* 0x000fe20007ffe1ff */
[----:B------:R-:W-:Y:S01]  /*3500*/  @!P4 IMAD.IADD R85, R85, 0x1, -R0 ;  /* 0x000000015555c824 */ /* 0x000fe200078e0a00 */
[----:B------:R-:W-:Y:S01]  /*3510*/  ISETP.GT.U32.AND P1, PT, R0, R51, PT ;  /* 0x000000330000720c */ /* 0x000fe20003f24070 */
[----:B------:R-:W-:Y:S01]  /*3520*/  @!P6 IMAD.MOV R79, RZ, RZ, -R79 ;  /* 0x000000ffff4fe224 */ /* 0x000fe200078e0a4f */
[----:B------:R-:W-:Y:S01]  /*3530*/  ISETP.GT.U32.AND P2, PT, R2, R15, PT ;  /* 0x0000000f0200720c */ /* 0x000fe20003f44070 */
[----:B------:R-:W-:Y:S01]  /*3540*/  @!P0 IMAD.IADD R9, R9, 0x1, -R2 ;  /* 0x0000000109098824 */ /* 0x000fe200078e0a02 */
[----:B------:R-:W-:-:S02]  /*3550*/  ISETP.GT.U32.AND P0, PT, R0, R91, PT ;  /* 0x0000005b0000720c */ /* 0x000fc40003f04070 */
[----:B------:R-:W-:Y:S01]  /*3560*/  ISETP.GT.U32.AND P6, PT, R0, R87, PT ;  /* 0x000000570000720c */ /* 0x000fe20003fc4070 */
[----:B------:R-:W-:Y:S01]  /*3570*/  @!P3 IMAD.MOV R81, RZ, RZ, -R81 ;  /* 0x000000ffff51b224 */ /* 0x000fe200078e0a51 */
[----:B------:R-:W-:Y:S01]  /*3580*/  ISETP.GT.U32.AND P3, PT, R2, R9, PT ;  /* 0x000000090200720c */ /* 0x000fe20003f64070 */
[----:B------:R-:W-:Y:S01]  /*3590*/  @!P5 IMAD.IADD R89, R89, 0x1, -R0 ;  /* 0x000000015959d824 */ /* 0x000fe200078e0a00 */
[----:B------:R-:W-:Y:S02]  /*35a0*/  ISETP.GE.AND P5, PT, R78, RZ, PT ;  /* 0x000000ff4e00720c */ /* 0x000fe40003fa6270 */
[----:B------:R-:W-:Y:S02]  /*35b0*/  ISETP.GE.AND P4, PT, R72, RZ, PT ;  /* 0x000000ff4800720c */ /* 0x000fe40003f86270 */
[----:B------:R-:W-:Y:S02]  /*35c0*/  @!P1 IADD3 R51, R51, -R0, RZ ;  /* 0x8000000033339210 */ /* 0x000fe40007ffe0ff */
[----:B------:R-:W-:-:S02]  /*35d0*/  @!P2 IADD3 R15, R15, -R2, RZ ;  /* 0x800000020f0fa210 */ /* 0x000fc40007ffe0ff */
[----:B------:R-:W-:Y:S01]  /*35e0*/  @!P0 IADD3 R91, R91, -R0, RZ ;  /* 0x800000005b5b8210 */ /* 0x000fe20007ffe0ff */
[----:B------:R-:W-:Y:S01]  /*35f0*/  @!P6 IMAD.IADD R87, R87, 0x1, -R0 ;  /* 0x000000015757e824 */ /* 0x000fe200078e0a00 */
[----:B------:R-:W-:Y:S01]  /*3600*/  ISETP.GE.AND P0, PT, R80, RZ, PT ;  /* 0x000000ff5000720c */ /* 0x000fe20003f06270 */
[----:B------:R-:W-:Y:S01]  /*3610*/  @!P3 IMAD.IADD R9, R9, 0x1, -R2 ;  /* 0x000000010909b824 */ /* 0x000fe200078e0a02 */
[----:B------:R-:W-:Y:S01]  /*3620*/  ISETP.GT.U32.AND P2, PT, R2, R15, PT ;  /* 0x0000000f0200720c */ /* 0x000fe20003f44070 */
[----:B------:R-:W-:Y:S01]  /*3630*/  IMAD.MOV.U32 R0, RZ, RZ, R51 ;  /* 0x000000ffff007224 */ /* 0x000fe200078e0033 */
[----:B------:R-:W-:Y:S01]  /*3640*/  ISETP.GE.AND P1, PT, R74, RZ, PT ;  /* 0x000000ff4a00720c */ /* 0x000fe20003f26270 */
[----:B------:R-:W-:Y:S01]  /*3650*/  @!P5 IMAD.MOV R87, RZ, RZ, -R87 ;  /* 0x000000ffff57d224 */ /* 0x000fe200078e0a57 */
[----:B------:R-:W-:Y:S02]  /*3660*/  ISETP.GE.AND P6, PT, R76, RZ, PT ;  /* 0x000000ff4c00720c */ /* 0x000fe40003fc6270 */
[----:B------:R-:W-:-:S02]  /*3670*/  ISETP.GE.AND P3, PT, R62, RZ, PT ;  /* 0x000000ff3e00720c */ /* 0x000fc40003f66270 */
[----:B------:R-:W-:Y:S02]  /*3680*/  ISETP.GE.AND P5, PT, R11, RZ, PT ;  /* 0x000000ff0b00720c */ /* 0x000fe40003fa6270 */
[----:B------:R-:W-:Y:S01]  /*3690*/  @!P4 IADD3 R83, -R83, RZ, RZ ;  /* 0x000000ff5353c210 */ /* 0x000fe20007ffe1ff */
[----:B------:R-:W-:Y:S01]  /*36a0*/  @!P0 IMAD.MOV R89, RZ, RZ, -R89 ;  /* 0x000000ffff598224 */ /* 0x000fe200078e0a59 */
[----:B------:R-:W-:Y:S01]  /*36b0*/  ISETP.GE.AND P0, PT, R12, RZ, PT ;  /* 0x000000ff0c00720c */ /* 0x000fe20003f06270 */
[----:B------:R-:W-:Y:S01]  /*36c0*/  @!P2 IMAD.IADD R15, R15, 0x1, -R2 ;  /* 0x000000010f0fa824 */ /* 0x000fe200078e0a02 */
[----:B------:R-:W-:Y:S01]  /*36d0*/  ISETP.NE.AND P2, PT, R84, RZ, PT ;  /* 0x000000ff5400720c */ /* 0x000fe20003f45270 */
[----:B------:R-:W-:Y:S01]  /*36e0*/  @!P1 IMAD.MOV R85, RZ, RZ, -R85 ;  /* 0x000000ffff559224 */ /* 0x000fe200078e0a55 */
[----:B------:R-:W-:Y:S01]  /*36f0*/  LOP3.LUT R51, RZ, R84, RZ, 0x33, !PT ;  /* 0x00000054ff337212 */ /* 0x000fe200078e33ff */
[----:B------:R-:W1:Y:S01]  /*3700*/  LDC.64 R2, c[0x0][0x230] ;  /* 0x00008c00ff027b82 */ /* 0x000e620000000a00 */
[----:B------:R-:W-:-:S02]  /*3710*/  @!P6 IADD3 R0, -R0, RZ, RZ ;  /* 0x000000ff0000e210 */ /* 0x000fc40007ffe1ff */
[----:B------:R-:W-:Y:S01]  /*3720*/  @!P3 IADD3 R91, -R91, RZ, RZ ;  /* 0x000000ff5b5bb210 */ /* 0x000fe20007ffe1ff */
[----:B------:R-:W-:Y:S01]  /*3730*/  @!P5 IMAD.MOV R9, RZ, RZ, -R9 ;  /* 0x000000ffff09d224 */ /* 0x000fe200078e0a09 */
[----:B------:R-:W-:Y:S02]  /*3740*/  LEA R140, P4, R60, UR4, 0x2 ;  /* 0x000000043c8c7c11 */ /* 0x000fe4000f8810ff */
[----:B------:R-:W-:Y:S01]  /*3750*/  ISETP.NE.AND P1, PT, R82, RZ, PT ;  /* 0x000000ff5200720c */ /* 0x000fe20003f25270 */
[----:B------:R-:W-:Y:S01]  /*3760*/  @!P0 IMAD.MOV R15, RZ, RZ, -R15 ;  /* 0x000000ffff0f8224 */ /* 0x000fe200078e0a0f */
[----:B------:R-:W-:Y:S01]  /*3770*/  LOP3.LUT R52, RZ, R82, RZ, 0x33, !PT ;  /* 0x00000052ff347212 */ /* 0x000fe200078e33ff */
[----:B------:R-:W2:Y:S01]  /*3780*/  S2UR UR4, SR_CgaCtaId ;  /* 0x00000000000479c3 */ /* 0x000ea20000008800 */
[C---:B------:R-:W-:Y:S02]  /*3790*/  SEL R62, R51.reuse, R4, !P2 ;  /* 0x00000004333e7207 */ /* 0x040fe40005000000 */
[----:B------:R-:W-:-:S02]  /*37a0*/  SEL R64, R51, R6, !P2 ;  /* 0x0000000633407207 */ /* 0x000fc40005000000 */
[C---:B------:R-:W-:Y:S02]  /*37b0*/  SEL R8, R51.reuse, R8, !P2 ;  /* 0x0000000833087207 */ /* 0x040fe40005000000 */
[C---:B------:R-:W-:Y:S02]  /*37c0*/  SEL R66, R51.reuse, R13, !P2 ;  /* 0x0000000d33427207 */ /* 0x040fe40005000000 */
[C---:B------:R-:W-:Y:S02]  /*37d0*/  SEL R16, R51.reuse, R16, !P2 ;  /* 0x0000001033107207 */ /* 0x040fe40005000000 */
[C---:B------:R-:W-:Y:S02]  /*37e0*/  SEL R17, R51.reuse, R17, !P2 ;  /* 0x0000001133117207 */ /* 0x040fe40005000000 */
[C---:B------:R-:W-:Y:S01]  /*37f0*/  SEL R18, R51.reuse, R18, !P2 ;  /* 0x0000001233127207 */ /* 0x040fe20005000000 */
[C---:B-1----:R-:W-:Y:S01]  /*3800*/  VIADD R144, R2.reuse, 0xfffffffe ;  /* 0xfffffffe02907836 */ /* 0x042fe20000000000 */
[C---:B------:R-:W-:Y:S01]  /*3810*/  SEL R19, R51.reuse, R19, !P2 ;  /* 0x0000001333137207 */ /* 0x040fe20005000000 */
[----:B------:R-:W-:Y:S01]  /*3820*/  VIADD R145, R2, 0xfffffffd ;  /* 0xfffffffd02917836 */ /* 0x000fe20000000000 */
[----:B------:R-:W-:-:S02]  /*3830*/  SEL R20, R51, R20, !P2 ;  /* 0x0000001433147207 */ /* 0x000fc40005000000 */
[C---:B------:R-:W-:Y:S02]  /*3840*/  SEL R68, R51.reuse, R21, !P2 ;  /* 0x0000001533447207 */ /* 0x040fe40005000000 */
[C---:B------:R-:W-:Y:S02]  /*3850*/  SEL R22, R51.reuse, R22, !P2 ;  /* 0x0000001633167207 */ /* 0x040fe40005000000 */
[C---:B------:R-:W-:Y:S01]  /*3860*/  SEL R70, R51.reuse, R23, !P2 ;  /* 0x0000001733467207 */ /* 0x040fe20005000000 */
[----:B--2---:R-:W-:Y:S01]  /*3870*/  ULEA UR12, UR4, UR12, 0x18 ;  /* 0x0000000c040c7291 */ /* 0x004fe2000f8ec03f */
[C---:B------:R-:W-:Y:S02]  /*3880*/  SEL R24, R51.reuse, R24, !P2 ;  /* 0x0000001833187207 */ /* 0x040fe40005000000 */
[C---:B------:R-:W-:Y:S01]  /*3890*/  SEL R72, R51.reuse, R25, !P2 ;  /* 0x0000001933487207 */ /* 0x040fe20005000000 */
[----:B------:R-:W-:Y:S01]  /*38a0*/  ULDC UR4, c[0x0][0x230] ;  /* 0x00008c0000047ab9 */ /* 0x000fe20000000800 */
[C---:B------:R-:W-:Y:S01]  /*38b0*/  SEL R26, R51.reuse, R26, !P2 ;  /* 0x0000001a331a7207 */ /* 0x040fe20005000000 */
[----:B------:R-:W-:Y:S01]  /*38c0*/  VIADD R246, R246, UR12 ;  /* 0x0000000cf6f67c36 */ /* 0x000fe20008000000 */
[----:B------:R-:W-:Y:S01]  /*38d0*/  SEL R74, R51, R27, !P2 ;  /* 0x0000001b334a7207 */ /* 0x000fe20005000000 */
[----:B------:R-:W-:Y:S01]  /*38e0*/  VIADD R247, R247, UR12 ;  /* 0x0000000cf7f77c36 */ /* 0x000fe20008000000 */
[----:B------:R-:W-:Y:S01]  /*38f0*/  SEL R28, R51, R28, !P2 ;  /* 0x0000001c331c7207 */ /* 0x000fe20005000000 */
[----:B------:R-:W-:Y:S01]  /*3900*/  VIADD R251, R251, UR12 ;  /* 0x0000000cfbfb7c36 */ /* 0x000fe20008000000 */
[----:B------:R-:W-:-:S02]  /*3910*/  SEL R76, R51, R29, !P2 ;  /* 0x0000001d334c7207 */ /* 0x000fc40005000000 */
[C---:B------:R-:W-:Y:S02]  /*3920*/  SEL R30, R51.reuse, R30, !P2 ;  /* 0x0000001e331e7207 */ /* 0x040fe40005000000 */
[C---:B------:R-:W-:Y:S02]  /*3930*/  SEL R78, R51.reuse, R31, !P2 ;  /* 0x0000001f334e7207 */ /* 0x040fe40005000000 */
[C---:B------:R-:W-:Y:S02]  /*3940*/  SEL R32, R51.reuse, R32, !P2 ;  /* 0x0000002033207207 */ /* 0x040fe40005000000 */
[C---:B------:R-:W-:Y:S02]  /*3950*/  SEL R80, R51.reuse, R33, !P2 ;  /* 0x0000002133507207 */ /* 0x040fe40005000000 */
[C---:B------:R-:W-:Y:S02]  /*3960*/  SEL R34, R51.reuse, R34, !P2 ;  /* 0x0000002233227207 */ /* 0x040fe40005000000 */
        /* <DEDUP_REMOVED lines=40> */
[----:B------:R-:W-:Y:S02]  /*3bf0*/  SEL R51, R51, R5, !P2 ;  /* 0x0000000533337207 */ /* 0x000fe40005000000 */
[----:B------:R-:W-:Y:S01]  /*3c00*/  LEA.HI.X.SX32 R5, R60, UR5, 0x2, P4 ;  /* 0x000000053c057c11 */ /* 0x000fe2000a0f16ff */
[----:B------:R-:W-:Y:S01]  /*3c10*/  ULDC UR5, c[0x0][0x240] ;  /* 0x0000900000057ab9 */ /* 0x000fe20000000800 */
[----:B------:R-:W-:Y:S01]  /*3c20*/  SEL R4, R52, R15, !P1 ;  /* 0x0000000f34047207 */ /* 0x000fe20004800000 */
[----:B------:R-:W-:Y:S01]  /*3c30*/  IMAD R6, R62, UR5, RZ ;  /* 0x000000053e067c24 */ /* 0x000fe2000f8e02ff */
[----:B------:R-:W-:Y:S01]  /*3c40*/  SEL R0, R52, R9, !P1 ;  /* 0x0000000934007207 */ /* 0x000fe20004800000 */
[----:B------:R-:W-:Y:S01]  /*3c50*/  IMAD R15, R8, UR5, RZ ;  /* 0x00000005080f7c24 */ /* 0x000fe2000f8e02ff */
[----:B------:R-:W-:Y:S01]  /*3c60*/  IADD3 R143, R2, -0x1, RZ ;  /* 0xffffffff028f7810 */ /* 0x000fe20007ffe0ff */
[----:B------:R-:W-:Y:S01]  /*3c70*/  IMAD R13, R64, UR5, RZ ;  /* 0x00000005400d7c24 */ /* 0x000fe2000f8e02ff */
[-C--:B------:R-:W-:Y:S01]  /*3c80*/  LEA R8, P0, R6, R140.reuse, 0x2 ;  /* 0x0000008c06087211 */ /* 0x080fe200078010ff */
[----:B------:R-:W-:Y:S01]  /*3c90*/  IMAD R23, R16, UR5, RZ ;  /* 0x0000000510177c24 */ /* 0x000fe2000f8e02ff */
[----:B------:R-:W-:Y:S01]  /*3ca0*/  IADD3 R248, R248, UR12, RZ ;  /* 0x0000000cf8f87c10 */ /* 0x000fe2000fffe0ff */
[----:B------:R-:W-:Y:S01]  /*3cb0*/  IMAD R21, R66, UR5, RZ ;  /* 0x0000000542157c24 */ /* 0x000fe2000f8e02ff */
[-C--:B------:R-:W-:Y:S01]  /*3cc0*/  LEA.HI.X.SX32 R9, R6, R5.reuse, 0x2, P0 ;  /* 0x0000000506097211 */ /* 0x080fe200000f16ff */
[----:B------:R-:W-:Y:S01]  /*3cd0*/  IMAD R25, R17, UR5, RZ ;  /* 0x0000000511197c24 */ /* 0x000fe2000f8e02ff */
[-C--:B------:R-:W-:Y:S01]  /*3ce0*/  LEA R16, P0, R13, R140.reuse, 0x2 ;  /* 0x0000008c0d107211 */ /* 0x080fe200078010ff */
[----:B------:R-:W-:Y:S01]  /*3cf0*/  IMAD R27, R18, UR5, RZ ;  /* 0x00000005121b7c24 */ /* 0x000fe2000f8e02ff */
[-C--:B------:R-:W-:Y:S01]  /*3d00*/  LEA R18, P1, R15, R140.reuse, 0x2 ;  /* 0x0000008c0f127211 */ /* 0x080fe200078210ff */
        /* <DEDUP_REMOVED lines=111> */
[----:B------:R-:W-:Y:S01]  /*4400*/  LEA.HI.X.SX32 R69, R71, R5, 0x2, P5 ;  /* 0x0000000547457211 */ /* 0x000fe200028f16ff */
[----:B------:R-:W-:Y:S01]  /*4410*/  IMAD R141, R141, UR5, RZ ;  /* 0x000000058d8d7c24 */ /* 0x000fe2000f8e02ff */
[-C--:B------:R-:W-:Y:S01]  /*4420*/  LEA R78, P3, R81, R140.reuse, 0x2 ;  /* 0x0000008c514e7211 */ /* 0x080fe200078610ff */
[----:B------:R-:W-:Y:S01]  /*4430*/  IMAD R0, R0, R3, RZ ;  /* 0x0000000300007224 */ /* 0x000fe200078e02ff */
[----:B------:R-:W-:Y:S01]  /*4440*/  LEA.HI.X.SX32 R71, R73, R5, 0x2, P6 ;  /* 0x0000000549477211 */ /* 0x000fe200030f16ff */
[----:B------:R-:W-:Y:S01]  /*4450*/  IMAD R4, R4, R3, RZ ;  /* 0x0000000304047224 */ /* 0x000fe200078e02ff */
[-C--:B------:R-:W-:Y:S01]  /*4460*/  LEA R80, P4, R83, R140.reuse, 0x2 ;  /* 0x0000008c53507211 */ /* 0x080fe200078810ff */
[----:B------:R-:W-:Y:S01]  /*4470*/  VIADD R13, R7, UR12 ;  /* 0x0000000c070d7c36 */ /* 0x000fe20008000000 */
[-C--:B------:R-:W-:Y:S01]  /*4480*/  LEA.HI.X.SX32 R73, R75, R5.reuse, 0x2, P0 ;  /* 0x000000054b497211 */ /* 0x080fe200000f16ff */
[----:B------:R1:W-:Y:S01]  /*4490*/  STL.64 [R1+0x7d8], R8 ;  /* 0x0007d80801007387 */ /* 0x0003e20000100a00 */
[-C--:B------:R-:W-:Y:S01]  /*44a0*/  LEA R82, P5, R85, R140.reuse, 0x2 ;  /* 0x0000008c55527211 */ /* 0x080fe200078a10ff */
[----:B------:R-:W2:Y:S01]  /*44b0*/  LDC R6, c[0x0][0x230] ;  /* 0x00008c00ff067b82 */ /* 0x000ea20000000800 */
[----:B------:R-:W-:Y:S01]  /*44c0*/  LEA.HI.X.SX32 R75, R77, R5, 0x2, P1 ;  /* 0x000000054d4b7211 */ /* 0x000fe200008f16ff */
[----:B------:R-:W-:Y:S01]  /*44d0*/  STL.64 [R1+0x7e0], R16 ;  /* 0x0007e01001007387 */ /* 0x000fe20000100a00 */
[----:B------:R-:W-:-:S02]  /*44e0*/  LEA R84, P6, R87, R140, 0x2 ;  /* 0x0000008c57547211 */ /* 0x000fc400078c10ff */
[-C--:B------:R-:W-:Y:S01]  /*44f0*/  LEA.HI.X.SX32 R77, R79, R5.reuse, 0x2, P2 ;  /* 0x000000054f4d7211 */ /* 0x080fe200010f16ff */
[----:B------:R-:W-:Y:S01]  /*4500*/  STL.64 [R1+0x7e8], R18 ;  /* 0x0007e81201007387 */ /* 0x000fe20000100a00 */
[-C--:B------:R-:W-:Y:S02]  /*4510*/  LEA R86, P0, R89, R140.reuse, 0x2 ;  /* 0x0000008c59567211 */ /* 0x080fe400078010ff */
[-C--:B------:R-:W-:Y:S02]  /*4520*/  LEA.HI.X.SX32 R79, R81, R5.reuse, 0x2, P3 ;  /* 0x00000005514f7211 */ /* 0x080fe400018f16ff */
[-C--:B------:R-:W-:Y:S02]  /*4530*/  LEA R88, P1, R91, R140.reuse, 0x2 ;  /* 0x0000008c5b587211 */ /* 0x080fe400078210ff */
[----:B------:R-:W-:Y:S02]  /*4540*/  LEA.HI.X.SX32 R81, R83, R5, 0x2, P4 ;  /* 0x0000000553517211 */ /* 0x000fe400020f16ff */
[----:B------:R-:W-:-:S02]  /*4550*/  LEA R90, P2, R93, R140, 0x2 ;  /* 0x0000008c5d5a7211 */ /* 0x000fc400078410ff */
[-C--:B------:R-:W-:Y:S02]  /*4560*/  LEA.HI.X.SX32 R83, R85, R5.reuse, 0x2, P5 ;  /* 0x0000000555537211 */ /* 0x080fe400028f16ff */
        /* <DEDUP_REMOVED lines=48> */
[----:B------:R-:W-:Y:S02]  /*4870*/  LEA R140, P6, R142, R140, 0x2 ;  /* 0x0000008c8e8c7211 */ /* 0x000fe400078c10ff */
[-C--:B------:R-:W-:Y:S02]  /*4880*/  LEA.HI.X.SX32 R133, R135, R5.reuse, 0x2, P2 ;  /* 0x0000000587857211 */ /* 0x080fe400010f16ff */
[-C--:B------:R-:W-:Y:S02]  /*4890*/  LEA.HI.X.SX32 R135, R137, R5.reuse, 0x2, P3 ;  /* 0x0000000589877211 */ /* 0x080fe400018f16ff */
[-C--:B------:R-:W-:Y:S02]  /*48a0*/  LEA.HI.X.SX32 R137, R139, R5.reuse, 0x2, P4 ;  /* 0x000000058b897211 */ /* 0x080fe400020f16ff */
[----:B------:R-:W-:-:S02]  /*48b0*/  LEA.HI.X.SX32 R139, R141, R5, 0x2, P5 ;  /* 0x000000058d8b7211 */ /* 0x000fc400028f16ff */
[----:B------:R-:W-:Y:S02]  /*48c0*/  ISETP.GE.U32.AND P2, PT, R143, 0x7fffffc0, PT ;  /* 0x7fffffc08f00780c */ /* 0x000fe40003f46070 */
[----:B------:R-:W-:Y:S02]  /*48d0*/  IADD3 R3, R2, -0x4, RZ ;  /* 0xfffffffc02037810 */ /* 0x000fe40007ffe0ff */
[----:B------:R-:W-:Y:S01]  /*48e0*/  LEA.HI.X.SX32 R141, R142, R5, 0x2, P6 ;  /* 0x000000058e8d7211 */ /* 0x000fe200030f16ff */
[----:B------:R-:W-:Y:S01]  /*48f0*/  VIADD R5, R2, 0xffffffdf ;  /* 0xffffffdf02057836 */ /* 0x000fe20000000000 */
[----:B------:R-:W-:Y:S02]  /*4900*/  LEA R158, P5, R0, UR6, 0x2 ;  /* 0x00000006009e7c11 */ /* 0x000fe4000f8a10ff */
[----:B------:R-:W-:Y:S02]  /*4910*/  ISETP.GE.U32.AND P1, PT, R144, 0x7fffffbf, PT ;  /* 0x7fffffbf9000780c */ /* 0x000fe40003f26070 */
[----:B------:R-:W-:-:S02]  /*4920*/  LEA R142, P6, R4, UR6, 0x2 ;  /* 0x00000006048e7c11 */ /* 0x000fc4000f8c10ff */
[----:B------:R-:W-:Y:S01]  /*4930*/  ISETP.GE.U32.AND P3, PT, R3, 0x7fffffbd, PT ;  /* 0x7fffffbd0300780c */ /* 0x000fe20003f66070 */
[----:B------:R-:W-:Y:S01]  /*4940*/  VIADD R3, R2, 0xffffffde ;  /* 0xffffffde02037836 */ /* 0x000fe20000000000 */
[----:B------:R-:W-:Y:S02]  /*4950*/  LEA.HI.X.SX32 R159, R0, UR7, 0x2, P5 ;  /* 0x00000007009f7c11 */ /* 0x000fe4000a8f16ff */
[----:B------:R-:W-:Y:S01]  /*4960*/  LEA.HI.X.SX32 R143, R4, UR7, 0x2, P6 ;  /* 0x00000007048f7c11 */ /* 0x000fe2000b0f16ff */
[----:B------:R-:W-:Y:S01]  /*4970*/  VIADD R4, R2, 0xffffffdc ;  /* 0xffffffdc02047836 */ /* 0x000fe20000000000 */
[----:B------:R-:W-:Y:S01]  /*4980*/  ISETP.GE.U32.AND P0, PT, R145, 0x7fffffbe, PT ;  /* 0x7fffffbe9100780c */ /* 0x000fe20003f06070 */
[----:B------:R-:W-:Y:S01]  /*4990*/  IMAD.WIDE R148, R244, 0x4, R158 ;  /* 0x00000004f4947825 */ /* 0x000fe200078e029e */
[----:B------:R-:W-:Y:S01]  /*49a0*/  IADD3 R0, R2, -0x23, RZ ;  /* 0xffffffdd02007810 */ /* 0x000fe20007ffe0ff */
[----:B------:R-:W-:Y:S01]  /*49b0*/  @!PT LDS RZ, [RZ] ;  /* 0x00000000fffff984 */ /* 0x000fe20000000800 */
[----:B------:R-:W-:Y:S01]  /*49c0*/  @!PT LDS RZ, [RZ] ;  /* 0x00000000fffff984 */ /* 0x000fe20000000800 */
[----:B------:R-:W-:Y:S01]  /*49d0*/  @!PT LDS RZ, [RZ] ;  /* 0x00000000fffff984 */ /* 0x000fe20000000800 */
[----:B------:R-:W-:Y:S01]  /*49e0*/  LDGSTS.E [R13], desc[UR16][R158.64], !P2 ;  /* 0x000000009e0d7fae */ /* 0x000fe2000d121850 */
[----:B------:R-:W-:Y:S01]  /*49f0*/  ISETP.GE.U32.AND P5, PT, R3, 0x7fffff9f, PT ;  /* 0x7fffff9f0300780c */ /* 0x000fe20003fa6070 */
[----:B------:R-:W-:Y:S01]  /*4a00*/  IMAD.SHL.U32 R3, R244, 0x2, RZ ;  /* 0x00000002f4037824 */ /* 0x000fe200078e00ff */
[----:B------:R-:W-:Y:S01]  /*4a10*/  ISETP.GE.U32.AND P6, PT, R0, 0x7fffff9e, PT ;  /* 0x7fffff9e0000780c */ /* 0x000fe20003fc6070 */
[----:B------:R-:W-:Y:S01]  /*4a20*/  IMAD.WIDE R146, R244, 0x4, R142 ;  /* 0x00000004f4927825 */ /* 0x000fe200078e028e */
[----:B------:R-:W-:Y:S01]  /*4a30*/  IADD3 R0, R2, -0x5, RZ ;  /* 0xfffffffb02007810 */ /* 0x000fe20007ffe0ff */
[----:B------:R-:W-:Y:S01]  /*4a40*/  LDGSTS.E [R13+0x4000], desc[UR16][R142.64], !P2 ;  /* 0x040000008e0d7fae */ /* 0x000fe2000d121850 */
[----:B------:R-:W-:Y:S01]  /*4a50*/  ISETP.GE.U32.AND P4, PT, R5, 0x7fffffa0, PT ;  /* 0x7fffffa00500780c */ /* 0x000fe20003f86070 */
[----:B-1----:R-:W-:Y:S01]  /*4a60*/  IMAD.WIDE R8, R3, 0x4, R158 ;  /* 0x0000000403087825 */ /* 0x002fe200078e029e */
[----:B------:R-:W-:Y:S01]  /*4a70*/  ISETP.GE.U32.AND P2, PT, R4, 0x7fffff9d, PT ;  /* 0x7fffff9d0400780c */ /* 0x000fe20003f46070 */
[----:B------:R1:W-:Y:S01]  /*4a80*/  LDGSTS.E [R13+0x4], desc[UR16][R148.64], !P1 ;  /* 0x00004000940d7fae */ /* 0x0003e2000c921850 */
[----:B------:R-:W-:Y:S01]  /*4a90*/  LOP3.LUT R15, R7, 0x10, RZ, 0x3c, !PT ;  /* 0x00000010070f7812 */ /* 0x000fe200078e3cff */
[----:B------:R-:W-:Y:S01]  /*4aa0*/  IMAD.WIDE R4, R3, 0x4, R142 ;  /* 0x0000000403047825 */ /* 0x000fe200078e028e */
[----:B------:R-:W-:Y:S01]  /*4ab0*/  IADD3 R249, R249, UR12, RZ ;  /* 0x0000000cf9f97c10 */ /* 0x000fe2000fffe0ff */
[----:B------:R-:W-:Y:S01]  /*4ac0*/  LDGSTS.E [R13+0x4004], desc[UR16][R146.64], !P1 ;  /* 0x04004000920d7fae */ /* 0x000fe2000c921850 */
[----:B------:R-:W-:Y:S01]  /*4ad0*/  ISETP.GE.U32.AND P1, PT, R0, 0x7fffffbc, PT ;  /* 0x7fffffbc0000780c */ /* 0x000fe20003f26070 */
[----:B------:R-:W-:Y:S01]  /*4ae0*/  VIADD R0, R2, 0xfffffffa ;  /* 0xfffffffa02007836 */ /* 0x000fe20000000000 */
[----:B------:R-:W-:Y:S01]  /*4af0*/  IADD3 R250, R250, UR12, RZ ;  /* 0x0000000cfafa7c10 */ /* 0x000fe2000fffe0ff */
[----:B------:R1:W-:Y:S01]  /*4b00*/  STL.64 [R1+0x20], R148 ;  /* 0x0000209401007387 */ /* 0x0003e20000100a00 */
[----:B------:R-:W-:-:S03]  /*4b10*/  IMAD.WIDE R194, R165, 0x4, R158 ;  /* 0x00000004a5c27825 */ /* 0x000fc600078e029e */
[----:B------:R-:W-:Y:S01]  /*4b20*/  STL.64 [R1+0x18], R146 ;  /* 0x0000189201007387 */ /* 0x000fe20000100a00 */
[----:B------:R-:W-:-:S03]  /*4b30*/  IMAD.WIDE R164, R165, 0x4, R142 ;  /* 0x00000004a5a47825 */ /* 0x000fc600078e028e */
[----:B------:R-:W-:Y:S01]  /*4b40*/  STL.64 [R1+0x10], R8 ;  /* 0x0000100801007387 */ /* 0x000fe20000100a00 */
[----:B------:R-:W-:-:S03]  /*4b50*/  IMAD.WIDE R152, R155, 0x4, R158 ;  /* 0x000000049b987825 */ /* 0x000fc600078e029e */
[----:B------:R-:W-:Y:S01]  /*4b60*/  LDGSTS.E [R13+0x8], desc[UR16][R8.64], !P0 ;  /* 0x00008000080d7fae */ /* 0x000fe2000c121850 */
[----:B-1----:R-:W-:Y:S01]  /*4b70*/  SHF.L.U32 R149, R244, 0x5, RZ ;  /* 0x00000005f4957819 */ /* 0x002fe200000006ff */
[----:B------:R-:W-:Y:S02]  /*4b80*/  IMAD.WIDE R154, R155, 0x4, R142 ;  /* 0x000000049b9a7825 */ /* 0x000fe400078e028e */
[----:B------:R1:W-:Y:S02]  /*4b90*/  STL.64 [R1+0x8], R4 ;  /* 0x0000080401007387 */ /* 0x0003e40000100a00 */
[----:B------:R-:W-:Y:S02]  /*4ba0*/  IMAD.WIDE R150, R149, 0x4, R158 ;  /* 0x0000000495967825 */ /* 0x000fe400078e029e */
[----:B------:R1:W-:Y:S01]  /*4bb0*/  LDGSTS.E [R13+0x4008], desc[UR16][R4.64], !P0 ;  /* 0x04008000040d7fae */ /* 0x0003e2000c121850 */
[----:B------:R-:W-:Y:S01]  /*4bc0*/  ISETP.GE.U32.AND P0, PT, R0, 0x7fffffbb, PT ;  /* 0x7fffffbb0000780c */ /* 0x000fe20003f06070 */
[----:B------:R-:W-:-:S02]  /*4bd0*/  VIADD R0, R2, 0xfffffff9 ;  /* 0xfffffff902007836 */ /* 0x000fc40000000000 */
[----:B------:R-:W-:-:S04]  /*4be0*/  IMAD.WIDE R148, R149, 0x4, R142 ;  /* 0x0000000495947825 */ /* 0x000fc800078e028e */
[----:B------:R-:W-:-:S04]  /*4bf0*/  IMAD.WIDE R174, R171, 0x4, R158 ;  /* 0x00000004abae7825 */ /* 0x000fc800078e029e */
[----:B-1----:R-:W-:-:S04]  /*4c00*/  IMAD.WIDE R4, R161, 0x4, R158 ;  /* 0x00000004a1047825 */ /* 0x002fc800078e029e */
[--C-:B------:R-:W-:Y:S01]  /*4c10*/  IMAD.WIDE R160, R161, 0x4, R142.reuse ;  /* 0x00000004a1a07825 */ /* 0x100fe200078e028e */
[----:B------:R1:W-:Y:S03]  /*4c20*/  LDGSTS.E [R13+0xc], desc[UR16][R4.64], !P3 ;  /* 0x0000c000040d7fae */ /* 0x0003e6000d921850 */
[----:B------:R-:W-:Y:S01]  /*4c30*/  IMAD.WIDE R170, R171, 0x4, R142 ;  /* 0x00000004abaa7825 */ /* 0x000fe200078e028e */
[----:B------:R-:W-:Y:S01]  /*4c40*/  LDGSTS.E [R13+0x400c], desc[UR16][R160.64], !P3 ;  /* 0x0400c000a00d7fae */ /* 0x000fe2000d921850 */
[----:B------:R-:W-:Y:S02]  /*4c50*/  ISETP.GE.U32.AND P3, PT, R0, 0x7fffffba, PT ;  /* 0x7fffffba0000780c */ /* 0x000fe40003f66070 */
[----:B------:R-:W-:Y:S01]  /*4c60*/  VIADD R0, R2, 0xfffffff8 ;  /* 0xfffffff802007836 */ /* 0x000fe20000000000 */
[----:B------:R-:W-:Y:S01]  /*4c70*/  LDGSTS.E [R13+0x8000], desc[UR16][R150.64], !P4 ;  /* 0x08000000960d7fae */ /* 0x000fe2000e121850 */
[----:B------:R-:W-:-:S02]  /*4c80*/  VIADD R15, R15, UR12 ;  /* 0x0000000c0f0f7c36 */ /* 0x000fc40008000000 */
[C---:B------:R-:W-:Y:S01]  /*4c90*/  IMAD.WIDE R178, R157.reuse, 0x4, R158 ;  /* 0x000000049db27825 */ /* 0x040fe200078e029e */
[----:B------:R-:W-:Y:S01]  /*4ca0*/  LDGSTS.E [R13+0xc000], desc[UR16][R148.64], !P4 ;  /* 0x0c000000940d7fae */ /* 0x000fe2000e121850 */
[----:B------:R-:W-:Y:S02]  /*4cb0*/  ISETP.GE.U32.AND P4, PT, R0, 0x7fffffb9, PT ;  /* 0x7fffffb90000780c */ /* 0x000fe40003f86070 */
[----:B------:R-:W-:Y:S01]  /*4cc0*/  IADD3 R0, R2, -0x25, RZ ;  /* 0xffffffdb02007810 */ /* 0x000fe20007ffe0ff */
[----:B------:R-:W-:Y:S01]  /*4cd0*/  LDGSTS.E [R13+0x8004], desc[UR16][R194.64], !P5 ;  /* 0x08004000c20d7fae */ /* 0x000fe2000e921850 */
[----:B------:R-:W-:-:S03]  /*4ce0*/  IMAD.WIDE R156, R157, 0x4, R142 ;  /* 0x000000049d9c7825 */ /* 0x000fc600078e028e */
[----:B------:R-:W-:Y:S01]  /*4cf0*/  LDGSTS.E [R13+0xc004], desc[UR16][R164.64], !P5 ;  /* 0x0c004000a40d7fae */ /* 0x000fe2000e921850 */
[----:B------:R-:W-:Y:S01]  /*4d00*/  ISETP.GE.U32.AND P5, PT, R0, 0x7fffff9c, PT ;  /* 0x7fffff9c0000780c */ /* 0x000fe20003fa6070 */
[C---:B------:R-:W-:Y:S01]  /*4d10*/  IMAD.WIDE R182, R177.reuse, 0x4, R158 ;  /* 0x00000004b1b67825 */ /* 0x040fe200078e029e */
[----:B------:R-:W-:Y:S01]  /*4d20*/  IADD3 R0, R2, -0x27, RZ ;  /* 0xffffffd902007810 */ /* 0x000fe20007ffe0ff */
[----:B------:R-:W-:Y:S02]  /*4d30*/  LDGSTS.E [R13+0x8008], desc[UR16][R152.64], !P6 ;  /* 0x08008000980d7fae */ /* 0x000fe4000f121850 */
[----:B------:R-:W-:Y:S02]  /*4d40*/  IMAD.WIDE R176, R177, 0x4, R142 ;  /* 0x00000004b1b07825 */ /* 0x000fe400078e028e */
[----:B------:R-:W-:Y:S02]  /*4d50*/  LDGSTS.E [R13+0xc008], desc[UR16][R154.64], !P6 ;  /* 0x0c0080009a0d7fae */ /* 0x000fe4000f121850 */
[----:B------:R-:W-:-:S02]  /*4d60*/  IMAD.WIDE R186, R163, 0x4, R158 ;  /* 0x00000004a3ba7825 */ /* 0x000fc400078e029e */
[----:B------:R-:W-:Y:S02]  /*4d70*/  LDGSTS.E [R13+0x800c], desc[UR16][R174.64], !P2 ;  /* 0x0800c000ae0d7fae */ /* 0x000fe4000d121850 */
[----:B------:R-:W-:Y:S02]  /*4d80*/  IMAD.WIDE R162, R163, 0x4, R142 ;  /* 0x00000004a3a27825 */ /* 0x000fe400078e028e */
[----:B------:R-:W-:Y:S01]  /*4d90*/  LDGSTS.E [R13+0xc00c], desc[UR16][R170.64], !P2 ;  /* 0x0c00c000aa0d7fae */ /* 0x000fe2000d121850 */
[----:B------:R-:W-:Y:S01]  /*4da0*/  ISETP.GE.U32.AND P2, PT, R0, 0x7fffff9a, PT ;  /* 0x7fffff9a0000780c */ /* 0x000fe20003f46070 */
[C---:B------:R-:W-:Y:S02]  /*4db0*/  VIADD R0, R2.reuse, 0xffffffd8 ;  /* 0xffffffd802007836 */ /* 0x040fe40000000000 */
[----:B------:R-:W-:Y:S01]  /*4dc0*/  LDGSTS.E [R15], desc[UR16][R178.64], !P1 ;  /* 0x00000000b20f7fae */ /* 0x000fe2000c921850 */
[----:B------:R-:W-:Y:S02]  /*4dd0*/  VIADD R3, R2, 0xffffffda ;  /* 0xffffffda02037836 */ /* 0x000fe40000000000 */
[----:B------:R-:W-:Y:S01]  /*4de0*/  IMAD.WIDE R190, R185, 0x4, R158 ;  /* 0x00000004b9be7825 */ /* 0x000fe200078e029e */
[----:B------:R-:W-:Y:S01]  /*4df0*/  LDGSTS.E [R15+0x4000], desc[UR16][R156.64], !P1 ;  /* 0x040000009c0f7fae */ /* 0x000fe2000c921850 */
[----:B------:R-:W-:-:S02]  /*4e00*/  ISETP.GE.U32.AND P1, PT, R0, 0x7fffff99, PT ;  /* 0x7fffff990000780c */ /* 0x000fc40003f26070 */
[----:B------:R-:W-:Y:S01]  /*4e10*/  IADD3 R0, R2, -0x9, RZ ;  /* 0xfffffff702007810 */ /* 0x000fe20007ffe0ff */
[----:B------:R-:W-:Y:S01]  /*4e20*/  LDGSTS.E [R15+0x4], desc[UR16][R182.64], !P0 ;  /* 0x00004000b60f7fae */ /* 0x000fe2000c121850 */
[----:B------:R-:W-:Y:S01]  /*4e30*/  IMAD.WIDE R184, R185, 0x4, R142 ;  /* 0x00000004b9b87825 */ /* 0x000fe200078e028e */
[----:B------:R-:W-:Y:S02]  /*4e40*/  ISETP.GE.U32.AND P6, PT, R3, 0x7fffff9b, PT ;  /* 0x7fffff9b0300780c */ /* 0x000fe40003fc6070 */
[----:B------:R-:W-:Y:S01]  /*4e50*/  LDGSTS.E [R15+0x4004], desc[UR16][R176.64], !P0 ;  /* 0x04004000b00f7fae */ /* 0x000fe2000c121850 */
[----:B------:R-:W-:Y:S01]  /*4e60*/  ISETP.GE.U32.AND P0, PT, R0, 0x7fffffb8, PT ;  /* 0x7fffffb80000780c */ /* 0x000fe20003f06070 */
[----:B------:R-:W-:Y:S02]  /*4e70*/  VIADD R0, R2, 0xfffffff6 ;  /* 0xfffffff602007836 */ /* 0x000fe40000000000 */
[----:B------:R-:W-:Y:S01]  /*4e80*/  LDGSTS.E [R15+0x8], desc[UR16][R186.64], !P3 ;  /* 0x00008000ba0f7fae */ /* 0x000fe2000d921850 */
[----:B------:R-:W-:-:S03]  /*4e90*/  IMAD.WIDE R168, R167, 0x4, R158 ;  /* 0x00000004a7a87825 */ /* 0x000fc600078e029e */
[----:B------:R-:W-:Y:S01]  /*4ea0*/  LDGSTS.E [R15+0x4008], desc[UR16][R162.64], !P3 ;  /* 0x04008000a20f7fae */ /* 0x000fe2000d921850 */
[----:B------:R-:W-:Y:S01]  /*4eb0*/  ISETP.GE.U32.AND P3, PT, R0, 0x7fffffb7, PT ;  /* 0x7fffffb70000780c */ /* 0x000fe20003f66070 */
[----:B------:R-:W-:Y:S02]  /*4ec0*/  VIADD R0, R2, 0xfffffff5 ;  /* 0xfffffff502007836 */ /* 0x000fe40000000000 */
        /* <DEDUP_REMOVED lines=8> */
[----:B------:R-:W-:Y:S01]  /*4f50*/  LDGSTS.E [R15+0xc000], desc[UR16][R166.64], !P5 ;  /* 0x0c000000a60f7fae */ /* 0x000fe2000e921850 */
[----:B------:R-:W-:Y:S01]  /*4f60*/  ISETP.GE.U32.AND P5, PT, R0, 0x7fffffb5, PT ;  /* 0x7fffffb50000780c */ /* 0x000fe20003fa6070 */
[----:B------:R-:W-:-:S02]  /*4f70*/  VIADD R0, R2, 0xffffffd7 ;  /* 0xffffffd702007836 */ /* 0x000fc40000000000 */
[C---:B------:R-:W-:Y:S01]  /*4f80*/  IMAD.WIDE R144, R173.reuse, 0x4, R158 ;  /* 0x00000004ad907825 */ /* 0x040fe200078e029e */
[----:B------:R-:W-:Y:S03]  /*4f90*/  LDGSTS.E [R15+0x8004], desc[UR16][R224.64], !P6 ;  /* 0x08004000e00f7fae */ /* 0x000fe6000f121850 */
[----:B------:R-:W-:Y:S01]  /*4fa0*/  IMAD.WIDE R172, R173, 0x4, R142 ;  /* 0x00000004adac7825 */ /* 0x000fe200078e028e */
[----:B------:R-:W-:Y:S01]  /*4fb0*/  LDGSTS.E [R15+0xc004], desc[UR16][R192.64], !P6 ;  /* 0x0c004000c00f7fae */ /* 0x000fe2000f121850 */
[----:B------:R-:W-:Y:S02]  /*4fc0*/  ISETP.GE.U32.AND P6, PT, R0, 0x7fffff98, PT ;  /* 0x7fffff980000780c */ /* 0x000fe40003fc6070 */
[C---:B------:R-:W-:Y:S01]  /*4fd0*/  IMAD.WIDE R204, R201.reuse, 0x4, R158 ;  /* 0x00000004c9cc7825 */ /* 0x040fe200078e029e */
[----:B------:R-:W-:Y:S03]  /*4fe0*/  LDGSTS.E [R15+0x8008], desc[UR16][R144.64], !P2 ;  /* 0x08008000900f7fae */ /* 0x000fe6000d121850 */
[----:B------:R-:W-:Y:S01]  /*4ff0*/  IMAD.WIDE R200, R201, 0x4, R142 ;  /* 0x00000004c9c87825 */ /* 0x000fe200078e028e */
[----:B------:R-:W-:Y:S03]  /*5000*/  LDGSTS.E [R15+0xc008], desc[UR16][R172.64], !P2 ;  /* 0x0c008000ac0f7fae */ /* 0x000fe6000d121850 */
[----:B------:R-:W-:Y:S01]  /*5010*/  VIADD R0, R2, 0xffffffd5 ;  /* 0xffffffd502007836 */ /* 0x000fe20000000000 */
[----:B------:R-:W-:Y:S01]  /*5020*/  LDGSTS.E [R15+0x800c], desc[UR16][R204.64], !P1 ;  /* 0x0800c000cc0f7fae */ /* 0x000fe2000c921850 */
[----:B------:R-:W-:-:S03]  /*5030*/  IMAD.WIDE R208, R181, 0x4, R158 ;  /* 0x00000004b5d07825 */ /* 0x000fc600078e029e */
[----:B------:R-:W-:Y:S01]  /*5040*/  LDGSTS.E [R15+0xc00c], desc[UR16][R200.64], !P1 ;  /* 0x0c00c000c80f7fae */ /* 0x000fe2000c921850 */
[----:B------:R-:W-:Y:S01]  /*5050*/  IMAD.WIDE R180, R181, 0x4, R142 ;  /* 0x00000004b5b47825 */ /* 0x000fe200078e028e */
[----:B------:R-:W-:Y:S02]  /*5060*/  ISETP.GE.U32.AND P1, PT, R0, 0x7fffff96, PT ;  /* 0x7fffff960000780c */ /* 0x000fe40003f26070 */
[----:B------:R-:W-:Y:S01]  /*5070*/  IADD3 R0, R2, -0x2c, RZ ;  /* 0xffffffd402007810 */ /* 0x000fe20007ffe0ff */
[----:B------:R-:W-:Y:S01]  /*5080*/  LDGSTS.E [R246], desc[UR16][R208.64], !P0 ;  /* 0x00000000d0f67fae */ /* 0x000fe2000c121850 */
[----:B------:R-:W-:-:S03]  /*5090*/  IMAD.WIDE R212, R207, 0x4, R158 ;  /* 0x00000004cfd47825 */ /* 0x000fc600078e029e */
[----:B------:R-:W-:Y:S01]  /*50a0*/  LDGSTS.E [R246+0x4000], desc[UR16][R180.64], !P0 ;  /* 0x04000000b4f67fae */ /* 0x000fe2000c121850 */
[----:B------:R-:W-:Y:S01]  /*50b0*/  ISETP.GE.U32.AND P0, PT, R0, 0x7fffff95, PT ;  /* 0x7fffff950000780c */ /* 0x000fe20003f06070 */
[----:B------:R-:W-:Y:S02]  /*50c0*/  IMAD.WIDE R206, R207, 0x4, R142 ;  /* 0x00000004cfce7825 */ /* 0x000fe400078e028e */
[----:B------:R-:W-:Y:S02]  /*50d0*/  LDGSTS.E [R246+0x4], desc[UR16][R212.64], !P3 ;  /* 0x00004000d4f67fae */ /* 0x000fe4000d921850 */
[----:B------:R-:W-:Y:S02]  /*50e0*/  VIADD R0, R2, 0xfffffff3 ;  /* 0xfffffff302007836 */ /* 0x000fe40000000000 */
[C---:B------:R-:W-:Y:S01]  /*50f0*/  IMAD.WIDE R216, R189.reuse, 0x4, R158 ;  /* 0x00000004bdd87825 */ /* 0x040fe200078e029e */
[----:B------:R-:W-:Y:S02]  /*5100*/  LDGSTS.E [R246+0x4004], desc[UR16][R206.64], !P3 ;  /* 0x04004000cef67fae */ /* 0x000fe4000d921850 */
[----:B------:R-:W-:Y:S01]  /*5110*/  ISETP.GE.U32.AND P3, PT, R0, 0x7fffffb4, PT ;  /* 0x7fffffb40000780c */ /* 0x000fe20003f66070 */
[----:B------:R-:W-:Y:S01]  /*5120*/  IMAD.WIDE R188, R189, 0x4, R142 ;  /* 0x00000004bdbc7825 */ /* 0x000fe200078e028e */
[----:B------:R-:W-:Y:S03]  /*5130*/  LDGSTS.E [R246+0x8], desc[UR16][R216.64], !P4 ;  /* 0x00008000d8f67fae */ /* 0x000fe6000e121850 */
[C---:B------:R-:W-:Y:S01]  /*5140*/  VIADD R0, R2.reuse, 0xfffffff2 ;  /* 0xfffffff202007836 */ /* 0x040fe20000000000 */
[----:B------:R-:W-:Y:S01]  /*5150*/  LDGSTS.E [R246+0x4008], desc[UR16][R188.64], !P4 ;  /* 0x04008000bcf67fae */ /* 0x000fe2000e121850 */
[----:B------:R-:W-:-:S02]  /*5160*/  VIADD R3, R2, 0xffffffd6 ;  /* 0xffffffd602037836 */ /* 0x000fc40000000000 */
[C---:B------:R-:W-:Y:S01]  /*5170*/  IMAD.WIDE R220, R215.reuse, 0x4, R158 ;  /* 0x00000004d7dc7825 */ /* 0x040fe200078e029e */
[----:B------:R-:W-:Y:S01]  /*5180*/  ISETP.GE.U32.AND P4, PT, R0, 0x7fffffb3, PT ;  /* 0x7fffffb30000780c */ /* 0x000fe20003f86070 */
[----:B------:R1:W-:Y:S01]  /*5190*/  STL.64 [R1], R4 ;  /* 0x0000000401007387 */ /* 0x0003e20000100a00 */
[C---:B------:R-:W-:Y:S01]  /*51a0*/  IADD3 R0, R2.reuse, -0xf, RZ ;  /* 0xfffffff102007810 */ /* 0x040fe20007ffe0ff */
[----:B------:R-:W-:Y:S01]  /*51b0*/  IMAD.WIDE R214, R215, 0x4, R142 ;  /* 0x00000004d7d67825 */ /* 0x000fe200078e028e */
[----:B------:R-:W-:Y:S01]  /*51c0*/  ISETP.GE.U32.AND P2, PT, R3, 0x7fffff97, PT ;  /* 0x7fffff970300780c */ /* 0x000fe20003f46070 */
[----:B------:R-:W-:Y:S01]  /*51d0*/  LDGSTS.E [R246+0xc], desc[UR16][R220.64], !P5 ;  /* 0x0000c000dcf67fae */ /* 0x000fe2000e921850 */
[----:B------:R-:W-:Y:S01]  /*51e0*/  IADD3 R3, R2, -0x2e, RZ ;  /* 0xffffffd202037810 */ /* 0x000fe20007ffe0ff */
[C---:B------:R-:W-:Y:S02]  /*51f0*/  IMAD.WIDE R198, R197.reuse, 0x4, R158 ;  /* 0x00000004c5c67825 */ /* 0x040fe400078e029e */
[----:B------:R-:W-:Y:S01]  /*5200*/  LDGSTS.E [R246+0x400c], desc[UR16][R214.64], !P5 ;  /* 0x0400c000d6f67fae */ /* 0x000fe2000e921850 */
[----:B------:R-:W-:Y:S01]  /*5210*/  ISETP.GE.U32.AND P5, PT, R0, 0x7fffffb2, PT ;  /* 0x7fffffb20000780c */ /* 0x000fe20003fa6070 */
[----:B------:R-:W-:-:S02]  /*5220*/  IMAD.WIDE R196, R197, 0x4, R142 ;  /* 0x00000004c5c47825 */ /* 0x000fc400078e028e */
[----:B------:R-:W-:Y:S02]  /*5230*/  LDGSTS.E [R246+0x8000], desc[UR16][R198.64], !P6 ;  /* 0x08000000c6f67fae */ /* 0x000fe4000f121850 */
[----:B------:R-:W-:Y:S02]  /*5240*/  VIADD R0, R2, 0xfffffff0 ;  /* 0xfffffff002007836 */ /* 0x000fe40000000000 */
[----:B------:R-:W-:Y:S01]  /*5250*/  LDGSTS.E [R246+0xc000], desc[UR16][R196.64], !P6 ;  /* 0x0c000000c4f67fae */ /* 0x000fe2000f121850 */
[C---:B------:R-:W-:Y:S02]  /*5260*/  IMAD.WIDE R242, R223.reuse, 0x4, R158 ;  /* 0x00000004dff27825 */ /* 0x040fe400078e029e */
[----:B------:R-:W-:Y:S01]  /*5270*/  ISETP.GE.U32.AND P6, PT, R0, 0x7fffffb1, PT ;  /* 0x7fffffb10000780c */ /* 0x000fe20003fc6070 */
[----:B------:R-:W-:Y:S01]  /*5280*/  STL.64 [R1+0x7d0], R160 ;  /* 0x0007d0a001007387 */ /* 0x000fe20000100a00 */
[----:B------:R-:W-:-:S03]  /*5290*/  IMAD.WIDE R222, R223, 0x4, R142 ;  /* 0x00000004dfde7825 */ /* 0x000fc600078e028e */
[----:B------:R-:W-:Y:S01]  /*52a0*/  LDGSTS.E [R246+0x8004], desc[UR16][R242.64], !P2 ;  /* 0x08004000f2f67fae */ /* 0x000fe2000d121850 */
[----:B------:R-:W-:Y:S02]  /*52b0*/  VIADD R0, R2, 0xffffffd3 ;  /* 0xffffffd302007836 */ /* 0x000fe40000000000 */
[C---:B------:R-:W-:Y:S01]  /*52c0*/  IMAD.WIDE R146, R203.reuse, 0x4, R158 ;  /* 0x00000004cb927825 */ /* 0x040fe200078e029e */
[----:B------:R-:W-:Y:S02]  /*52d0*/  LDGSTS.E [R246+0xc004], desc[UR16][R222.64], !P2 ;  /* 0x0c004000def67fae */ /* 0x000fe4000d121850 */
[----:B------:R-:W-:Y:S01]  /*52e0*/  ISETP.GE.U32.AND P2, PT, R0, 0x7fffff94, PT ;  /* 0x7fffff940000780c */ /* 0x000fe20003f46070 */
[----:B------:R-:W-:Y:S01]  /*52f0*/  IMAD.WIDE R202, R203, 0x4, R142 ;  /* 0x00000004cbca7825 */ /* 0x000fe200078e028e */
[----:B------:R-:W-:Y:S03]  /*5300*/  LDGSTS.E [R246+0x8008], desc[UR16][R146.64], !P1 ;  /* 0x0800800092f67fae */ /* 0x000fe6000c921850 */
[----:B------:R-:W-:Y:S01]  /*5310*/  IMAD.WIDE R228, R227, 0x4, R158 ;  /* 0x00000004e3e47825 */ /* 0x000fe200078e029e */
[----:B------:R-:W-:Y:S01]  /*5320*/  LDGSTS.E [R246+0xc008], desc[UR16][R202.64], !P1 ;  /* 0x0c008000caf67fae */ /* 0x000fe2000c921850 */
[----:B------:R-:W-:-:S02]  /*5330*/  ISETP.GE.U32.AND P1, PT, R3, 0x7fffff93, PT ;  /* 0x7fffff930300780c */ /* 0x000fc40003f26070 */
[----:B------:R-:W-:Y:S01]  /*5340*/  IMAD.WIDE R226, R227, 0x4, R142 ;  /* 0x00000004e3e27825 */ /* 0x000fe200078e028e */
[----:B------:R-:W-:Y:S01]  /*5350*/  LDGSTS.E [R246+0x800c], desc[UR16][R228.64], !P0 ;  /* 0x0800c000e4f67fae */ /* 0x000fe2000c121850 */
[C---:B------:R-:W-:Y:S02]  /*5360*/  IADD3 R3, R2.reuse, -0x13, RZ ;  /* 0xffffffed02037810 */ /* 0x040fe40007ffe0ff */
[----:B------:R-:W-:Y:S01]  /*5370*/  VIADD R0, R2, 0xffffffd1 ;  /* 0xffffffd102007836 */ /* 0x000fe20000000000 */
[----:B------:R-:W-:Y:S01]  /*5380*/  LDGSTS.E [R246+0xc00c], desc[UR16][R226.64], !P0 ;  /* 0x0c00c000e2f67fae */ /* 0x000fe2000c121850 */
[----:B------:R-:W-:-:S03]  /*5390*/  IMAD.WIDE R232, R211, 0x4, R158 ;  /* 0x00000004d3e87825 */ /* 0x000fc600078e029e */
[----:B------:R-:W-:Y:S01]  /*53a0*/  ISETP.GE.U32.AND P0, PT, R0, 0x7fffff92, PT ;  /* 0x7fffff920000780c */ /* 0x000fe20003f06070 */
[----:B------:R-:W-:Y:S01]  /*53b0*/  IMAD.WIDE R210, R211, 0x4, R142 ;  /* 0x00000004d3d27825 */ /* 0x000fe200078e028e */
[----:B------:R-:W-:Y:S01]  /*53c0*/  IADD3 R0, R2, -0x30, RZ ;  /* 0xffffffd002007810 */ /* 0x000fe20007ffe0ff */
[----:B------:R-:W-:Y:S02]  /*53d0*/  LDGSTS.E [R247], desc[UR16][R232.64], !P3 ;  /* 0x00000000e8f77fae */ /* 0x000fe4000d921850 */
[C---:B------:R-:W-:Y:S02]  /*53e0*/  IMAD.WIDE R234, R231.reuse, 0x4, R158 ;  /* 0x00000004e7ea7825 */ /* 0x040fe400078e029e */
[----:B------:R-:W-:Y:S01]  /*53f0*/  LDGSTS.E [R247+0x4000], desc[UR16][R210.64], !P3 ;  /* 0x04000000d2f77fae */ /* 0x000fe2000d921850 */
[----:B------:R-:W-:Y:S01]  /*5400*/  ISETP.GE.U32.AND P3, PT, R0, 0x7fffff91, PT ;  /* 0x7fffff910000780c */ /* 0x000fe20003f66070 */
[----:B------:R-:W-:Y:S02]  /*5410*/  IMAD.WIDE R230, R231, 0x4, R142 ;  /* 0x00000004e7e67825 */ /* 0x000fe400078e028e */
[----:B------:R-:W-:Y:S02]  /*5420*/  LDGSTS.E [R247+0x4], desc[UR16][R234.64], !P4 ;  /* 0x00004000eaf77fae */ /* 0x000fe4000e121850 */
[----:B------:R-:W-:-:S02]  /*5430*/  VIADD R0, R2, 0xffffffef ;  /* 0xffffffef02007836 */ /* 0x000fc40000000000 */
[C---:B------:R-:W-:Y:S01]  /*5440*/  IMAD.WIDE R238, R219.reuse, 0x4, R158 ;  /* 0x00000004dbee7825 */ /* 0x040fe200078e029e */
[----:B------:R-:W-:Y:S02]  /*5450*/  LDGSTS.E [R247+0x4004], desc[UR16][R230.64], !P4 ;  /* 0x04004000e6f77fae */ /* 0x000fe4000e121850 */
[----:B------:R-:W-:Y:S01]  /*5460*/  ISETP.GE.U32.AND P4, PT, R0, 0x7fffffb0, PT ;  /* 0x7fffffb00000780c */ /* 0x000fe20003f86070 */
[----:B------:R-:W-:Y:S01]  /*5470*/  IMAD.WIDE R218, R219, 0x4, R142 ;  /* 0x00000004dbda7825 */ /* 0x000fe200078e028e */
[----:B------:R-:W-:Y:S03]  /*5480*/  LDGSTS.E [R247+0x8], desc[UR16][R238.64], !P5 ;  /* 0x00008000eef77fae */ /* 0x000fe6000e921850 */
[----:B------:R-:W-:Y:S01]  /*5490*/  VIADD R0, R2, 0xffffffee ;  /* 0xffffffee02007836 */ /* 0x000fe20000000000 */
[----:B------:R-:W-:Y:S01]  /*54a0*/  LDGSTS.E [R247+0x4008], desc[UR16][R218.64], !P5 ;  /* 0x04008000daf77fae */ /* 0x000fe2000e921850 */
[----:B------:R-:W-:-:S03]  /*54b0*/  IMAD.WIDE R240, R236, 0x4, R158 ;  /* 0x00000004ecf07825 */ /* 0x000fc600078e029e */
[----:B------:R-:W-:Y:S01]  /*54c0*/  ISETP.GE.U32.AND P5, PT, R0, 0x7fffffaf, PT ;  /* 0x7fffffaf0000780c */ /* 0x000fe20003fa6070 */
[----:B------:R-:W-:Y:S01]  /*54d0*/  IMAD.WIDE R236, R236, 0x4, R142 ;  /* 0x00000004ecec7825 */ /* 0x000fe200078e028e */
[----:B------:R-:W-:Y:S03]  /*54e0*/  LDGSTS.E [R247+0xc], desc[UR16][R240.64], !P6 ;  /* 0x0000c000f0f77fae */ /* 0x000fe6000f121850 */
[----:B------:R-:W-:Y:S01]  /*54f0*/  IMAD R0, R244, 0x2c, RZ ;  /* 0x0000002cf4007824 */ /* 0x000fe200078e02ff */
[----:B------:R-:W-:Y:S01]  /*5500*/  LDGSTS.E [R247+0x400c], desc[UR16][R236.64], !P6 ;  /* 0x0400c000ecf77fae */ /* 0x000fe2000f121850 */
[----:B------:R-:W-:Y:S01]  /*5510*/  ISETP.GE.U32.AND P6, PT, R3, 0x7fffffae, PT ;  /* 0x7fffffae0300780c */ /* 0x000fe20003fc6070 */
[----:B------:R-:W-:Y:S02]  /*5520*/  VIADD R3, R2, 0xffffffec ;  /* 0xffffffec02037836 */ /* 0x000fe40000000000 */
[----:B------:R-:W-:-:S04]  /*5530*/  IMAD.WIDE R8, R0, 0x4, R158 ;  /* 0x0000000400087825 */ /* 0x000fc800078e029e */
[----:B-1----:R-:W-:Y:S01]  /*5540*/  IMAD.WIDE R4, R0, 0x4, R142 ;  /* 0x0000000400047825 */ /* 0x002fe200078e028e */
[----:B------:R1:W-:Y:S03]  /*5550*/  LDGSTS.E [R247+0x8000], desc[UR16][R8.64], !P2 ;  /* 0x0800000008f77fae */ /* 0x0003e6000d121850 */
[C---:B------:R-:W-:Y:S01]  /*5560*/  IMAD R0, R244.reuse, 0x2d, RZ ;  /* 0x0000002df4007824 */ /* 0x040fe200078e02ff */
[----:B------:R3:W-:Y:S01]  /*5570*/  LDGSTS.E [R247+0xc000], desc[UR16][R4.64], !P2 ;  /* 0x0c00000004f77fae */ /* 0x0007e2000d121850 */
[----:B------:R-:W-:Y:S01]  /*5580*/  ISETP.GE.U32.AND P2, PT, R3, 0x7fffffad, PT ;  /* 0x7fffffad0300780c */ /* 0x000fe20003f46070 */
[----:B------:R-:W-:Y:S02]  /*5590*/  IMAD R3, R244, 0x2e, RZ ;  /* 0x0000002ef4037824 */ /* 0x000fe400078e02ff */
[C---:B------:R-:W-:Y:S01]  /*55a0*/  IMAD.WIDE R18, R0.reuse, 0x4, R158 ;  /* 0x0000000400127825 */ /* 0x040fe200078e029e */
[----:B------:R1:W-:Y:S03]  /*55b0*/  STL.64 [R1+0x28], R8 ;  /* 0x0000280801007387 */ /* 0x0003e60000100a00 */
[----:B------:R-:W-:Y:S01]  /*55c0*/  IMAD.WIDE R16, R0, 0x4, R142 ;  /* 0x0000000400107825 */ /* 0x000fe200078e028e */
[----:B------:R-:W-:Y:S01]  /*55d0*/  IADD3 R0, R2, -0x32, RZ ;  /* 0xffffffce02007810 */ /* 0x000fe20007ffe0ff */
[----:B------:R4:W-:Y:S02]  /*55e0*/  LDGSTS.E [R247+0x8004], desc[UR16][R18.64], !P1 ;  /* 0x0800400012f77fae */ /* 0x0009e4000c921850 */
[----:B------:R-:W-:-:S02]  /*55f0*/  IMAD.WIDE R10, R3, 0x4, R158 ;  /* 0x00000004030a7825 */ /* 0x000fc400078e029e */
[----:B------:R2:W-:Y:S02]  /*5600*/  LDGSTS.E [R247+0xc004], desc[UR16][R16.64], !P1 ;  /* 0x0c00400010f77fae */ /* 0x0005e4000c921850 */
[----:B-1----:R-:W-:Y:S02]  /*5610*/  IMAD.WIDE R8, R3, 0x4, R142 ;  /* 0x0000000403087825 */ /* 0x002fe400078e028e */
[----:B------:R1:W-:Y:S02]  /*5620*/  LDGSTS.E [R247+0x8008], desc[UR16][R10.64], !P0 ;  /* 0x080080000af77fae */ /* 0x0003e4000c121850 */
[----:B------:R-:W-:Y:S02]  /*5630*/  IMAD.SHL.U32 R3, R244, 0x10, RZ ;  /* 0x00000010f4037824 */ /* 0x000fe400078e00ff */
[----:B------:R1:W-:Y:S01]  /*5640*/  LDGSTS.E [R247+0xc008], desc[UR16][R8.64], !P0 ;  /* 0x0c00800008f77fae */ /* 0x0003e2000c121850 */
[----:B------:R-:W-:Y:S01]  /*5650*/  ISETP.GE.U32.AND P0, PT, R0, 0x7fffff8f, PT ;  /* 0x7fffff8f0000780c */ /* 0x000fe20003f06070 */
[----:B------:R-:W-:-:S02]  /*5660*/  IMAD R0, R244, 0x2f, RZ ;  /* 0x0000002ff4007824 */ /* 0x000fc400078e02ff */
[----:B------:R3:W-:Y:S04]  /*5670*/  STL.64 [R1+0x30], R4 ;  /* 0x0000300401007387 */ /* 0x0007e80000100a00 */
[----:B------:R4:W-:Y:S04]  /*5680*/  STL.64 [R1+0x38], R18 ;  /* 0x0000381201007387 */ /* 0x0009e80000100a00 */
[----:B------:R2:W-:Y:S04]  /*5690*/  STL.64 [R1+0x40], R16 ;  /* 0x0000401001007387 */ /* 0x0005e80000100a00 */
[----:B------:R1:W-:Y:S01]  /*56a0*/  STL.64 [R1+0x48], R10 ;  /* 0x0000480a01007387 */ /* 0x0003e20000100a00 */
[----:B---3--:R-:W-:-:S02]  /*56b0*/  VIADD R4, R2, 0xffffffcf ;  /* 0xffffffcf02047836 */ /* 0x008fc40000000000 */
[----:B----4-:R-:W-:Y:S01]  /*56c0*/  IMAD.WIDE R18, R0, 0x4, R158 ;  /* 0x0000000400127825 */ /* 0x010fe200078e029e */
[----:B------:R3:W-:Y:S02]  /*56d0*/  STL.64 [R1+0x50], R8 ;  /* 0x0000500801007387 */ /* 0x0007e40000100a00 */
[----:B------:R-:W-:Y:S01]  /*56e0*/  ISETP.GE.U32.AND P1, PT, R4, 0x7fffff90, PT ;  /* 0x7fffff900400780c */ /* 0x000fe20003f26070 */
[----:B--2---:R-:W-:Y:S01]  /*56f0*/  IMAD.WIDE R16, R0, 0x4, R142 ;  /* 0x0000000400107825 */ /* 0x004fe200078e028e */
[----:B------:R-:W-:Y:S03]  /*5700*/  LDGSTS.E [R247+0x800c], desc[UR16][R18.64], !P3 ;  /* 0x0800c00012f77fae */ /* 0x000fe6000d921850 */
[C---:B-1----:R-:W-:Y:S01]  /*5710*/  IMAD.WIDE R10, R3.reuse, 0x4, R158 ;  /* 0x00000004030a7825 */ /* 0x042fe200078e029e */
[----:B------:R1:W-:Y:S03]  /*5720*/  LDGSTS.E [R247+0xc00c], desc[UR16][R16.64], !P3 ;  /* 0x0c00c00010f77fae */ /* 0x0003e6000d921850 */
[----:B------:R-:W-:Y:S01]  /*5730*/  IMAD R0, R244, 0x11, RZ ;  /* 0x00000011f4007824 */ /* 0x000fe200078e02ff */
[----:B------:R2:W-:Y:S01]  /*5740*/  LDGSTS.E [R248], desc[UR16][R10.64], !P4 ;  /* 0x000000000af87fae */ /* 0x0005e2000e121850 */
[----:B---3--:R-:W-:-:S03]  /*5750*/  IMAD.WIDE R8, R3, 0x4, R142 ;  /* 0x0000000403087825 */ /* 0x008fc600078e028e */
[----:B------:R-:W-:Y:S01]  /*5760*/  STL.64 [R1+0x58], R18 ;  /* 0x0000581201007387 */ /* 0x000fe20000100a00 */
[C---:B------:R-:W-:Y:S02]  /*5770*/  VIADD R3, R2.reuse, 0xffffffcc ;  /* 0xffffffcc02037836 */ /* 0x040fe40000000000 */
[----:B------:R-:W-:Y:S01]  /*5780*/  VIADD R4, R2, 0xffffffcd ;  /* 0xffffffcd02047836 */ /* 0x000fe20000000000 */
[----:B------:R3:W-:Y:S02]  /*5790*/  LDGSTS.E [R248+0x4000], desc[UR16][R8.64], !P4 ;  /* 0x0400000008f87fae */ /* 0x0007e4000e121850 */
[----:B------:R-:W-:Y:S01]  /*57a0*/  ISETP.GE.U32.AND P4, PT, R3, 0x7fffff8d, PT ;  /* 0x7fffff8d0300780c */ /* 0x000fe20003f86070 */
[----:B------:R-:W-:Y:S01]  /*57b0*/  IMAD R3, R244, 0x12, RZ ;  /* 0x00000012f4037824 */ /* 0x000fe200078e02ff */
[----:B------:R1:W-:Y:S01]  /*57c0*/  STL.64 [R1+0x60], R16 ;  /* 0x0000601001007387 */ /* 0x0003e20000100a00 */
[----:B------:R-:W-:Y:S02]  /*57d0*/  ISETP.GE.U32.AND P3, PT, R4, 0x7fffff8e, PT ;  /* 0x7fffff8e0400780c */ /* 0x000fe40003f66070 */
[----:B------:R-:W-:Y:S01]  /*57e0*/  IMAD.WIDE R4, R3, 0x4, R142 ;  /* 0x0000000403047825 */ /* 0x000fe200078e028e */
[----:B------:R2:W-:Y:S04]  /*57f0*/  STL.64 [R1+0x68], R10 ;  /* 0x0000680a01007387 */ /* 0x0005e80000100a00 */
[----:B------:R3:W-:Y:S01]  /*5800*/  STL.64 [R1+0x70], R8 ;  /* 0x0000700801007387 */ /* 0x0007e20000100a00 */
[----:B-1----:R-:W-:-:S04]  /*5810*/  IMAD.WIDE R16, R0, 0x4, R158 ;  /* 0x0000000400107825 */ /* 0x002fc800078e029e */
[----:B--2---:R-:W-:Y:S01]  /*5820*/  IMAD.WIDE R10, R0, 0x4, R142 ;  /* 0x00000004000a7825 */ /* 0x004fe200078e028e */
[----:B------:R1:W-:Y:S03]  /*5830*/  LDGSTS.E [R248+0x4], desc[UR16][R16.64], !P5 ;  /* 0x0000400010f87fae */ /* 0x0003e6000e921850 */
[C---:B------:R-:W-:Y:S01]  /*5840*/  VIADD R0, R2.reuse, 0xffffffeb ;  /* 0xffffffeb02007836 */ /* 0x040fe20000000000 */
[----:B------:R2:W-:Y:S01]  /*5850*/  LDGSTS.E [R248+0x4004], desc[UR16][R10.64], !P5 ;  /* 0x040040000af87fae */ /* 0x0005e2000e921850 */
[----:B---3--:R-:W-:Y:S01]  /*5860*/  IMAD.WIDE R8, R3, 0x4, R158 ;  /* 0x0000000403087825 */ /* 0x008fe200078e029e */
[----:B------:R-:W-:Y:S02]  /*5870*/  IADD3 R3, R2, -0x16, RZ ;  /* 0xffffffea02037810 */ /* 0x000fe40007ffe0ff */
[----:B------:R-:W-:Y:S01]  /*5880*/  ISETP.GE.U32.AND P5, PT, R0, 0x7fffffac, PT ;  /* 0x7fffffac0000780c */ /* 0x000fe20003fa6070 */
[C---:B------:R-:W-:Y:S01]  /*5890*/  IMAD R0, R244.reuse, 0x13, RZ ;  /* 0x00000013f4007824 */ /* 0x040fe200078e02ff */
[----:B------:R3:W-:Y:S04]  /*58a0*/  LDGSTS.E [R248+0x8], desc[UR16][R8.64], !P6 ;  /* 0x0000800008f87fae */ /* 0x0007e8000f121850 */
[----:B------:R4:W-:Y:S01]  /*58b0*/  LDGSTS.E [R248+0x4008], desc[UR16][R4.64], !P6 ;  /* 0x0400800004f87fae */ /* 0x0009e2000f121850 */
[----:B------:R-:W-:Y:S01]  /*58c0*/  ISETP.GE.U32.AND P6, PT, R3, 0x7fffffab, PT ;  /* 0x7fffffab0300780c */ /* 0x000fe20003fc6070 */
[----:B------:R-:W-:-:S02]  /*58d0*/  IMAD R3, R244, 0x30, RZ ;  /* 0x00000030f4037824 */ /* 0x000fc400078e02ff */
[----:B------:R1:W-:Y:S04]  /*58e0*/  STL.64 [R1+0x78], R16 ;  /* 0x0000781001007387 */ /* 0x0003e80000100a00 */
[----:B------:R2:W-:Y:S04]  /*58f0*/  STL.64 [R1+0x80], R10 ;  /* 0x0000800a01007387 */ /* 0x0005e80000100a00 */
[----:B------:R3:W-:Y:S01]  /*5900*/  STL.64 [R1+0x88], R8 ;  /* 0x0000880801007387 */ /* 0x0007e20000100a00 */
[----:B-1----:R-:W-:-:S03]  /*5910*/  IMAD.WIDE R16, R0, 0x4, R158 ;  /* 0x0000000400107825 */ /* 0x002fc600078e029e */
[----:B------:R4:W-:Y:S01]  /*5920*/  STL.64 [R1+0x90], R4 ;  /* 0x0000900401007387 */ /* 0x0009e20000100a00 */
[----:B--2---:R-:W-:-:S03]  /*5930*/  IMAD.WIDE R10, R0, 0x4, R142 ;  /* 0x00000004000a7825 */ /* 0x004fc600078e028e */
[----:B------:R1:W-:Y:S01]  /*5940*/  LDGSTS.E [R248+0xc], desc[UR16][R16.64], !P2 ;  /* 0x0000c00010f87fae */ /* 0x0003e2000d121850 */
[----:B------:R-:W-:-:S03]  /*5950*/  VIADD R0, R2, 0xffffffe9 ;  /* 0xffffffe902007836 */ /* 0x000fc60000000000 */
[----:B------:R2:W-:Y:S01]  /*5960*/  LDGSTS.E [R248+0x400c], desc[UR16][R10.64], !P2 ;  /* 0x0400c0000af87fae */ /* 0x0005e2000d121850 */
[----:B---3--:R-:W-:Y:S01]  /*5970*/  IMAD.WIDE R8, R3, 0x4, R158 ;  /* 0x0000000403087825 */ /* 0x008fe200078e029e */
[----:B------:R-:W-:-:S03]  /*5980*/  ISETP.GE.U32.AND P2, PT, R0, 0x7fffffaa, PT ;  /* 0x7fffffaa0000780c */ /* 0x000fc60003f46070 */
[----:B----4-:R-:W-:Y:S01]  /*5990*/  IMAD.WIDE R4, R3, 0x4, R142 ;  /* 0x0000000403047825 */ /* 0x010fe200078e028e */
[----:B------:R3:W-:Y:S03]  /*59a0*/  LDGSTS.E [R248+0x8000], desc[UR16][R8.64], !P1 ;  /* 0x0800000008f87fae */ /* 0x0007e6000c921850 */
[----:B------:R-:W-:Y:S01]  /*59b0*/  VIADD R3, R2, 0xffffffe8 ;  /* 0xffffffe802037836 */ /* 0x000fe20000000000 */
[----:B------:R4:W-:Y:S01]  /*59c0*/  LDGSTS.E [R248+0xc000], desc[UR16][R4.64], !P1 ;  /* 0x0c00000004f87fae */ /* 0x0009e2000c921850 */
[----:B------:R-:W-:-:S03]  /*59d0*/  IMAD R0, R244, 0x31, RZ ;  /* 0x00000031f4007824 */ /* 0x000fc600078e02ff */
[----:B------:R-:W-:Y:S01]  /*59e0*/  ISETP.GE.U32.AND P1, PT, R3, 0x7fffffa9, PT ;  /* 0x7fffffa90300780c */ /* 0x000fe20003f26070 */
[----:B------:R-:W-:Y:S01]  /*59f0*/  IMAD R3, R244, 0x32, RZ ;  /* 0x00000032f4037824 */ /* 0x000fe200078e02ff */
[----:B------:R1:W-:Y:S01]  /*5a00*/  STL.64 [R1+0x98], R16 ;  /* 0x0000981001007387 */ /* 0x0003e20000100a00 */
[----:B------:R-:W-:-:S03]  /*5a10*/  IMAD.WIDE R18, R0, 0x4, R158 ;  /* 0x0000000400127825 */ /* 0x000fc600078e029e */
[----:B------:R2:W-:Y:S04]  /*5a20*/  STL.64 [R1+0xa0], R10 ;  /* 0x0000a00a01007387 */ /* 0x0005e80000100a00 */
[----:B------:R3:W-:Y:S01]  /*5a30*/  STL.64 [R1+0xa8], R8 ;  /* 0x0000a80801007387 */ /* 0x0007e20000100a00 */
[----:B-1----:R-:W-:-:S03]  /*5a40*/  IMAD.WIDE R16, R0, 0x4, R142 ;  /* 0x0000000400107825 */ /* 0x002fc600078e028e */
[----:B------:R1:W-:Y:S01]  /*5a50*/  LDGSTS.E [R248+0x8004], desc[UR16][R18.64], !P0 ;  /* 0x0800400012f87fae */ /* 0x0003e2000c121850 */
[----:B--2---:R-:W-:-:S03]  /*5a60*/  IMAD.WIDE R10, R3, 0x4, R158 ;  /* 0x00000004030a7825 */ /* 0x004fc600078e029e */
[----:B------:R2:W-:Y:S01]  /*5a70*/  LDGSTS.E [R248+0xc004], desc[UR16][R16.64], !P0 ;  /* 0x0c00400010f87fae */ /* 0x0005e2000c121850 */
[----:B---3--:R-:W-:-:S03]  /*5a80*/  IMAD.WIDE R8, R3, 0x4, R142 ;  /* 0x0000000403087825 */ /* 0x008fc600078e028e */
[----:B------:R3:W-:Y:S01]  /*5a90*/  LDGSTS.E [R248+0x8008], desc[UR16][R10.64], !P3 ;  /* 0x080080000af87fae */ /* 0x0007e2000d921850 */
[----:B------:R-:W-:-:S03]  /*5aa0*/  VIADD R0, R2, 0xffffffca ;  /* 0xffffffca02007836 */ /* 0x000fc60000000000 */
[----:B------:R3:W-:Y:S01]  /*5ab0*/  LDGSTS.E [R248+0xc008], desc[UR16][R8.64], !P3 ;  /* 0x0c00800008f87fae */ /* 0x0007e2000d921850 */
[----:B------:R-:W-:Y:S01]  /*5ac0*/  IMAD R3, R244, 0x14, RZ ;  /* 0x00000014f4037824 */ /* 0x000fe200078e02ff */
[----:B------:R-:W-:Y:S01]  /*5ad0*/  ISETP.GE.U32.AND P3, PT, R0, 0x7fffff8b, PT ;  /* 0x7fffff8b0000780c */ /* 0x000fe20003f66070 */
[----:B------:R-:W-:Y:S01]  /*5ae0*/  IMAD R0, R244, 0x33, RZ ;  /* 0x00000033f4007824 */ /* 0x000fe200078e02ff */
[----:B------:R4:W-:Y:S04]  /*5af0*/  STL.64 [R1+0xb0], R4 ;  /* 0x0000b00401007387 */ /* 0x0009e80000100a00 */
[----:B------:R1:W-:Y:S04]  /*5b00*/  STL.64 [R1+0xb8], R18 ;  /* 0x0000b81201007387 */ /* 0x0003e80000100a00 */
[----:B------:R2:W-:Y:S04]  /*5b10*/  STL.64 [R1+0xc0], R16 ;  /* 0x0000c01001007387 */ /* 0x0005e80000100a00 */
[----:B------:R3:W-:Y:S01]  /*5b20*/  STL.64 [R1+0xc8], R10 ;  /* 0x0000c80a01007387 */ /* 0x0007e20000100a00 */
[----:B----4-:R-:W-:Y:S01]  /*5b30*/  IADD3 R4, R2, -0x35, RZ ;  /* 0xffffffcb02047810 */ /* 0x010fe20007ffe0ff */
[----:B-1----:R-:W-:-:S02]  /*5b40*/  IMAD.WIDE R18, R0, 0x4, R158 ;  /* 0x0000000400127825 */ /* 0x002fc400078e029e */
[----:B------:R1:W-:Y:S01]  /*5b50*/  STL.64 [R1+0xd0], R8 ;  /* 0x0000d00801007387 */ /* 0x0003e20000100a00 */
[----:B------:R-:W-:Y:S01]  /*5b60*/  ISETP.GE.U32.AND P0, PT, R4, 0x7fffff8c, PT ;  /* 0x7fffff8c0400780c */ /* 0x000fe20003f06070 */
[----:B--2---:R-:W-:Y:S02]  /*5b70*/  IMAD.WIDE R16, R0, 0x4, R142 ;  /* 0x0000000400107825 */ /* 0x004fe400078e028e */
[----:B------:R-:W-:Y:S02]  /*5b80*/  LDGSTS.E [R248+0x800c], desc[UR16][R18.64], !P4 ;  /* 0x0800c00012f87fae */ /* 0x000fe4000e121850 */
[----:B---3--:R-:W-:Y:S02]  /*5b90*/  IMAD.WIDE R10, R3, 0x4, R158 ;  /* 0x00000004030a7825 */ /* 0x008fe400078e029e */
[----:B------:R-:W-:Y:S02]  /*5ba0*/  STL.64 [R1+0xd8], R18 ;  /* 0x0000d81201007387 */ /* 0x000fe40000100a00 */
[----:B------:R-:W-:-:S02]  /*5bb0*/  IMAD R0, R244, 0x15, RZ ;  /* 0x00000015f4007824 */ /* 0x000fc400078e02ff */
[----:B------:R2:W-:Y:S01]  /*5bc0*/  LDGSTS.E [R248+0xc00c], desc[UR16][R16.64], !P4 ;  /* 0x0c00c00010f87fae */ /* 0x0005e2000e121850 */
[----:B-1----:R-:W-:-:S03]  /*5bd0*/  IMAD.WIDE R8, R3, 0x4, R142 ;  /* 0x0000000403087825 */ /* 0x002fc600078e028e */
[----:B------:R2:W-:Y:S01]  /*5be0*/  STL.64 [R1+0xe0], R16 ;  /* 0x0000e01001007387 */ /* 0x0005e20000100a00 */
[C---:B------:R-:W-:Y:S02]  /*5bf0*/  VIADD R3, R2.reuse, 0xffffffc8 ;  /* 0xffffffc802037836 */ /* 0x040fe40000000000 */
[----:B------:R-:W-:Y:S01]  /*5c00*/  VIADD R4, R2, 0xffffffc9 ;  /* 0xffffffc902047836 */ /* 0x000fe20000000000 */
[----:B------:R1:W-:Y:S04]  /*5c10*/  LDGSTS.E [R249], desc[UR16][R10.64], !P5 ;  /* 0x000000000af97fae */ /* 0x0003e8000e921850 */
[----:B------:R1:W-:Y:S01]  /*5c20*/  STL.64 [R1+0xe8], R10 ;  /* 0x0000e80a01007387 */ /* 0x0003e20000100a00 */
[----:B------:R-:W-:-:S03]  /*5c30*/  ISETP.GE.U32.AND P4, PT, R4, 0x7fffff8a, PT ;  /* 0x7fffff8a0400780c */ /* 0x000fc60003f86070 */
[----:B------:R3:W-:Y:S01]  /*5c40*/  LDGSTS.E [R249+0x4000], desc[UR16][R8.64], !P5 ;  /* 0x0400000008f97fae */ /* 0x0007e2000e921850 */
[----:B--2---:R-:W-:Y:S01]  /*5c50*/  IMAD.WIDE R16, R0, 0x4, R158 ;  /* 0x0000000400107825 */ /* 0x004fe200078e029e */
[----:B------:R-:W-:Y:S02]  /*5c60*/  ISETP.GE.U32.AND P5, PT, R3, 0x7fffff89, PT ;  /* 0x7fffff890300780c */ /* 0x000fe40003fa6070 */
[----:B------:R3:W-:Y:S01]  /*5c70*/  STL.64 [R1+0xf0], R8 ;  /* 0x0000f00801007387 */ /* 0x0007e20000100a00 */
[----:B------:R-:W-:Y:S02]  /*5c80*/  IMAD R3, R244, 0x16, RZ ;  /* 0x00000016f4037824 */ /* 0x000fe400078e02ff */
[--C-:B-1----:R-:W-:Y:S01]  /*5c90*/  IMAD.WIDE R10, R0, 0x4, R142.reuse ;  /* 0x00000004000a7825 */ /* 0x102fe200078e028e */
[----:B------:R1:W-:Y:S03]  /*5ca0*/  LDGSTS.E [R249+0x4], desc[UR16][R16.64], !P6 ;  /* 0x0000400010f97fae */ /* 0x0003e6000f121850 */
[----:B------:R-:W-:Y:S01]  /*5cb0*/  VIADD R0, R2, 0xffffffe7 ;  /* 0xffffffe702007836 */ /* 0x000fe20000000000 */
[----:B------:R2:W-:Y:S01]  /*5cc0*/  LDGSTS.E [R249+0x4004], desc[UR16][R10.64], !P6 ;  /* 0x040040000af97fae */ /* 0x0005e2000f121850 */
[----:B------:R-:W-:-:S03]  /*5cd0*/  IMAD.WIDE R4, R3, 0x4, R142 ;  /* 0x0000000403047825 */ /* 0x000fc600078e028e */
[----:B------:R-:W-:Y:S01]  /*5ce0*/  ISETP.GE.U32.AND P6, PT, R0, 0x7fffffa8, PT ;  /* 0x7fffffa80000780c */ /* 0x000fe20003fc6070 */
[--C-:B---3--:R-:W-:Y:S01]  /*5cf0*/  IMAD.WIDE R8, R3, 0x4, R158.reuse ;  /* 0x0000000403087825 */ /* 0x108fe200078e029e */
[----:B------:R-:W-:Y:S01]  /*5d00*/  IADD3 R3, R2, -0x1a, RZ ;  /* 0xffffffe602037810 */ /* 0x000fe20007ffe0ff */
[----:B------:R1:W-:Y:S02]  /*5d10*/  STL.64 [R1+0xf8], R16 ;  /* 0x0000f81001007387 */ /* 0x0003e40000100a00 */
[----:B------:R-:W-:Y:S02]  /*5d20*/  IMAD R0, R244, 0x17, RZ ;  /* 0x00000017f4007824 */ /* 0x000fe400078e02ff */
[----:B------:R3:W-:Y:S04]  /*5d30*/  LDGSTS.E [R249+0x8], desc[UR16][R8.64], !P2 ;  /* 0x0000800008f97fae */ /* 0x0007e8000d121850 */
[----:B------:R2:W-:Y:S04]  /*5d40*/  STL.64 [R1+0x100], R10 ;  /* 0x0001000a01007387 */ /* 0x0005e80000100a00 */
[----:B------:R4:W-:Y:S01]  /*5d50*/  LDGSTS.E [R249+0x4008], desc[UR16][R4.64], !P2 ;  /* 0x0400800004f97fae */ /* 0x0009e2000d121850 */
[----:B-1----:R-:W-:Y:S01]  /*5d60*/  IMAD.WIDE R16, R0, 0x4, R158 ;  /* 0x0000000400107825 */ /* 0x002fe200078e029e */
[----:B------:R-:W-:-:S02]  /*5d70*/  ISETP.GE.U32.AND P2, PT, R3, 0x7fffffa7, PT ;  /* 0x7fffffa70300780c */ /* 0x000fc40003f46070 */
[----:B------:R3:W-:Y:S01]  /*5d80*/  STL.64 [R1+0x108], R8 ;  /* 0x0001080801007387 */ /* 0x0007e20000100a00 */
[----:B------:R-:W-:Y:S02]  /*5d90*/  IMAD R3, R244, 0x34, RZ ;  /* 0x00000034f4037824 */ /* 0x000fe400078e02ff */
[----:B--2---:R-:W-:Y:S01]  /*5da0*/  IMAD.WIDE R10, R0, 0x4, R142 ;  /* 0x00000004000a7825 */ /* 0x004fe200078e028e */
[----:B------:R1:W-:Y:S03]  /*5db0*/  LDGSTS.E [R249+0xc], desc[UR16][R16.64], !P1 ;  /* 0x0000c00010f97fae */ /* 0x0003e6000c921850 */
[----:B------:R-:W-:Y:S01]  /*5dc0*/  VIADD R0, R2, 0xffffffe5 ;  /* 0xffffffe502007836 */ /* 0x000fe20000000000 */
[----:B------:R4:W-:Y:S01]  /*5dd0*/  STL.64 [R1+0x110], R4 ;  /* 0x0001100401007387 */ /* 0x0009e20000100a00 */
[----:B---3--:R-:W-:-:S03]  /*5de0*/  IMAD.WIDE R8, R3, 0x4, R158 ;  /* 0x0000000403087825 */ /* 0x008fc600078e029e */
[----:B------:R2:W-:Y:S01]  /*5df0*/  LDGSTS.E [R249+0x400c], desc[UR16][R10.64], !P1 ;  /* 0x0400c0000af97fae */ /* 0x0005e2000c921850 */
[----:B------:R-:W-:Y:S01]  /*5e00*/  ISETP.GE.U32.AND P1, PT, R0, 0x7fffffa6, PT ;  /* 0x7fffffa60000780c */ /* 0x000fe20003f26070 */
[----:B------:R-:W-:Y:S02]  /*5e10*/  IMAD R0, R244, 0x35, RZ ;  /* 0x00000035f4007824 */ /* 0x000fe400078e02ff */
[----:B------:R1:W-:Y:S01]  /*5e20*/  STL.64 [R1+0x118], R16 ;  /* 0x0001181001007387 */ /* 0x0003e20000100a00 */
[----:B----4-:R-:W-:-:S03]  /*5e30*/  IMAD.WIDE R4, R3, 0x4, R142 ;  /* 0x0000000403047825 */ /* 0x010fc600078e028e */
[----:B------:R3:W-:Y:S01]  /*5e40*/  LDGSTS.E [R249+0x8000], desc[UR16][R8.64], !P0 ;  /* 0x0800000008f97fae */ /* 0x0007e2000c121850 */
[----:B------:R-:W-:-:S03]  /*5e50*/  VIADD R3, R2, 0xffffffe4 ;  /* 0xffffffe402037836 */ /* 0x000fc60000000000 */
[----:B------:R2:W-:Y:S01]  /*5e60*/  STL.64 [R1+0x120], R10 ;  /* 0x0001200a01007387 */ /* 0x0005e20000100a00 */
[----:B-1----:R-:W-:-:S03]  /*5e70*/  IMAD.WIDE R16, R0, 0x4, R158 ;  /* 0x0000000400107825 */ /* 0x002fc600078e029e */
[----:B------:R1:W-:Y:S01]  /*5e80*/  LDGSTS.E [R249+0xc000], desc[UR16][R4.64], !P0 ;  /* 0x0c00000004f97fae */ /* 0x0003e2000c121850 */
[----:B------:R-:W-:Y:S01]  /*5e90*/  ISETP.GE.U32.AND P0, PT, R3, 0x7fffffa5, PT ;  /* 0x7fffffa50300780c */ /* 0x000fe20003f06070 */
[----:B------:R-:W-:Y:S02]  /*5ea0*/  IMAD R3, R244, 0x36, RZ ;  /* 0x00000036f4037824 */ /* 0x000fe400078e02ff */
[----:B------:R3:W-:Y:S01]  /*5eb0*/  STL.64 [R1+0x128], R8 ;  /* 0x0001280801007387 */ /* 0x0007e20000100a00 */
[----:B--2---:R-:W-:Y:S01]  /*5ec0*/  IMAD.WIDE R10, R0, 0x4, R142 ;  /* 0x00000004000a7825 */ /* 0x004fe200078e028e */
[----:B------:R-:W-:Y:S02]  /*5ed0*/  IADD3 R0, R2, -0x39, RZ ;  /* 0xffffffc702007810 */ /* 0x000fe40007ffe0ff */
[----:B------:R-:W-:Y:S04]  /*5ee0*/  LDGSTS.E [R249+0x8004], desc[UR16][R16.64], !P3 ;  /* 0x0800400010f97fae */ /* 0x000fe8000d921850 */
[----:B------:R1:W-:Y:S01]  /*5ef0*/  STL.64 [R1+0x130], R4 ;  /* 0x0001300401007387 */ /* 0x0003e20000100a00 */
[----:B---3--:R-:W-:-:S03]  /*5f00*/  IMAD.WIDE R8, R3, 0x4, R158 ;  /* 0x0000000403087825 */ /* 0x008fc600078e029e */
[----:B------:R-:W-:Y:S01]  /*5f10*/  LDGSTS.E [R249+0xc004], desc[UR16][R10.64], !P3 ;  /* 0x0c0040000af97fae */ /* 0x000fe2000d921850 */
[----:B------:R-:W-:Y:S01]  /*5f20*/  ISETP.GE.U32.AND P3, PT, R0, 0x7fffff88, PT ;  /* 0x7fffff880000780c */ /* 0x000fe20003f66070 */
[----:B------:R-:W-:Y:S02]  /*5f30*/  IMAD R0, R244, 0x37, RZ ;  /* 0x00000037f4007824 */ /* 0x000fe400078e02ff */
[----:B------:R-:W-:Y:S01]  /*5f40*/  STL.64 [R1+0x138], R16 ;  /* 0x0001381001007387 */ /* 0x000fe20000100a00 */
[----:B-1----:R-:W-:-:S03]  /*5f50*/  IMAD.WIDE R4, R3, 0x4, R142 ;  /* 0x0000000403047825 */ /* 0x002fc600078e028e */
[----:B------:R-:W-:Y:S01]  /*5f60*/  STL.64 [R1+0x140], R10 ;  /* 0x0001400a01007387 */ /* 0x000fe20000100a00 */
[----:B------:R-:W-:-:S03]  /*5f70*/  VIADD R3, R2, 0xffffffc6 ;  /* 0xffffffc602037836 */ /* 0x000fc60000000000 */
[----:B------:R1:W-:Y:S04]  /*5f80*/  STL.64 [R1+0x148], R8 ;  /* 0x0001480801007387 */ /* 0x0003e80000100a00 */
[----:B------:R1:W-:Y:S04]  /*5f90*/  LDGSTS.E [R249+0x8008], desc[UR16][R8.64], !P4 ;  /* 0x0800800008f97fae */ /* 0x0003e8000e121850 */
[----:B------:R2:W-:Y:S04]  /*5fa0*/  STL.64 [R1+0x150], R4 ;  /* 0x0001500401007387 */ /* 0x0005e80000100a00 */
[----:B------:R2:W-:Y:S01]  /*5fb0*/  LDGSTS.E [R249+0xc008], desc[UR16][R4.64], !P4 ;  /* 0x0c00800004f97fae */ /* 0x0005e2000e121850 */
[----:B------:R-:W-:Y:S01]  /*5fc0*/  ISETP.GE.U32.AND P4, PT, R3, 0x7fffff87, PT ;  /* 0x7fffff870300780c */ /* 0x000fe20003f86070 */
[----:B------:R-:W-:-:S02]  /*5fd0*/  VIADD R3, R2, 0xffffffc5 ;  /* 0xffffffc502037836 */ /* 0x000fc40000000000 */
[----:B-1----:R-:W-:-:S05]  /*5fe0*/  IMAD.WIDE R8, R0, 0x4, R158 ;  /* 0x0000000400087825 */ /* 0x002fca00078e029e */
[----:B------:R1:W-:Y:S01]  /*5ff0*/  LDGSTS.E [R249+0x800c], desc[UR16][R8.64], !P5 ;  /* 0x0800c00008f97fae */ /* 0x0003e2000e921850 */
[----:B--2---:R-:W-:-:S03]  /*6000*/  IMAD.WIDE R4, R0, 0x4, R142 ;  /* 0x0000000400047825 */ /* 0x004fc600078e028e */
[----:B------:R1:W-:Y:S01]  /*6010*/  STL.64 [R1+0x158], R8 ;  /* 0x0001580801007387 */ /* 0x0003e20000100a00 */
[----:B------:R-:W-:-:S03]  /*6020*/  IMAD R0, R244, 0x18, RZ ;  /* 0x00000018f4007824 */ /* 0x000fc600078e02ff */
[----:B------:R2:W-:Y:S01]  /*6030*/  LDGSTS.E [R249+0xc00c], desc[UR16][R4.64], !P5 ;  /* 0x0c00c00004f97fae */ /* 0x0005e2000e921850 */
[----:B------:R-:W-:Y:S01]  /*6040*/  ISETP.GE.U32.AND P5, PT, R3, 0x7fffff86, PT ;  /* 0x7fffff860300780c */ /* 0x000fe20003fa6070 */
[----:B------:R-:W-:Y:S02]  /*6050*/  IMAD R3, R244, 0x19, RZ ;  /* 0x00000019f4037824 */ /* 0x000fe400078e02ff */
[C---:B------:R-:W-:Y:S01]  /*6060*/  IMAD.WIDE R16, R0.reuse, 0x4, R158 ;  /* 0x0000000400107825 */ /* 0x040fe200078e029e */
[----:B------:R2:W-:Y:S03]  /*6070*/  STL.64 [R1+0x160], R4 ;  /* 0x0001600401007387 */ /* 0x0005e60000100a00 */
[----:B------:R-:W-:Y:S01]  /*6080*/  IMAD.WIDE R10, R0, 0x4, R142 ;  /* 0x00000004000a7825 */ /* 0x000fe200078e028e */
[----:B------:R3:W-:Y:S03]  /*6090*/  LDGSTS.E [R250], desc[UR16][R16.64], !P6 ;  /* 0x0000000010fa7fae */ /* 0x0007e6000f121850 */
[----:B------:R-:W-:Y:S01]  /*60a0*/  VIADD R0, R2, 0xffffffc4 ;  /* 0xffffffc402007836 */ /* 0x000fe20000000000 */
[----:B------:R4:W-:Y:S01]  /*60b0*/  LDGSTS.E [R250+0x4000], desc[UR16][R10.64], !P6 ;  /* 0x040000000afa7fae */ /* 0x0009e2000f121850 */
[----:B-1----:R-:W-:-:S03]  /*60c0*/  IMAD.WIDE R8, R3, 0x4, R158 ;  /* 0x0000000403087825 */ /* 0x002fc600078e029e */
[----:B------:R-:W-:Y:S01]  /*60d0*/  ISETP.GE.U32.AND P6, PT, R0, 0x7fffff85, PT ;  /* 0x7fffff850000780c */ /* 0x000fe20003fc6070 */
[----:B--2---:R-:W-:Y:S01]  /*60e0*/  IMAD.WIDE R4, R3, 0x4, R142 ;  /* 0x0000000403047825 */ /* 0x004fe200078e028e */
[----:B------:R1:W-:Y:S03]  /*60f0*/  LDGSTS.E [R250+0x4], desc[UR16][R8.64], !P2 ;  /* 0x0000400008fa7fae */ /* 0x0003e6000d121850 */
[----:B------:R-:W-:Y:S01]  /*6100*/  VIADD R3, R2, 0xffffffe3 ;  /* 0xffffffe302037836 */ /* 0x000fe20000000000 */
[----:B------:R2:W-:Y:S01]  /*6110*/  LDGSTS.E [R250+0x4004], desc[UR16][R4.64], !P2 ;  /* 0x0400400004fa7fae */ /* 0x0005e2000d121850 */
[----:B------:R-:W-:-:S03]  /*6120*/  IMAD R0, R244, 0x1a, RZ ;  /* 0x0000001af4007824 */ /* 0x000fc600078e02ff */
[----:B------:R-:W-:Y:S01]  /*6130*/  ISETP.GE.U32.AND P2, PT, R3, 0x7fffffa4, PT ;  /* 0x7fffffa40300780c */ /* 0x000fe20003f46070 */
[----:B------:R-:W-:Y:S01]  /*6140*/  IMAD R3, R244, 0x1b, RZ ;  /* 0x0000001bf4037824 */ /* 0x000fe200078e02ff */
[----:B------:R3:W-:Y:S04]  /*6150*/  STL.64 [R1+0x168], R16 ;  /* 0x0001681001007387 */ /* 0x0007e80000100a00 */
[----:B------:R4:W-:Y:S04]  /*6160*/  STL.64 [R1+0x170], R10 ;  /* 0x0001700a01007387 */ /* 0x0009e80000100a00 */
[----:B------:R1:W-:Y:S01]  /*6170*/  STL.64 [R1+0x178], R8 ;  /* 0x0001780801007387 */ /* 0x0003e20000100a00 */
[----:B---3--:R-:W-:-:S03]  /*6180*/  IMAD.WIDE R16, R0, 0x4, R158 ;  /* 0x0000000400107825 */ /* 0x008fc600078e029e */
[----:B------:R2:W-:Y:S01]  /*6190*/  STL.64 [R1+0x180], R4 ;  /* 0x0001800401007387 */ /* 0x0005e20000100a00 */
[----:B----4-:R-:W-:Y:S01]  /*61a0*/  IMAD.WIDE R10, R0, 0x4, R142 ;  /* 0x00000004000a7825 */ /* 0x010fe200078e028e */
[----:B------:R-:W-:Y:S02]  /*61b0*/  IADD3 R0, R2, -0x1e, RZ ;  /* 0xffffffe202007810 */ /* 0x000fe40007ffe0ff */
[----:B------:R3:W-:Y:S01]  /*61c0*/  LDGSTS.E [R250+0x8], desc[UR16][R16.64], !P1 ;  /* 0x0000800010fa7fae */ /* 0x0007e2000c921850 */
[----:B-1----:R-:W-:-:S03]  /*61d0*/  IMAD.WIDE R8, R3, 0x4, R158 ;  /* 0x0000000403087825 */ /* 0x002fc600078e029e */
[----:B------:R1:W-:Y:S01]  /*61e0*/  LDGSTS.E [R250+0x4008], desc[UR16][R10.64], !P1 ;  /* 0x040080000afa7fae */ /* 0x0003e2000c921850 */
[----:B------:R-:W-:Y:S01]  /*61f0*/  ISETP.GE.U32.AND P1, PT, R0, 0x7fffffa3, PT ;  /* 0x7fffffa30000780c */ /* 0x000fe20003f26070 */
[----:B------:R-:W-:Y:S02]  /*6200*/  IMAD R0, R244, 0x38, RZ ;  /* 0x00000038f4007824 */ /* 0x000fe400078e02ff */
[----:B--2---:R-:W-:Y:S01]  /*6210*/  IMAD.WIDE R4, R3, 0x4, R142 ;  /* 0x0000000403047825 */ /* 0x004fe200078e028e */
[----:B------:R2:W-:Y:S03]  /*6220*/  LDGSTS.E [R250+0xc], desc[UR16][R8.64], !P0 ;  /* 0x0000c00008fa7fae */ /* 0x0005e6000c121850 */
[----:B------:R-:W-:Y:S01]  /*6230*/  VIADD R3, R2, 0xffffffe1 ;  /* 0xffffffe102037836 */ /* 0x000fe20000000000 */
[----:B------:R4:W-:Y:S04]  /*6240*/  LDGSTS.E [R250+0x400c], desc[UR16][R4.64], !P0 ;  /* 0x0400c00004fa7fae */ /* 0x0009e8000c121850 */
[----:B------:R-:W-:Y:S01]  /*6250*/  ISETP.GE.U32.AND P0, PT, R3, 0x7fffffa2, PT ;  /* 0x7fffffa20300780c */ /* 0x000fe20003f06070 */
[----:B------:R-:W-:Y:S01]  /*6260*/  IMAD R3, R244, 0x39, RZ ;  /* 0x00000039f4037824 */ /* 0x000fe200078e02ff */
[----:B------:R3:W-:Y:S04]  /*6270*/  STL.64 [R1+0x188], R16 ;  /* 0x0001881001007387 */ /* 0x0007e80000100a00 */
[----:B------:R1:W-:Y:S04]  /*6280*/  STL.64 [R1+0x190], R10 ;  /* 0x0001900a01007387 */ /* 0x0003e80000100a00 */
[----:B------:R2:W-:Y:S01]  /*6290*/  STL.64 [R1+0x198], R8 ;  /* 0x0001980801007387 */ /* 0x0005e20000100a00 */
[----:B---3--:R-:W-:-:S03]  /*62a0*/  IMAD.WIDE R16, R0, 0x4, R158 ;  /* 0x0000000400107825 */ /* 0x008fc600078e029e */
[----:B------:R4:W-:Y:S01]  /*62b0*/  STL.64 [R1+0x1a0], R4 ;  /* 0x0001a00401007387 */ /* 0x0009e20000100a00 */
[----:B-1----:R-:W-:-:S03]  /*62c0*/  IMAD.WIDE R10, R0, 0x4, R142 ;  /* 0x00000004000a7825 */ /* 0x002fc600078e028e */
[----:B------:R1:W-:Y:S01]  /*62d0*/  LDGSTS.E [R250+0x8000], desc[UR16][R16.64], !P3 ;  /* 0x0800000010fa7fae */ /* 0x0003e2000d921850 */
[----:B------:R-:W-:-:S03]  /*62e0*/  VIADD R0, R2, 0xffffffe0 ;  /* 0xffffffe002007836 */ /* 0x000fc60000000000 */
[----:B------:R3:W-:Y:S01]  /*62f0*/  LDGSTS.E [R250+0xc000], desc[UR16][R10.64], !P3 ;  /* 0x0c0000000afa7fae */ /* 0x0007e2000d921850 */
[----:B--2---:R-:W-:Y:S01]  /*6300*/  IMAD.WIDE R8, R3, 0x4, R158 ;  /* 0x0000000403087825 */ /* 0x004fe200078e029e */
[----:B------:R-:W-:-:S03]  /*6310*/  ISETP.GE.U32.AND P3, PT, R0, 0x7fffffa1, PT ;  /* 0x7fffffa10000780c */ /* 0x000fc60003f66070 */
[----:B----4-:R-:W-:Y:S01]  /*6320*/  IMAD.WIDE R4, R3, 0x4, R142 ;  /* 0x0000000403047825 */ /* 0x010fe200078e028e */
[----:B------:R-:W-:Y:S01]  /*6330*/  IADD3 R3, R2, -0x3d, RZ ;  /* 0xffffffc302037810 */ /* 0x000fe20007ffe0ff */
[----:B------:R2:W-:Y:S02]  /*6340*/  LDGSTS.E [R250+0x8004], desc[UR16][R8.64], !P4 ;  /* 0x0800400008fa7fae */ /* 0x0005e4000e121850 */
[C---:B------:R-:W-:Y:S02]  /*6350*/  IMAD R0, R244.reuse, 0x3a, RZ ;  /* 0x0000003af4007824 */ /* 0x040fe400078e02ff */
[----:B------:R4:W-:Y:S01]  /*6360*/  LDGSTS.E [R250+0xc004], desc[UR16][R4.64], !P4 ;  /* 0x0c00400004fa7fae */ /* 0x0009e2000e121850 */
[----:B------:R-:W-:Y:S01]  /*6370*/  ISETP.GE.U32.AND P4, PT, R3, 0x7fffff84, PT ;  /* 0x7fffff840300780c */ /* 0x000fe20003f86070 */
[----:B------:R-:W-:Y:S02]  /*6380*/  IMAD R3, R244, 0x3b, RZ ;  /* 0x0000003bf4037824 */ /* 0x000fe400078e02ff */
[----:B------:R1:W-:Y:S01]  /*6390*/  STL.64 [R1+0x1a8], R16 ;  /* 0x0001a81001007387 */ /* 0x0003e20000100a00 */
[----:B------:R-:W-:-:S03]  /*63a0*/  IMAD.WIDE R18, R0, 0x4, R158 ;  /* 0x0000000400127825 */ /* 0x000fc600078e029e */
[----:B------:R3:W-:Y:S04]  /*63b0*/  STL.64 [R1+0x1b0], R10 ;  /* 0x0001b00a01007387 */ /* 0x0007e80000100a00 */
[----:B------:R2:W-:Y:S01]  /*63c0*/  STL.64 [R1+0x1b8], R8 ;  /* 0x0001b80801007387 */ /* 0x0005e20000100a00 */
[----:B-1----:R-:W-:-:S03]  /*63d0*/  IMAD.WIDE R16, R0, 0x4, R142 ;  /* 0x0000000400107825 */ /* 0x002fc600078e028e */
[----:B------:R1:W-:Y:S01]  /*63e0*/  LDGSTS.E [R250+0x8008], desc[UR16][R18.64], !P5 ;  /* 0x0800800012fa7fae */ /* 0x0003e2000e921850 */
[----:B---3--:R-:W-:-:S03]  /*63f0*/  IMAD.WIDE R10, R3, 0x4, R158 ;  /* 0x00000004030a7825 */ /* 0x008fc600078e029e */
[----:B------:R4:W-:Y:S01]  /*6400*/  STL.64 [R1+0x1c0], R4 ;  /* 0x0001c00401007387 */ /* 0x0009e20000100a00 */
[----:B--2---:R-:W-:-:S03]  /*6410*/  IMAD.WIDE R8, R3, 0x4, R142 ;  /* 0x0000000403087825 */ /* 0x004fc600078e028e */
[----:B------:R-:W-:Y:S01]  /*6420*/  LDGSTS.E [R250+0xc008], desc[UR16][R16.64], !P5 ;  /* 0x0c00800010fa7fae */ /* 0x000fe2000e921850 */
[----:B------:R-:W-:-:S03]  /*6430*/  VIADD R0, R2, 0xffffffc1 ;  /* 0xffffffc102007836 */ /* 0x000fc60000000000 */
[----:B------:R1:W-:Y:S01]  /*6440*/  STL.64 [R1+0x1c8], R18 ;  /* 0x0001c81201007387 */ /* 0x0003e20000100a00 */
[----:B------:R-:W-:-:S03]  /*6450*/  IMAD R3, R244, 0x1c, RZ ;  /* 0x0000001cf4037824 */ /* 0x000fc600078e02ff */
[----:B------:R2:W-:Y:S01]  /*6460*/  LDGSTS.E [R250+0x800c], desc[UR16][R10.64], !P6 ;  /* 0x0800c0000afa7fae */ /* 0x0005e2000f121850 */
[----:B----4-:R-:W-:Y:S01]  /*6470*/  VIADD R4, R2, 0xffffffc2 ;  /* 0xffffffc202047836 */ /* 0x010fe20000000000 */
[----:B------:R-:W3:Y:S01]  /*6480*/  LDC R5, c[0x0][0x230] ;  /* 0x00008c00ff057b82 */ /* 0x000ee20000000800 */
[C---:B------:R-:W-:Y:S01]  /*6490*/  IMAD.WIDE R160, R3.reuse, 0x4, R158 ;  /* 0x0000000403a07825 */ /* 0x040fe200078e029e */
[----:B------:R-:W-:Y:S02]  /*64a0*/  STL.64 [R1+0x1d0], R16 ;  /* 0x0001d01001007387 */ /* 0x000fe40000100a00 */
[----:B------:R-:W-:Y:S01]  /*64b0*/  ISETP.GE.U32.AND P5, PT, R4, 0x7fffff83, PT ;  /* 0x7fffff830400780c */ /* 0x000fe20003fa6070 */
[----:B------:R-:W-:Y:S01]  /*64c0*/  IMAD R4, R244, 0x1f, RZ ;  /* 0x0000001ff4047824 */ /* 0x000fe200078e02ff */
[----:B------:R4:W-:Y:S01]  /*64d0*/  LDGSTS.E [R250+0xc00c], desc[UR16][R8.64], !P6 ;  /* 0x0c00c00008fa7fae */ /* 0x0009e2000f121850 */
[----:B------:R-:W-:Y:S01]  /*64e0*/  ISETP.GE.U32.AND P6, PT, R0, 0x7fffff82, PT ;  /* 0x7fffff820000780c */ /* 0x000fe20003fc6070 */
[----:B-1----:R-:W-:Y:S01]  /*64f0*/  IMAD.WIDE R18, R3, 0x4, R142 ;  /* 0x0000000403127825 */ /* 0x002fe200078e028e */
[C---:B------:R-:W-:Y:S01]  /*6500*/  IADD3 R0, R2.reuse, -0x40, RZ ;  /* 0xffffffc002007810 */ /* 0x040fe20007ffe0ff */
[----:B------:R2:W-:Y:S04]  /*6510*/  STL.64 [R1+0x1d8], R10 ;  /* 0x0001d80a01007387 */ /* 0x0005e80000100a00 */
[----:B------:R4:W-:Y:S04]  /*6520*/  STL.64 [R1+0x1e0], R8 ;  /* 0x0001e00801007387 */ /* 0x0009e80000100a00 */
[----:B------:R-:W-:Y:S01]  /*6530*/  LDGSTS.E [R251], desc[UR16][R160.64], !P2 ;  /* 0x00000000a0fb7fae */ /* 0x000fe2000d121850 */
[----:B--2---:R-:W-:-:S03]  /*6540*/  VIADD R11, R2, 0x3f ;  /* 0x0000003f020b7836 */ /* 0x004fc60000000000 */
[----:B------:R-:W-:Y:S01]  /*6550*/  LDGSTS.E [R251+0x4000], desc[UR16][R18.64], !P2 ;  /* 0x0400000012fb7fae */ /* 0x000fe2000d121850 */
[----:B------:R-:W-:Y:S01]  /*6560*/  IMAD R2, R244, 0x1d, RZ ;  /* 0x0000001df4027824 */ /* 0x000fe200078e02ff */
[----:B------:R-:W-:Y:S01]  /*6570*/  ISETP.GE.AND P2, PT, R252, R0, PT ;  /* 0x00000000fc00720c */ /* 0x000fe20003f46270 */
[----:B------:R-:W1:Y:S01]  /*6580*/  LDC R10, c[0x0][0x230] ;  /* 0x00008c00ff0a7b82 */ /* 0x000e620000000800 */
[----:B------:R-:W-:Y:S01]  /*6590*/  STL.64 [R1+0x1e8], R160 ;  /* 0x0001e8a001007387 */ /* 0x000fe20000100a00 */
[----:B------:R-:W-:Y:S01]  /*65a0*/  IMAD.WIDE R16, R2, 0x4, R158 ;  /* 0x0000000402107825 */ /* 0x000fe200078e029e */
[----:B------:R-:W-:Y:S02]  /*65b0*/  SEL R3, RZ, 0x4, P2 ;  /* 0x00000004ff037807 */ /* 0x000fe40001000000 */
[----:B------:R-:W-:Y:S01]  /*65c0*/  ISETP.GE.AND P2, PT, R252, UR4, PT ;  /* 0x00000004fc007c0c */ /* 0x000fe2000bf46270 */
[----:B----4-:R-:W-:Y:S01]  /*65d0*/  IMAD.WIDE R8, R2, 0x4, R142 ;  /* 0x0000000402087825 */ /* 0x010fe200078e028e */
[----:B------:R2:W-:Y:S04]  /*65e0*/  LDGSTS.E [R251+0x4], desc[UR16][R16.64], !P1 ;  /* 0x0000400010fb7fae */ /* 0x0005e8000c921850 */
[----:B------:R4:W-:Y:S01]  /*65f0*/  LDGSTS.E [R251+0x4004], desc[UR16][R8.64], !P1 ;  /* 0x0400400008fb7fae */ /* 0x0009e2000c921850 */
[----:B------:R-:W-:-:S03]  /*6600*/  ISETP.GT.AND P1, PT, R11, 0x3f, PT ;  /* 0x0000003f0b00780c */ /* 0x000fc60003f24270 */
[----:B------:R-:W-:Y:S01]  /*6610*/  STL.64 [R1+0x1f0], R18 ;  /* 0x0001f01201007387 */ /* 0x000fe20000100a00 */
[----:B------:R-:W-:Y:S02]  /*6620*/  SEL R2, RZ, 0x4, !P1 ;  /* 0x00000004ff027807 */ /* 0x000fe40004800000 */
[----:B------:R-:W-:Y:S01]  /*6630*/  ISETP.GE.U32.AND P1, PT, R0, 0x7fffff81, PT ;  /* 0x7fffff810000780c */ /* 0x000fe20003f26070 */
[----:B------:R-:W-:Y:S01]  /*6640*/  IMAD R0, R244, 0x1e, RZ ;  /* 0x0000001ef4007824 */ /* 0x000fe200078e02ff */
[----:B------:R2:W-:Y:S01]  /*6650*/  STL.64 [R1+0x1f8], R16 ;  /* 0x0001f81001007387 */ /* 0x0005e20000100a00 */
[----:B------:R-:W-:Y:S02]  /*6660*/  SEL R2, R2, RZ, !P2 ;  /* 0x000000ff02027207 */ /* 0x000fe40005000000 */
[----:B------:R-:W-:Y:S01]  /*6670*/  ISETP.GT.AND P2, PT, R11, 0x7f, PT ;  /* 0x0000007f0b00780c */ /* 0x000fe20003f44270 */
[----:B------:R4:W-:Y:S01]  /*6680*/  STL.64 [R1+0x200], R8 ;  /* 0x0002000801007387 */ /* 0x0009e20000100a00 */
[----:B--2---:R-:W-:-:S04]  /*6690*/  IMAD.WIDE R16, R0, 0x4, R158 ;  /* 0x0000000400107825 */ /* 0x004fc800078e029e */
[----:B----4-:R-:W-:Y:S01]  /*66a0*/  IMAD.WIDE R8, R0, 0x4, R142 ;  /* 0x0000000400087825 */ /* 0x010fe200078e028e */
[----:B------:R2:W-:Y:S01]  /*66b0*/  STL.64 [R1+0x208], R16 ;  /* 0x0002081001007387 */ /* 0x0005e20000100a00 */
[----:B------:R-:W-:Y:S02]  /*66c0*/  SEL R0, R3, RZ, P2 ;  /* 0x000000ff03007207 */ /* 0x000fe40001000000 */
[----:B------:R-:W-:Y:S01]  /*66d0*/  ISETP.NE.U32.AND P2, PT, R2, RZ, PT ;  /* 0x000000ff0200720c */ /* 0x000fe20003f45070 */
[----:B------:R2:W-:Y:S01]  /*66e0*/  LDGSTS.E [R251+0x8], desc[UR16][R16.64], !P0 ;  /* 0x0000800010fb7fae */ /* 0x0005e2000c121850 */
[----:B---3--:R-:W-:Y:S01]  /*66f0*/  IADD3 R2, R5, -0x41, RZ ;  /* 0xffffffbf05027810 */ /* 0x008fe20007ffe0ff */
[----:B------:R-:W3:Y:S02]  /*6700*/  LDC R3, c[0x0][0x230] ;  /* 0x00008c00ff037b82 */ /* 0x000ee40000000800 */
[----:B------:R4:W-:Y:S04]  /*6710*/  STL.64 [R1+0x218], R8 ;  /* 0x0002180801007387 */ /* 0x0009e80000100a00 */
[----:B------:R4:W-:Y:S01]  /*6720*/  LDGSTS.E [R251+0x4008], desc[UR16][R8.64], !P0 ;  /* 0x0400800008fb7fae */ /* 0x0009e2000c121850 */
[----:B------:R-:W-:Y:S01]  /*6730*/  ISETP.NE.U32.AND P0, PT, R0, RZ, PT ;  /* 0x000000ff0000720c */ /* 0x000fe20003f05070 */
[----:B------:R-:W-:Y:S01]  /*6740*/  IMAD R0, R244, 0x3c, RZ ;  /* 0x0000003cf4007824 */ /* 0x000fe200078e02ff */
[----:B------:R-:W1:Y:S01]  /*6750*/  LDC R5, c[0x0][0x230] ;  /* 0x00008c00ff057b82 */ /* 0x000e620000000800 */
[----:B--2---:R-:W-:-:S04]  /*6760*/  IMAD.WIDE R16, R4, 0x4, R158 ;  /* 0x0000000404107825 */ /* 0x004fc800078e029e */
[----:B------:R-:W-:Y:S01]  /*6770*/  IMAD.WIDE R160, R0, 0x4, R158 ;  /* 0x0000000400a07825 */ /* 0x000fe200078e029e */
[----:B------:R2:W-:Y:S03]  /*6780*/  LDGSTS.E [R251+0xc], desc[UR16][R16.64], !P3 ;  /* 0x0000c00010fb7fae */ /* 0x0005e6000d921850 */
[--C-:B----4-:R-:W-:Y:S01]  /*6790*/  IMAD.WIDE R8, R4, 0x4, R142.reuse ;  /* 0x0000000404087825 */ /* 0x110fe200078e028e */
[----:B------:R2:W-:Y:S01]  /*67a0*/  STL.64 [R1+0x228], R16 ;  /* 0x0002281001007387 */ /* 0x0005e20000100a00 */
[----:B------:R-:W4:Y:S02]  /*67b0*/  LDC R4, c[0x0][0x230] ;  /* 0x00008c00ff047b82 */ /* 0x000f240000000800 */
[----:B------:R-:W-:Y:S01]  /*67c0*/  IMAD.WIDE R18, R0, 0x4, R142 ;  /* 0x0000000400127825 */ /* 0x000fe200078e028e */
[----:B------:R2:W-:Y:S01]  /*67d0*/  LDGSTS.E [R251+0x400c], desc[UR16][R8.64], !P3 ;  /* 0x0400c00008fb7fae */ /* 0x0005e2000d921850 */
[----:B------:R-:W-:-:S02]  /*67e0*/  ISETP.GE.U32.AND P3, PT, R2, 0x7fffff80, PT ;  /* 0x7fffff800200780c */ /* 0x000fc40003f66070 */
[----:B------:R-:W-:Y:S01]  /*67f0*/  IMAD R2, R244, 0x3d, RZ ;  /* 0x0000003df4027824 */ /* 0x000fe200078e02ff */
[----:B------:R2:W-:Y:S01]  /*6800*/  STL.64 [R1+0x238], R8 ;  /* 0x0002380801007387 */ /* 0x0005e20000100a00 */
[----:B------:R-:W-:Y:S01]  /*6810*/  VIADD R0, R6, 0xffffffbe ;  /* 0xffffffbe06007836 */ /* 0x000fe20000000000 */
[----:B---3--:R-:W-:Y:S01]  /*6820*/  IADD3 R3, R3, -0x44, RZ ;  /* 0xffffffbc03037810 */ /* 0x008fe20007ffe0ff */
[----:B--2---:R-:W-:Y:S01]  /*6830*/  IMAD.WIDE R16, R2, 0x4, R158 ;  /* 0x0000000402107825 */ /* 0x004fe200078e029e */
[----:B------:R2:W-:Y:S04]  /*6840*/  LDGSTS.E [R251+0x8000], desc[UR16][R160.64], !P4 ;  /* 0x08000000a0fb7fae */ /* 0x0005e8000e121850 */
[----:B------:R3:W-:Y:S01]  /*6850*/  LDGSTS.E [R251+0xc000], desc[UR16][R18.64], !P4 ;  /* 0x0c00000012fb7fae */ /* 0x0007e2000e121850 */
[----:B------:R-:W-:Y:S01]  /*6860*/  ISETP.GE.U32.AND P4, PT, R0, 0x7fffff7f, PT ;  /* 0x7fffff7f0000780c */ /* 0x000fe20003f86070 */
[----:B------:R-:W-:-:S02]  /*6870*/  IMAD R0, R244, 0x3e, RZ ;  /* 0x0000003ef4007824 */ /* 0x000fc400078e02ff */
[----:B------:R-:W-:Y:S01]  /*6880*/  IMAD.WIDE R8, R2, 0x4, R142 ;  /* 0x0000000402087825 */ /* 0x000fe200078e028e */
[----:B------:R4:W-:Y:S03]  /*6890*/  LDGSTS.E [R251+0x8004], desc[UR16][R16.64], !P5 ;  /* 0x0800400010fb7fae */ /* 0x0009e6000e921850 */
[----:B-1----:R-:W-:Y:S01]  /*68a0*/  VIADD R2, R10, 0xffffffbd ;  /* 0xffffffbd0a027836 */ /* 0x002fe20000000000 */
[----:B------:R2:W-:Y:S01]  /*68b0*/  STL.64 [R1+0x248], R160 ;  /* 0x000248a001007387 */ /* 0x0005e20000100a00 */
[----:B------:R-:W-:Y:S01]  /*68c0*/  LOP3.LUT R6, R14, 0x60, RZ, 0x3c, !PT ;  /* 0x000000600e067812 */ /* 0x000fe200078e3cff */
[----:B------:R-:W1:Y:S02]  /*68d0*/  LDC R10, c[0x0][0x230] ;  /* 0x00008c00ff0a7b82 */ /* 0x000e640000000800 */
[----:B------:R4:W-:Y:S01]  /*68e0*/  LDGSTS.E [R251+0xc004], desc[UR16][R8.64], !P5 ;  /* 0x0c00400008fb7fae */ /* 0x0009e2000e921850 */
[----:B------:R-:W-:Y:S01]  /*68f0*/  ISETP.GE.U32.AND P5, PT, R2, 0x7fffff7e, PT ;  /* 0x7fffff7e0200780c */ /* 0x000fe20003fa6070 */
[----:B------:R-:W-:-:S02]  /*6900*/  IMAD R2, R244, 0x3f, RZ ;  /* 0x0000003ff4027824 */ /* 0x000fc400078e02ff */
[----:B------:R3:W-:Y:S04]  /*6910*/  STL.64 [R1+0x258], R18 ;  /* 0x0002581201007387 */ /* 0x0007e80000100a00 */
[----:B------:R4:W-:Y:S01]  /*6920*/  STL.64 [R1+0x268], R16 ;  /* 0x0002681001007387 */ /* 0x0009e20000100a00 */
[----:B--2---:R-:W-:-:S03]  /*6930*/  IMAD.WIDE R160, R2, 0x4, R142 ;  /* 0x0000000402a07825 */ /* 0x004fc600078e028e */
[----:B------:R2:W-:Y:S01]  /*6940*/  STL.64 [R1+0x278], R8 ;  /* 0x0002780801007387 */ /* 0x0005e20000100a00 */
[----:B---3--:R-:W-:-:S04]  /*6950*/  IMAD.WIDE R18, R0, 0x4, R158 ;  /* 0x0000000400127825 */ /* 0x008fc800078e029e */
[----:B----4-:R-:W-:Y:S01]  /*6960*/  IMAD.WIDE R16, R0, 0x4, R142 ;  /* 0x0000000400107825 */ /* 0x010fe200078e028e */
[----:B------:R3:W-:Y:S03]  /*6970*/  STL.64 [R1+0x288], R18 ;  /* 0x0002881201007387 */ /* 0x0007e60000100a00 */
[----:B--2---:R-:W-:Y:S01]  /*6980*/  IMAD.WIDE R8, R2, 0x4, R158 ;  /* 0x0000000402087825 */ /* 0x004fe200078e029e */
[----:B------:R2:W-:Y:S03]  /*6990*/  STL.64 [R1+0x298], R16 ;  /* 0x0002981001007387 */ /* 0x0005e60000100a00 */
[----:B------:R-:W-:Y:S01]  /*69a0*/  VIADD R0, R4, 0xffffff9f ;  /* 0xffffff9f04007836 */ /* 0x000fe20000000000 */
[----:B------:R-:W-:Y:S01]  /*69b0*/  LDGSTS.E [R251+0x8008], desc[UR16][R18.64], !P6 ;  /* 0x0800800012fb7fae */ /* 0x000fe2000f121850 */
[----:B------:R-:W-:Y:S01]  /*69c0*/  VIADD R2, R5, 0xffffff9e ;  /* 0xffffff9e05027836 */ /* 0x000fe20000000000 */
[----:B------:R-:W4:Y:S02]  /*69d0*/  LDC R4, c[0x0][0x230] ;  /* 0x00008c00ff047b82 */ /* 0x000f240000000800 */
[----:B------:R-:W-:Y:S04]  /*69e0*/  LDGSTS.E [R251+0xc008], desc[UR16][R16.64], !P6 ;  /* 0x0c00800010fb7fae */ /* 0x000fe8000f121850 */
[----:B------:R-:W-:Y:S04]  /*69f0*/  LDGSTS.E [R251+0x800c], desc[UR16][R8.64], !P1 ;  /* 0x0800c00008fb7fae */ /* 0x000fe8000c921850 */
[----:B---3--:R-:W3:Y:S04]  /*6a00*/  LDL.LU.64 R18, [R1+0x7e8] ;  /* 0x0007e80001127983 */ /* 0x008ee80000300a00 */
[----:B--2---:R-:W2:Y:S01]  /*6a10*/  LDL.LU.64 R16, [R1+0x7e0] ;  /* 0x0007e00001107983 */ /* 0x004ea20000300a00 */
[----:B------:R-:W-:-:S03]  /*6a20*/  ISETP.GE.U32.AND P6, PT, R3, 0x7fffff7d, PT ;  /* 0x7fffff7d0300780c */ /* 0x000fc60003fc6070 */
[----:B------:R1:W-:Y:S04]  /*6a30*/  STL.64 [R1+0x2a8], R8 ;  /* 0x0002a80801007387 */ /* 0x0003e80000100a00 */
[----:B------:R1:W-:Y:S04]  /*6a40*/  STL.64 [R1+0x2b8], R160 ;  /* 0x0002b8a001007387 */ /* 0x0003e80000100a00 */
[----:B------:R1:W-:Y:S04]  /*6a50*/  LDGSTS.E [R251+0xc00c], desc[UR16][R160.64], !P1 ;  /* 0x0c00c000a0fb7fae */ /* 0x0003e8000c921850 */
[----:B-1----:R-:W4:Y:S01]  /*6a60*/  LDL.LU.64 R8, [R1+0x7d8] ;  /* 0x0007d80001087983 */ /* 0x002f220000300a00 */
[----:B------:R-:W-:-:S02]  /*6a70*/  ISETP.GE.U32.AND P1, PT, R0, 0x7fffff60, PT ;  /* 0x7fffff600000780c */ /* 0x000fc40003f26070 */
[C---:B------:R-:W-:Y:S01]  /*6a80*/  IADD3 R0, R14.reuse, UR12, RZ ;  /* 0x0000000c0e007c10 */ /* 0x040fe2000fffe0ff */
[----:B------:R-:W0:Y:S01]  /*6a90*/  LDGDEPBAR ;  /* 0x00000000000079af */ /* 0x000e220000000000 */
[C---:B------:R-:W-:Y:S02]  /*6aa0*/  LOP3.LUT R3, R14.reuse, 0x20, RZ, 0x3c, !PT ;  /* 0x000000200e037812 */ /* 0x040fe400078e3cff */
[----:B------:R-:W-:Y:S01]  /*6ab0*/  LOP3.LUT R5, R14, 0x40, RZ, 0x3c, !PT ;  /* 0x000000400e057812 */ /* 0x000fe200078e3cff */
[----:B------:R-:W1:Y:S01]  /*6ac0*/  LDC R160, c[0x0][0x230] ;  /* 0x00008c00ffa07b82 */ /* 0x000e620000000800 */
[----:B------:R-:W-:Y:S01]  /*6ad0*/  IADD3 R6, R6, UR12, RZ ;  /* 0x0000000c06067c10 */ /* 0x000fe2000fffe0ff */
[----:B------:R-:W-:Y:S02]  /*6ae0*/  VIADD R3, R3, UR12 ;  /* 0x0000000c03037c36 */ /* 0x000fe40008000000 */
[----:B------:R-:W-:Y:S01]  /*6af0*/  VIADD R5, R5, UR12 ;  /* 0x0000000c05057c36 */ /* 0x000fe20008000000 */
[----:B----4-:R4:W-:Y:S04]  /*6b00*/  LDGSTS.E [R0+0x50000], desc[UR16][R8.64], P2 ;  /* 0x5000000008007fae */ /* 0x0109e80009121850 */
[----:B------:R1:W-:Y:S04]  /*6b10*/  LDGSTS.E [R0+0x50400], desc[UR16][R22.64], P2 ;  /* 0x5040000016007fae */ /* 0x0003e80009121850 */
[----:B------:R1:W-:Y:S04]  /*6b20*/  LDGSTS.E [R0+0x50800], desc[UR16][R30.64], P2 ;  /* 0x508000001e007fae */ /* 0x0003e80009121850 */
[----:B------:R-:W-:Y:S04]  /*6b30*/  LDGSTS.E [R0+0x50c00], desc[UR16][R38.64], P2 ;  /* 0x50c0000026007fae */ /* 0x000fe80009121850 */
        /* <DEDUP_REMOVED lines=12> */
[----:B--2---:R-:W-:Y:S04]  /*6c00*/  LDGSTS.E [R3+0x50100], desc[UR16][R16.64], P2 ;  /* 0x5010000010037fae */ /* 0x004fe80009121850 */
        /* <DEDUP_REMOVED lines=15> */
[----:B---3--:R-:W-:Y:S04]  /*6d00*/  LDGSTS.E [R5+0x50200], desc[UR16][R18.64], P2 ;  /* 0x5020000012057fae */ /* 0x008fe80009121850 */
        /* <DEDUP_REMOVED lines=28> */
[----:B------:R4:W-:Y:S04]  /*6ed0*/  STL.64 [R1+0x7b0], R8 ;  /* 0x0007b00801007387 */ /* 0x0009e80000100a00 */
[----:B------:R-:W-:Y:S04]  /*6ee0*/  LDGSTS.E [R6+0x53700], desc[UR16][R124.64], P2 ;  /* 0x537000007c067fae */ /* 0x000fe80009121850 */
[----:B------:R2:W-:Y:S04]  /*6ef0*/  STL.64 [R1+0x7b8], R22 ;  /* 0x0007b81601007387 */ /* 0x0005e80000100a00 */
[----:B------:R-:W-:Y:S01]  /*6f00*/  LDGSTS.E [R6+0x53b00], desc[UR16][R132.64], P2 ;  /* 0x53b0000084067fae */ /* 0x000fe20009121850 */
[----:B----4-:R-:W3:Y:S03]  /*6f10*/  LDC R9, c[0x0][0x230] ;  /* 0x00008c00ff097b82 */ /* 0x010ee60000000800 */
[----:B------:R4:W-:Y:S01]  /*6f20*/  LDGSTS.E [R6+0x53f00], desc[UR16][R140.64], P2 ;  /* 0x53f000008c067fae */ /* 0x0009e20009121850 */
[----:B------:R-:W-:Y:S01]  /*6f30*/  ISETP.GE.U32.AND P2, PT, R2, 0x7fffff5f, PT ;  /* 0x7fffff5f0200780c */ /* 0x000fe20003f46070 */
[----:B------:R-:W-:-:S02]  /*6f40*/  IMAD.SHL.U32 R2, R244, 0x40, RZ ;  /* 0x00000040f4027824 */ /* 0x000fc400078e00ff */
[----:B--2---:R-:W2:Y:S01]  /*6f50*/  LDL.LU.64 R22, [R1] ;  /* 0x0000000001167983 */ /* 0x004ea20000300a00 */
[----:B------:R-:W-:Y:S01]  /*6f60*/  VIADD R244, R4, 0xffffff9d ;  /* 0xffffff9d04f47836 */ /* 0x000fe20000000000 */
[----:B------:R-:W3:Y:S02]  /*6f70*/  LDC R8, c[0x0][0x230] ;  /* 0x00008c00ff087b82 */ /* 0x000ee40000000800 */
[----:B------:R4:W-:Y:S01]  /*6f80*/  STL.64 [R1+0x7c0], R30 ;  /* 0x0007c01e01007387 */ /* 0x0009e20000100a00 */
[----:B-1----:R-:W-:Y:S01]  /*6f90*/  IADD3 R4, R160, -0x64, RZ ;  /* 0xffffff9ca0047810 */ /* 0x002fe20007ffe0ff */
[C---:B------:R-:W-:Y:S02]  /*6fa0*/  IMAD.WIDE R160, R2.reuse, 0x4, R158 ;  /* 0x0000000402a07825 */ /* 0x040fe400078e029e */
[----:B------:R-:W0:Y:S02]  /*6fb0*/  LDGDEPBAR ;  /* 0x00000000000079af */ /* 0x000e240000000000 */
[----:B------:R-:W-:Y:S06]  /*6fc0*/  BAR.SYNC.DEFER_BLOCKING 0x0 ;  /* 0x0000000000007b1d */ /* 0x000fec0000010000 */
[----:B----4-:R-:W4:Y:S04]  /*6fd0*/  LDL.LU.64 R30, [R1+0x8] ;  /* 0x00000800011e7983 */ /* 0x010f280000300a00 */
[----:B------:R1:W-:Y:S04]  /*6fe0*/  STL.64 [R1+0x7c8], R38 ;  /* 0x0007c82601007387 */ /* 0x0003e80000100a00 */
[----:B-1----:R-:W3:Y:S04]  /*6ff0*/  LDL.LU.64 R38, [R1+0x10] ;  /* 0x0000100001267983 */ /* 0x002ee80000300a00 */
[----:B------:R1:W-:Y:S01]  /*7000*/  STL.64 [R1+0x760], R6 ;  /* 0x0007600601007387 */ /* 0x0003e20000100a00 */
[----:B------:R-:W-:-:S03]  /*7010*/  IMAD.WIDE R142, R2, 0x4, R142 ;  /* 0x00000004028e7825 */ /* 0x000fc600078e028e */
[----:B------:R-:W-:Y:S01]  /*7020*/  @!PT LDS RZ, [RZ] ;  /* 0x00000000fffff984 */ /* 0x000fe20000000800 */
[----:B------:R-:W-:Y:S01]  /*7030*/  @!PT LDS RZ, [RZ] ;  /* 0x00000000fffff984 */ /* 0x000fe20000000800 */
[----:B------:R-:W-:Y:S01]  /*7040*/  @!PT LDS RZ, [RZ] ;  /* 0x00000000fffff984 */ /* 0x000fe20000000800 */
[----:B------:R-:W-:Y:S04]  /*7050*/  LDGSTS.E [R13+0x10000], desc[UR16][R160.64], !P3 ;  /* 0x10000000a00d7fae */ /* 0x000fe8000d921850 */
[----:B------:R3:W-:Y:S04]  /*7060*/  LDGSTS.E [R13+0x14000], desc[UR16][R142.64], !P3 ;  /* 0x140000008e0d7fae */ /* 0x0007e8000d921850 */
[----:B-1----:R-:W3:Y:S04]  /*7070*/  LDL.LU.64 R6, [R1+0x18] ;  /* 0x0000180001067983 */ /* 0x002ee80000300a00 */
[----:B------:R-:W3:Y:S04]  /*7080*/  LDL.LU.64 R158, [R1+0x20] ;  /* 0x00002000019e7983 */ /* 0x000ee80000300a00 */
[----:B------:R1:W-:Y:S01]  /*7090*/  STL.64 [R1+0x3d8], R160 ;  /* 0x0003d8a001007387 */ /* 0x0003e20000100a00 */
[----:B------:R-:W-:-:S02]  /*70a0*/  ISETP.GE.U32.AND P3, PT, R244, 0x7fffff5e, PT ;  /* 0x7fffff5ef400780c */ /* 0x000fc40003f66070 */
[----:B------:R-:W1:Y:S01]  /*70b0*/  LDC R244, c[0x0][0x230] ;  /* 0x00008c00fff47b82 */ /* 0x000e620000000800 */
[----:B--2---:R-:W-:-:S04]  /*70c0*/  IMAD.WIDE R22, R2, 0x4, R22 ;  /* 0x0000000402167825 */ /* 0x004fc800078e0216 */
[----:B----4-:R-:W-:-:S04]  /*70d0*/  IMAD.WIDE R30, R2, 0x4, R30 ;  /* 0x00000004021e7825 */ /* 0x010fc800078e021e */
[----:B---3--:R-:W-:-:S04]  /*70e0*/  IMAD.WIDE R6, R2, 0x4, R6 ;  /* 0x0000000402067825 */ /* 0x008fc800078e0206 */
[----:B------:R-:W-:-:S05]  /*70f0*/  IMAD.WIDE R158, R2, 0x4, R158 ;  /* 0x00000004029e7825 */ /* 0x000fca00078e029e */
[----:B------:R-:W-:Y:S04]  /*7100*/  STL.64 [R1+0x3e0], R158 ;  /* 0x0003e09e01007387 */ /* 0x000fe80000100a00 */
[----:B------:R2:W-:Y:S04]  /*7110*/  STL.64 [R1+0x3d0], R142 ;  /* 0x0003d08e01007387 */ /* 0x0005e80000100a00 */
[----:B-1----:R-:W3:Y:S01]  /*7120*/  LDL.LU.64 R160, [R1+0x7d0] ;  /* 0x0007d00001a07983 */ /* 0x002ee20000300a00 */
[----:B------:R-:W-:-:S03]  /*7130*/  IMAD.WIDE R38, R2, 0x4, R38 ;  /* 0x0000000402267825 */ /* 0x000fc600078e0226 */
[----:B------:R1:W-:Y:S04]  /*7140*/  LDGSTS.E [R13+0x10004], desc[UR16][R158.64], !P4 ;  /* 0x100040009e0d7fae */ /* 0x0003e8000e121850 */
[----:B------:R4:W-:Y:S01]  /*7150*/  STL.64 [R1+0x3c8], R6 ;  /* 0x0003c80601007387 */ /* 0x0009e20000100a00 */
[----:B--2---:R-:W2:Y:S03]  /*7160*/  LDC R143, c[0x0][0x230] ;  /* 0x00008c00ff8f7b82 */ /* 0x004ea60000000800 */
[----:B------:R4:W-:Y:S01]  /*7170*/  LDGSTS.E [R13+0x14004], desc[UR16][R6.64], !P4 ;  /* 0x14004000060d7fae */ /* 0x0009e2000e121850 */
[----:B------:R-:W-:Y:S01]  /*7180*/  ISETP.GE.U32.AND P4, PT, R4, 0x7fffff5d, PT ;  /* 0x7fffff5d0400780c */ /* 0x000fe20003f86070 */
[----:B------:R-:W-:-:S02]  /*7190*/  VIADD R4, R8, 0xffffffba ;  /* 0xffffffba08047836 */ /* 0x000fc40000000000 */
[----:B------:R-:W-:Y:S01]  /*71a0*/  STL.64 [R1+0x3c0], R38 ;  /* 0x0003c02601007387 */ /* 0x000fe20000100a00 */
[----:B-1----:R-:W1:Y:S03]  /*71b0*/  LDC R158, c[0x0][0x230] ;  /* 0x00008c00ff9e7b82 */ /* 0x002e660000000800 */
[----:B------:R-:W-:Y:S04]  /*71c0*/  LDGSTS.E [R13+0x10008], desc[UR16][R38.64], !P5 ;  /* 0x10008000260d7fae */ /* 0x000fe8000e921850 */
[----:B------:R4:W-:Y:S02]  /*71d0*/  STL.64 [R1+0x3b8], R30 ;  /* 0x0003b81e01007387 */ /* 0x0009e40000100a00 */
[----:B----4-:R-:W4:Y:S02]  /*71e0*/  LDC R7, c[0x0][0x230] ;  /* 0x00008c00ff077b82 */ /* 0x010f240000000800 */
[----:B------:R2:W-:Y:S04]  /*71f0*/  LDGSTS.E [R13+0x14008], desc[UR16][R30.64], !P5 ;  /* 0x140080001e0d7fae */ /* 0x0005e8000e921850 */
[----:B------:R2:W-:Y:S02]  /*7200*/  STL.64 [R1+0x3b0], R22 ;  /* 0x0003b01601007387 */ /* 0x0005e40000100a00 */
[----:B------:R-:W1:Y:S02]  /*7210*/  LDC R159, c[0x0][0x230] ;  /* 0x00008c00ff9f7b82 */ /* 0x000e640000000800 */
[----:B------:R2:W-:Y:S02]  /*7220*/  LDGSTS.E [R13+0x1000c], desc[UR16][R22.64], !P6 ;  /* 0x1000c000160d7fae */ /* 0x0005e4000f121850 */
[----:B--2---:R-:W-:-:S04]  /*7230*/  IMAD.WIDE R30, R2, 0x4, R150 ;  /* 0x00000004021e7825 */ /* 0x004fc800078e0296 */
[----:B------:R-:W2:Y:S01]  /*7240*/  LDC R150, c[0x0][0x230] ;  /* 0x00008c00ff967b82 */ /* 0x000ea20000000800 */
[----:B------:R-:W-:-:S07]  /*7250*/  IMAD.WIDE R22, R2, 0x4, R148 ;  /* 0x0000000402167825 */ /* 0x000fce00078e0294 */
[----:B------:R-:W2:Y:S01]  /*7260*/  LDC R149, c[0x0][0x230] ;  /* 0x00008c00ff957b82 */ /* 0x000ea20000000800 */
[----:B----4-:R-:W-:-:S05]  /*7270*/  VIADD R142, R7, 0xffffffbb ;  /* 0xffffffbb078e7836 */ /* 0x010fca0000000000 */
[----:B------:R-:W-:Y:S02]  /*7280*/  ISETP.GE.U32.AND P5, PT, R142, 0x7fffff7c, PT ;  /* 0x7fffff7c8e00780c */ /* 0x000fe40003fa6070 */
[----:B------:R-:W4:Y:S01]  /*7290*/  LDC R148, c[0x0][0x230] ;  /* 0x00008c00ff947b82 */ /* 0x000f220000000800 */
[----:B------:R-:W-:Y:S01]  /*72a0*/  IADD3 R142, R9, -0x47, RZ ;  /* 0xffffffb9098e7810 */ /* 0x000fe20007ffe0ff */
[----:B------:R-:W-:-:S06]  /*72b0*/  IMAD.WIDE R8, R2, 0x4, R194 ;  /* 0x0000000402087825 */ /* 0x000fcc00078e02c2 */
[----:B------:R-:W4:Y:S01]  /*72c0*/  LDC R151, c[0x0][0x230] ;  /* 0x00008c00ff977b82 */ /* 0x000f220000000800 */
[----:B---3--:R-:W-:-:S07]  /*72d0*/  IMAD.WIDE R6, R2, 0x4, R160 ;  /* 0x0000000402067825 */ /* 0x008fce00078e02a0 */
[----:B------:R-:W3:Y:S01]  /*72e0*/  LDC R160, c[0x0][0x230] ;  /* 0x00008c00ffa07b82 */ /* 0x000ee20000000800 */
[----:B------:R1:W-:Y:S04]  /*72f0*/  STL.64 [R1+0x3a8], R6 ;  /* 0x0003a80601007387 */ /* 0x0003e80000100a00 */
[----:B------:R1:W-:Y:S01]  /*7300*/  LDGSTS.E [R13+0x1400c], desc[UR16][R6.64], !P6 ;  /* 0x1400c000060d7fae */ /* 0x0003e2000f121850 */
[----:B------:R-:W-:Y:S01]  /*7310*/  ISETP.GE.U32.AND P6, PT, R4, 0x7fffff7b, PT ;  /* 0x7fffff7b0400780c */ /* 0x000fe20003fc6070 */
[----:B------:R-:W-:Y:S02]  /*7320*/  VIADD R4, R10, 0xffffffb8 ;  /* 0xffffffb80a047836 */ /* 0x000fe40000000000 */
[----:B------:R2:W-:Y:S01]  /*7330*/  STL.64 [R1+0x3a0], R30 ;  /* 0x0003a01e01007387 */ /* 0x0005e20000100a00 */
[C---:B------:R-:W-:Y:S01]  /*7340*/  IMAD.WIDE R240, R2.reuse, 0x4, R240 ;  /* 0x0000000402f07825 */ /* 0x040fe200078e02f0 */
[----:B------:R-:W4:Y:S02]  /*7350*/  LDC R10, c[0x0][0x230] ;  /* 0x00008c00ff0a7b82 */ /* 0x000f240000000800 */
[----:B------:R2:W-:Y:S01]  /*7360*/  LDGSTS.E [R13+0x18000], desc[UR16][R30.64], !P1 ;  /* 0x180000001e0d7fae */ /* 0x0005e2000c921850 */
[----:B-1----:R-:W-:-:S03]  /*7370*/  IMAD.WIDE R6, R2, 0x4, R164 ;  /* 0x0000000402067825 */ /* 0x002fc600078e02a4 */
[----:B------:R1:W-:Y:S04]  /*7380*/  STL.64 [R1+0x398], R22 ;  /* 0x0003981601007387 */ /* 0x0003e80000100a00 */
[----:B------:R1:W-:Y:S01]  /*7390*/  LDGSTS.E [R13+0x1c000], desc[UR16][R22.64], !P1 ;  /* 0x1c000000160d7fae */ /* 0x0003e2000c921850 */
[----:B------:R-:W-:Y:S01]  /*73a0*/  ISETP.GE.U32.AND P1, PT, R142, 0x7fffff7a, PT ;  /* 0x7fffff7a8e00780c */ /* 0x000fe20003f26070 */
[----:B------:R-:W-:Y:S02]  /*73b0*/  VIADD R142, R158, 0xffffff9b ;  /* 0xffffff9b9e8e7836 */ /* 0x000fe40000000000 */
[C---:B--2---:R-:W-:Y:S01]  /*73c0*/  IMAD.WIDE R30, R2.reuse, 0x4, R152 ;  /* 0x00000004021e7825 */ /* 0x044fe200078e0298 */
[----:B------:R2:W-:Y:S01]  /*73d0*/  STL.64 [R1+0x390], R8 ;  /* 0x0003900801007387 */ /* 0x0005e20000100a00 */
[----:B------:R-:W4:Y:S03]  /*73e0*/  LDC R152, c[0x0][0x230] ;  /* 0x00008c00ff987b82 */ /* 0x000f260000000800 */
[----:B------:R2:W-:Y:S01]  /*73f0*/  LDGSTS.E [R13+0x18004], desc[UR16][R8.64], !P2 ;  /* 0x18004000080d7fae */ /* 0x0005e2000d121850 */
[----:B-1----:R-:W-:-:S03]  /*7400*/  IMAD.WIDE R22, R2, 0x4, R154 ;  /* 0x0000000402167825 */ /* 0x002fc600078e029a */
[----:B------:R1:W-:Y:S01]  /*7410*/  STL.64 [R1+0x388], R6 ;  /* 0x0003880601007387 */ /* 0x0003e20000100a00 */
[----:B------:R-:W4:Y:S03]  /*7420*/  LDC R154, c[0x0][0x230] ;  /* 0x00008c00ff9a7b82 */ /* 0x000f260000000800 */
[----:B------:R1:W-:Y:S01]  /*7430*/  LDGSTS.E [R13+0x1c004], desc[UR16][R6.64], !P2 ;  /* 0x1c004000060d7fae */ /* 0x0003e2000d121850 */
[----:B------:R-:W-:Y:S02]  /*7440*/  ISETP.GE.U32.AND P2, PT, R4, 0x7fffff79, PT ;  /* 0x7fffff790400780c */ /* 0x000fe40003f46070 */
[----:B------:R-:W-:Y:S01]  /*7450*/  IADD3 R4, R244, -0x66, RZ ;  /* 0xffffff9af4047810 */ /* 0x000fe20007ffe0ff */
        /* <DEDUP_REMOVED lines=22> */
[----:B------:R-:W-:Y:S01]  /*75c0*/  LDGSTS.E [R15+0x10000], desc[UR16][R30.64], !P5 ;  /* 0x100000001e0f7fae */ /* 0x000fe2000e921850 */
[----:B-1----:R-:W-:-:S03]  /*75d0*/  IMAD.WIDE R6, R2, 0x4, R176 ;  /* 0x0000000402067825 */ /* 0x002fc600078e02b0 */
[----:B------:R-:W-:Y:S01]  /*75e0*/  STL.64 [R1+0x360], R30 ;  /* 0x0003601e01007387 */ /* 0x000fe20000100a00 */
[----:B------:R-:W1:Y:S03]  /*75f0*/  LDC R176, c[0x0][0x230] ;  /* 0x00008c00ffb07b82 */ /* 0x000e660000000800 */
[----:B------:R3:W-:Y:S01]  /*7600*/  LDGSTS.E [R15+0x14000], desc[UR16][R22.64], !P5 ;  /* 0x14000000160f7fae */ /* 0x0007e2000e921850 */
[----:B------:R-:W-:Y:S01]  /*7610*/  ISETP.GE.U32.AND P5, PT, R142, 0x7fffff5a, PT ;  /* 0x7fffff5a8e00780c */ /* 0x000fe20003fa6070 */
[----:B--2---:R-:W-:Y:S01]  /*7620*/  IMAD.WIDE R12, R2, 0x4, R162 ;  /* 0x00000004020c7825 */ /* 0x004fe200078e02a2 */
[----:B------:R-:W-:Y:S01]  /*7630*/  IADD3 R142, R150, -0x49, RZ ;  /* 0xffffffb7968e7810 */ /* 0x000fe20007ffe0ff */
[----:B------:R3:W-:Y:S01]  /*7640*/  STL.64 [R1+0x358], R22 ;  /* 0x0003581601007387 */ /* 0x0007e20000100a00 */
[----:B------:R-:W2:Y:S03]  /*7650*/  LDC R150, c[0x0][0x230] ;  /* 0x00008c00ff967b82 */ /* 0x000ea60000000800 */
[----:B------:R3:W-:Y:S04]  /*7660*/  STL.64 [R1+0x350], R8 ;  /* 0x0003500801007387 */ /* 0x0007e80000100a00 */
[----:B------:R4:W-:Y:S01]  /*7670*/  LDGSTS.E [R15+0x10004], desc[UR16][R8.64], !P6 ;  /* 0x10004000080f7fae */ /* 0x0009e2000f121850 */
[C---:B------:R-:W-:Y:S01]  /*7680*/  IMAD.WIDE R236, R2.reuse, 0x4, R236 ;  /* 0x0000000402ec7825 */ /* 0x040fe200078e02ec */
[----:B------:R-:W1:Y:S02]  /*7690*/  LDC R162, c[0x0][0x230] ;  /* 0x00008c00ffa27b82 */ /* 0x000e640000000800 */
[----:B------:R4:W-:Y:S01]  /*76a0*/  STL.64 [R1+0x348], R6 ;  /* 0x0003480601007387 */ /* 0x0009e20000100a00 */
[----:B---3--:R-:W-:-:S03]  /*76b0*/  IMAD.WIDE R22, R2, 0x4, R186 ;  /* 0x0000000402167825 */ /* 0x008fc600078e02ba */
[----:B------:R3:W-:Y:S01]  /*76c0*/  LDGSTS.E [R15+0x14004], desc[UR16][R6.64], !P6 ;  /* 0x14004000060f7fae */ /* 0x0007e2000f121850 */
[----:B------:R-:W-:Y:S01]  /*76d0*/  ISETP.GE.U32.AND P6, PT, R4, 0x7fffff59, PT ;  /* 0x7fffff590400780c */ /* 0x000fe20003fc6070 */
[----:B------:R-:W-:Y:S01]  /*76e0*/  VIADD R4, R160, 0xffffffb6 ;  /* 0xffffffb6a0047836 */ /* 0x000fe20000000000 */
[----:B------:R-:W2:Y:S01]  /*76f0*/  LDC R163, c[0x0][0x230] ;  /* 0x00008c00ffa37b82 */ /* 0x000ea20000000800 */
[----:B----4-:R-:W-:Y:S01]  /*7700*/  IMAD.WIDE R8, R2, 0x4, R190 ;  /* 0x0000000402087825 */ /* 0x010fe200078e02be */
[----:B------:R4:W-:Y:S04]  /*7710*/  STL.64 [R1+0x340], R22 ;  /* 0x0003401601007387 */ /* 0x0009e80000100a00 */
[----:B------:R4:W-:Y:S01]  /*7720*/  LDGSTS.E [R15+0x10008], desc[UR16][R22.64], !P1 ;  /* 0x10008000160f7fae */ /* 0x0009e2000c921850 */
[----:B------:R-:W-:Y:S01]  /*7730*/  VIADD R154, R154, 0xffffff8d ;  /* 0xffffff8d9a9a7836 */ /* 0x000fe20000000000 */
[----:B------:R-:W2:Y:S01]  /*7740*/  LDC R190, c[0x0][0x230] ;  /* 0x00008c00ffbe7b82 */ /* 0x000ea20000000800 */
[----:B---3--:R-:W-:Y:S01]  /*7750*/  IMAD.WIDE R6, R2, 0x4, R184 ;  /* 0x0000000402067825 */ /* 0x008fe200078e02b8 */
[----:B------:R3:W-:Y:S04]  /*7760*/  STL.64 [R1+0x338], R12 ;  /* 0x0003380c01007387 */ /* 0x0007e80000100a00 */
[----:B------:R3:W-:Y:S01]  /*7770*/  LDGSTS.E [R15+0x14008], desc[UR16][R12.64], !P1 ;  /* 0x140080000c0f7fae */ /* 0x0007e2000c921850 */
[----:B------:R-:W-:Y:S01]  /*7780*/  ISETP.GE.U32.AND P1, PT, R142, 0x7fffff78, PT ;  /* 0x7fffff788e00780c */ /* 0x000fe20003f26070 */
[----:B------:R-:W-:Y:S01]  /*7790*/  VIADD R142, R149, 0xffffffb5 ;  /* 0xffffffb5958e7836 */ /* 0x000fe20000000000 */
[----:B-1----:R-:W-:Y:S01]  /*77a0*/  IADD3 R162, R162, -0x55, RZ ;  /* 0xffffffaba2a27810 */ /* 0x002fe20007ffe0ff */
[C---:B----4-:R-:W-:Y:S01]  /*77b0*/  IMAD.WIDE R22, R2.reuse, 0x4, R168 ;  /* 0x0000000402167825 */ /* 0x050fe200078e02a8 */
[----:B------:R1:W-:Y:S01]  /*77c0*/  STL.64 [R1+0x330], R8 ;  /* 0x0003300801007387 */ /* 0x0003e20000100a00 */
[----:B------:R-:W4:Y:S03]  /*77d0*/  LDC R149, c[0x0][0x230] ;  /* 0x00008c00ff957b82 */ /* 0x000f260000000800 */
[----:B------:R1:W-:Y:S01]  /*77e0*/  LDGSTS.E [R15+0x1000c], desc[UR16][R8.64], !P2 ;  /* 0x1000c000080f7fae */ /* 0x0003e2000d121850 */
[----:B---3--:R-:W-:-:S03]  /*77f0*/  IMAD.WIDE R12, R2, 0x4, R166 ;  /* 0x00000004020c7825 */ /* 0x008fc600078e02a6 */
[----:B------:R3:W-:Y:S01]  /*7800*/  STL.64 [R1+0x328], R6 ;  /* 0x0003280601007387 */ /* 0x0007e20000100a00 */
[----:B------:R-:W4:Y:S03]  /*7810*/  LDC R168, c[0x0][0x230] ;  /* 0x00008c00ffa87b82 */ /* 0x000f260000000800 */
[----:B------:R3:W-:Y:S01]  /*7820*/  LDGSTS.E [R15+0x1400c], desc[UR16][R6.64], !P2 ;  /* 0x1400c000060f7fae */ /* 0x0007e2000d121850 */
[----:B------:R-:W-:Y:S02]  /*7830*/  ISETP.GE.U32.AND P2, PT, R4, 0x7fffff77, PT ;  /* 0x7fffff770400780c */ /* 0x000fe40003f46070 */
[----:B------:R-:W-:Y:S01]  /*7840*/  IADD3 R4, R152, -0x4c, RZ ;  /* 0xffffffb498047810 */ /* 0x000fe20007ffe0ff */
[C---:B-1----:R-:W-:Y:S01]  /*7850*/  IMAD.WIDE R8, R2.reuse, 0x4, R224 ;  /* 0x0000000402087825 */ /* 0x042fe200078e02e0 */
[----:B------:R1:W-:Y:S01]  /*7860*/  STL.64 [R1+0x320], R22 ;  /* 0x0003201601007387 */ /* 0x0003e20000100a00 */
[----:B------:R-:W4:Y:S03]  /*7870*/  LDC R152, c[0x0][0x230] ;  /* 0x00008c00ff987b82 */ /* 0x000f260000000800 */
[----:B------:R1:W-:Y:S01]  /*7880*/  LDGSTS.E [R15+0x18000], desc[UR16][R22.64], !P3 ;  /* 0x18000000160f7fae */ /* 0x0003e2000d921850 */
[----:B---3--:R-:W-:-:S03]  /*7890*/  IMAD.WIDE R6, R2, 0x4, R192 ;  /* 0x0000000402067825 */ /* 0x008fc600078e02c0 */
[----:B------:R3:W-:Y:S01]  /*78a0*/  STL.64 [R1+0x318], R12 ;  /* 0x0003180c01007387 */ /* 0x0007e20000100a00 */
[----:B------:R-:W4:Y:S03]  /*78b0*/  LDC R184, c[0x0][0x230] ;  /* 0x00008c00ffb87b82 */ /* 0x000f260000000800 */
[----:B------:R3:W-:Y:S01]  /*78c0*/  LDGSTS.E [R15+0x1c000], desc[UR16][R12.64], !P3 ;  /* 0x1c0000000c0f7fae */ /* 0x0007e2000d921850 */
[----:B------:R-:W-:Y:S01]  /*78d0*/  ISETP.GE.U32.AND P3, PT, R142, 0x7fffff76, PT ;  /* 0x7fffff768e00780c */ /* 0x000fe20003f66070 */
[----:B------:R-:W-:Y:S02]  /*78e0*/  VIADD R142, R148, 0xffffff97 ;  /* 0xffffff97948e7836 */ /* 0x000fe40000000000 */
        /* <DEDUP_REMOVED lines=29> */
[----:B--2---:R-:W-:Y:S02]  /*7ac0*/  VIADD R4, R150, 0xffffff94 ;  /* 0xffffff9496047836 */ /* 0x004fe40000000000 */
[C---:B-1----:R-:W-:Y:S01]  /*7ad0*/  IMAD.WIDE R8, R2.reuse, 0x4, R212 ;  /* 0x0000000402087825 */ /* 0x042fe200078e02d4 */
[----:B------:R1:W-:Y:S01]  /*7ae0*/  STL.64 [R1+0x770], R14 ;  /* 0x0007700e01007387 */ /* 0x0003e20000100a00 */
[----:B------:R-:W2:Y:S03]  /*7af0*/  LDC R150, c[0x0][0x230] ;  /* 0x00008c00ff967b82 */ /* 0x000ea60000000800 */
[----:B------:R-:W-:Y:S01]  /*7b00*/  STL.64 [R1+0x2e0], R22 ;  /* 0x0002e01601007387 */ /* 0x000fe20000100a00 */
[----:B---3--:R-:W-:-:S03]  /*7b10*/  IMAD.WIDE R6, R2, 0x4, R206 ;  /* 0x0000000402067825 */ /* 0x008fc600078e02ce */
[----:B------:R-:W-:Y:S01]  /*7b20*/  LDGSTS.E [R246+0x10000], desc[UR16][R22.64], !P1 ;  /* 0x1000000016f67fae */ /* 0x000fe2000c921850 */
[----:B------:R-:W-:-:S03]  /*7b30*/  IMAD.WIDE R224, R2, 0x4, R218 ;  /* 0x0000000402e07825 */ /* 0x000fc600078e02da */
[----:B------:R3:W-:Y:S01]  /*7b40*/  STL.64 [R1+0x2d8], R12 ;  /* 0x0002d80c01007387 */ /* 0x0007e20000100a00 */
[----:B----4-:R-:W-:-:S03]  /*7b50*/  VIADD R168, R168, 0xffffffa9 ;  /* 0xffffffa9a8a87836 */ /* 0x010fc60000000000 */
[----:B------:R3:W-:Y:S01]  /*7b60*/  LDGSTS.E [R246+0x14000], desc[UR16][R12.64], !P1 ;  /* 0x140000000cf67fae */ /* 0x0007e2000c921850 */
[----:B-1----:R-:W-:Y:S01]  /*7b70*/  IMAD.WIDE R14, R2, 0x4, R216 ;  /* 0x00000004020e7825 */ /* 0x002fe200078e02d8 */
[----:B------:R-:W-:Y:S01]  /*7b80*/  ISETP.GE.U32.AND P1, PT, R142, 0x7fffff56, PT ;  /* 0x7fffff568e00780c */ /* 0x000fe20003f26070 */
[----:B------:R-:W1:Y:S01]  /*7b90*/  LDC R208, c[0x0][0x230] ;  /* 0x00008c00ffd07b82 */ /* 0x000e620000000800 */
[----:B------:R4:W-:Y:S01]  /*7ba0*/  STL.64 [R1+0x2d0], R8 ;  /* 0x0002d00801007387 */ /* 0x0009e20000100a00 */
[----:B------:R-:W-:-:S03]  /*7bb0*/  VIADD R142, R149, 0xffffffb3 ;  /* 0xffffffb3958e7836 */ /* 0x000fc60000000000 */
[----:B------:R4:W-:Y:S03]  /*7bc0*/  LDGSTS.E [R246+0x10004], desc[UR16][R8.64], !P2 ;  /* 0x1000400008f67fae */ /* 0x0009e6000d121850 */
[----:B------:R-:W1:Y:S01]  /*7bd0*/  LDC R149, c[0x0][0x230] ;  /* 0x00008c00ff957b82 */ /* 0x000e620000000800 */
[----:B---3--:R-:W-:Y:S01]  /*7be0*/  IMAD.WIDE R12, R2, 0x4, R188 ;  /* 0x00000004020c7825 */ /* 0x008fe200078e02bc */
[----:B------:R3:W-:Y:S04]  /*7bf0*/  STL.64 [R1+0x2c8], R6 ;  /* 0x0002c80601007387 */ /* 0x0007e80000100a00 */
[----:B------:R3:W-:Y:S01]  /*7c00*/  LDGSTS.E [R246+0x14004], desc[UR16][R6.64], !P2 ;  /* 0x1400400006f67fae */ /* 0x0007e2000d121850 */
[----:B------:R-:W-:Y:S01]  /*7c10*/  ISETP.GE.U32.AND P2, PT, R4, 0x7fffff55, PT ;  /* 0x7fffff550400780c */ /* 0x000fe20003f46070 */
[----:B----4-:R-:W-:-:S02]  /*7c20*/  IMAD.WIDE R8, R2, 0x4, R220 ;  /* 0x0000000402087825 */ /* 0x010fc400078e02dc */
[----:B------:R4:W-:Y:S01]  /*7c30*/  STL.64 [R1+0x2c0], R14 ;  /* 0x0002c00e01007387 */ /* 0x0009e20000100a00 */
[----:B------:R-:W-:-:S03]  /*7c40*/  IADD3 R4, R152, -0x4e, RZ ;  /* 0xffffffb298047810 */ /* 0x000fc60007ffe0ff */
[----:B------:R4:W-:Y:S01]  /*7c50*/  LDGSTS.E [R246+0x10008], desc[UR16][R14.64], !P3 ;  /* 0x100080000ef67fae */ /* 0x0009e2000d921850 */
[----:B---3--:R-:W-:-:S03]  /*7c60*/  IMAD.WIDE R6, R2, 0x4, R214 ;  /* 0x0000000402067825 */ /* 0x008fc600078e02d6 */
[----:B------:R3:W-:Y:S04]  /*7c70*/  STL.64 [R1+0x2b0], R12 ;  /* 0x0002b00c01007387 */ /* 0x0007e80000100a00 */
[----:B------:R3:W-:Y:S01]  /*7c80*/  LDGSTS.E [R246+0x14008], desc[UR16][R12.64], !P3 ;  /* 0x140080000cf67fae */ /* 0x0007e2000d921850 */
[----:B------:R-:W-:Y:S01]  /*7c90*/  ISETP.GE.U32.AND P3, PT, R142, 0x7fffff74, PT ;  /* 0x7fffff748e00780c */ /* 0x000fe20003f66070 */
[----:B------:R-:W-:Y:S02]  /*7ca0*/  VIADD R142, R145, 0xffffffb1 ;  /* 0xffffffb1918e7836 */ /* 0x000fe40000000000 */
[C---:B----4-:R-:W-:Y:S01]  /*7cb0*/  IMAD.WIDE R14, R2.reuse, 0x4, R198 ;  /* 0x00000004020e7825 */ /* 0x050fe200078e02c6 */
[----:B------:R4:W-:Y:S01]  /*7cc0*/  STL.64 [R1+0x2a0], R8 ;  /* 0x0002a00801007387 */ /* 0x0009e20000100a00 */
[----:B------:R-:W1:Y:S03]  /*7cd0*/  LDC R145, c[0x0][0x230] ;  /* 0x00008c00ff917b82 */ /* 0x000e660000000800 */
[----:B------:R4:W-:Y:S01]  /*7ce0*/  LDGSTS.E [R246+0x1000c], desc[UR16][R8.64], !P4 ;  /* 0x1000c00008f67fae */ /* 0x0009e2000e121850 */
[----:B---3--:R-:W-:-:S03]  /*7cf0*/  IMAD.WIDE R12, R2, 0x4, R196 ;  /* 0x00000004020c7825 */ /* 0x008fc600078e02c4 */
[----:B------:R3:W-:Y:S01]  /*7d00*/  STL.64 [R1+0x290], R6 ;  /* 0x0002900601007387 */ /* 0x0007e20000100a00 */
[----:B------:R-:W-:-:S03]  /*7d10*/  VIADD R176, R176, 0xffffff8b ;  /* 0xffffff8bb0b07836 */ /* 0x000fc60000000000 */
[----:B------:R3:W-:Y:S01]  /*7d20*/  LDGSTS.E [R246+0x1400c], desc[UR16][R6.64], !P4 ;  /* 0x1400c00006f67fae */ /* 0x0007e2000e121850 */
[----:B------:R-:W-:Y:S01]  /*7d30*/  ISETP.GE.U32.AND P4, PT, R4, 0x7fffff73, PT ;  /* 0x7fffff730400780c */ /* 0x000fe20003f86070 */
[----:B------:R-:W-:Y:S01]  /*7d40*/  VIADD R4, R151, 0xffffffb0 ;  /* 0xffffffb097047836 */ /* 0x000fe20000000000 */
[----:B------:R-:W-:Y:S01]  /*7d50*/  IADD3 R184, R184, -0x77, RZ ;  /* 0xffffff89b8b87810 */ /* 0x000fe20007ffe0ff */
[C---:B----4-:R-:W-:Y:S01]  /*7d60*/  IMAD.WIDE R8, R2.reuse, 0x4, R242 ;  /* 0x0000000402087825 */ /* 0x050fe200078e02f2 */
[----:B------:R4:W-:Y:S01]  /*7d70*/  STL.64 [R1+0x280], R14 ;  /* 0x0002800e01007387 */ /* 0x0009e20000100a00 */
[----:B------:R-:W1:Y:S03]  /*7d80*/  LDC R151, c[0x0][0x230] ;  /* 0x00008c00ff977b82 */ /* 0x000e660000000800 */
[----:B------:R4:W-:Y:S01]  /*7d90*/  LDGSTS.E [R246+0x18000], desc[UR16][R14.64], !P5 ;  /* 0x180000000ef67fae */ /* 0x0009e2000e921850 */
[----:B---3--:R-:W-:-:S03]  /*7da0*/  IMAD.WIDE R6, R2, 0x4, R222 ;  /* 0x0000000402067825 */ /* 0x008fc600078e02de */
[----:B------:R3:W-:Y:S01]  /*7db0*/  STL.64 [R1+0x270], R12 ;  /* 0x0002700c01007387 */ /* 0x0007e20000100a00 */
[----:B------:R-:W1:Y:S03]  /*7dc0*/  LDC R196, c[0x0][0x230] ;  /* 0x00008c00ffc47b82 */ /* 0x000e660000000800 */
[----:B------:R3:W-:Y:S01]  /*7dd0*/  LDGSTS.E [R246+0x1c000], desc[UR16][R12.64], !P5 ;  /* 0x1c0000000cf67fae */ /* 0x0007e2000e921850 */
[----:B------:R-:W-:Y:S02]  /*7de0*/  ISETP.GE.U32.AND P5, PT, R142, 0x7fffff72, PT ;  /* 0x7fffff728e00780c */ /* 0x000fe40003fa6070 */
        /* <DEDUP_REMOVED lines=9> */
[----:B------:R-:W-:Y:S01]  /*7e80*/  ISETP.GE.U32.AND P6, PT, R4, 0x7fffff71, PT ;  /* 0x7fffff710400780c */ /* 0x000fe20003fc6070 */
[----:B--2---:R-:W-:Y:S02]  /*7e90*/  VIADD R4, R150, 0xffffff92 ;  /* 0xffffff9296047836 */ /* 0x004fe40000000000 */
[C---:B----4-:R-:W-:Y:S01]  /*7ea0*/  IMAD.WIDE R8, R2.reuse, 0x4, R228 ;  /* 0x0000000402087825 */ /* 0x050fe200078e02e4 */
[----:B------:R-:W-:Y:S01]  /*7eb0*/  STL.64 [R1+0x240], R14 ;  /* 0x0002400e01007387 */ /* 0x000fe20000100a00 */
[----:B------:R-:W2:Y:S02]  /*7ec0*/  LDC R150, c[0x0][0x230] ;  /* 0x00008c00ff967b82 */ /* 0x000ea40000000800 */
[C---:B------:R-:W-:Y:S01]  /*7ed0*/  IMAD.WIDE R228, R2.reuse, 0x4, R230 ;  /* 0x0000000402e47825 */ /* 0x040fe200078e02e6 */
[----:B------:R-:W-:Y:S03]  /*7ee0*/  LDGSTS.E [R246+0x18008], desc[UR16][R14.64], !P1 ;  /* 0x180080000ef67fae */ /* 0x000fe6000c921850 */
[----:B---3--:R-:W-:Y:S01]  /*7ef0*/  IMAD.WIDE R6, R2, 0x4, R226 ;  /* 0x0000000402067825 */ /* 0x008fe200078e02e2 */
[----:B------:R-:W-:Y:S01]  /*7f00*/  STL.64 [R1+0x230], R12 ;  /* 0x0002300c01007387 */ /* 0x000fe20000100a00 */
[----:B------:R-:W3:Y:S03]  /*7f10*/  LDC R198, c[0x0][0x230] ;  /* 0x00008c00ffc67b82 */ /* 0x000ee60000000800 */
[----:B------:R-:W-:Y:S01]  /*7f20*/  LDGSTS.E [R246+0x1c008], desc[UR16][R12.64], !P1 ;  /* 0x1c0080000cf67fae */ /* 0x000fe2000c921850 */
[----:B------:R-:W-:Y:S01]  /*7f30*/  ISETP.GE.U32.AND P1, PT, R142, 0x7fffff54, PT ;  /* 0x7fffff548e00780c */ /* 0x000fe20003f26070 */
[----:B------:R-:W-:-:S02]  /*7f40*/  VIADD R142, R143, 0xffffff91 ;  /* 0xffffff918f8e7836 */ /* 0x000fc40000000000 */
[----:B------:R4:W-:Y:S01]  /*7f50*/  STL.64 [R1+0x220], R8 ;  /* 0x0002200801007387 */ /* 0x0009e20000100a00 */
[----:B------:R-:W-:Y:S01]  /*7f60*/  VIADD R190, R190, 0xffffffa7 ;  /* 0xffffffa7bebe7836 */ /* 0x000fe20000000000 */
[----:B------:R-:W3:Y:S02]  /*7f70*/  LDC R222, c[0x0][0x230] ;  /* 0x00008c00ffde7b82 */ /* 0x000ee40000000800 */
[----:B------:R4:W-:Y:S04]  /*7f80*/  LDGSTS.E [R246+0x1800c], desc[UR16][R8.64], !P2 ;  /* 0x1800c00008f67fae */ /* 0x0009e8000d121850 */
[----:B------:R1:W-:Y:S02]  /*7f90*/  STL.64 [R1+0x210], R6 ;  /* 0x0002100601007387 */ /* 0x0003e40000100a00 */
[----:B------:R-:W3:Y:S02]  /*7fa0*/  LDC R242, c[0x0][0x230] ;  /* 0x00008c00fff27b82 */ /* 0x000ee40000000800 */
[----:B------:R1:W-:Y:S01]  /*7fb0*/  LDGSTS.E [R246+0x1c00c], desc[UR16][R6.64], !P2 ;  /* 0x1c00c00006f67fae */ /* 0x0003e2000d121850 */
[----:B------:R-:W-:Y:S01]  /*7fc0*/  IMAD.WIDE R226, R2, 0x4, R238 ;  /* 0x0000000402e27825 */ /* 0x000fe200078e02ee */
[----:B------:R-:W-:-:S02]  /*7fd0*/  ISETP.GE.U32.AND P2, PT, R4, 0x7fffff53, PT ;  /* 0x7fffff530400780c */ /* 0x000fc40003f46070 */
[----:B------:R-:W-:Y:S01]  /*7fe0*/  IADD3 R4, R148, -0x70, RZ ;  /* 0xffffff9094047810 */ /* 0x000fe20007ffe0ff */
[----:B----4-:R-:W-:-:S04]  /*7ff0*/  IMAD.WIDE R8, R2, 0x4, R232 ;  /* 0x0000000402087825 */ /* 0x010fc800078e02e8 */
[----:B------:R-:W-:Y:S01]  /*8000*/  IMAD.WIDE R232, R2, 0x4, R234 ;  /* 0x0000000402e87825 */ /* 0x000fe200078e02ea */
[----:B------:R-:W-:Y:S01]  /*8010*/  STL.64 [R1+0x20], R8 ;  /* 0x0000200801007387 */ /* 0x000fe20000100a00 */
[----:B-1----:R-:W-:Y:S01]  /*8020*/  IADD3 R146, R146, -0x53, RZ ;  /* 0xffffffad92927810 */ /* 0x002fe20007ffe0ff */
[----:B------:R-:W1:Y:S01]  /*8030*/  LDC R234, c[0x0][0x230] ;  /* 0x00008c00ffea7b82 */ /* 0x000e620000000800 */
[----:B------:R-:W-:Y:S01]  /*8040*/  IMAD.WIDE R6, R2, 0x4, R210 ;  /* 0x0000000402067825 */ /* 0x000fe200078e02d2 */
[----:B------:R-:W-:Y:S04]  /*8050*/  LDGSTS.E [R247+0x10000], desc[UR16][R8.64], !P3 ;  /* 0x1000000008f77fae */ /* 0x000fe8000d921850 */
[----:B------:R4:W-:Y:S04]  /*8060*/  STL.64 [R1+0x8], R6 ;  /* 0x0000080601007387 */ /* 0x0009e80000100a00 */
[----:B------:R-:W2:Y:S04]  /*8070*/  LDL.LU.64 R174, [R1+0x28] ;  /* 0x0000280001ae7983 */ /* 0x000ea80000300a00 */
[----:B------:R-:W3:Y:S04]  /*8080*/  LDL.LU.64 R164, [R1+0x30] ;  /* 0x0000300001a47983 */ /* 0x000ee80000300a00 */
[----:B------:R-:W-:Y:S04]  /*8090*/  LDGSTS.E [R247+0x14000], desc[UR16][R6.64], !P3 ;  /* 0x1400000006f77fae */ /* 0x000fe8000d921850 */
[----:B----4-:R-:W4:Y:S04]  /*80a0*/  LDL.LU.64 R6, [R1+0x38] ;  /* 0x0000380001067983 */ /* 0x010f280000300a00 */
[----:B------:R-:W4:Y:S04]  /*80b0*/  LDL.LU.64 R8, [R1+0x40] ;  /* 0x0000400001087983 */ /* 0x000f280000300a00 */
[----:B------:R-:W4:Y:S04]  /*80c0*/  LDL.LU.64 R194, [R1+0x48] ;  /* 0x0000480001c27983 */ /* 0x000f280000300a00 */
[----:B------:R-:W4:Y:S04]  /*80d0*/  LDL.LU.64 R38, [R1+0x50] ;  /* 0x0000500001267983 */ /* 0x000f280000300a00 */
[----:B------:R-:W4:Y:S04]  /*80e0*/  LDL.LU.64 R30, [R1+0x58] ;  /* 0x00005800011e7983 */ /* 0x000f280000300a00 */
[----:B------:R-:W4:Y:S01]  /*80f0*/  LDL.LU.64 R22, [R1+0x60] ;  /* 0x0000600001167983 */ /* 0x000f220000300a00 */
[----:B------:R-:W-:Y:S01]  /*8100*/  ISETP.GE.U32.AND P3, PT, R142, 0x7fffff52, PT ;  /* 0x7fffff528e00780c */ /* 0x000fe20003f66070 */
[----:B------:R-:W-:-:S02]  /*8110*/  VIADD R142, R145, 0xffffffaf ;  /* 0xffffffaf918e7836 */ /* 0x000fc40000000000 */
[----:B------:R-:W-:Y:S04]  /*8120*/  LDGSTS.E [R247+0x10004], desc[UR16][R232.64], !P4 ;  /* 0x10004000e8f77fae */ /* 0x000fe8000e121850 */
[----:B------:R-:W-:Y:S04]  /*8130*/  STL.64 [R1+0x778], R232 ;  /* 0x000778e801007387 */ /* 0x000fe80000100a00 */
[----:B------:R-:W-:Y:S01]  /*8140*/  LDGSTS.E [R247+0x14004], desc[UR16][R228.64], !P4 ;  /* 0x14004000e4f77fae */ /* 0x000fe2000e121850 */
[----:B------:R-:W-:-:S03]  /*8150*/  ISETP.GE.U32.AND P4, PT, R4, 0x7fffff51, PT ;  /* 0x7fffff510400780c */ /* 0x000fc60003f86070 */
[----:B------:R-:W-:Y:S01]  /*8160*/  STL.64 [R1+0x780], R228 ;  /* 0x000780e401007387 */ /* 0x000fe20000100a00 */
[----:B------:R-:W-:-:S03]  /*8170*/  VIADD R4, R149, 0xffffffae ;  /* 0xffffffae95047836 */ /* 0x000fc60000000000 */
[----:B------:R-:W-:Y:S04]  /*8180*/  LDGSTS.E [R247+0x10008], desc[UR16][R226.64], !P5 ;  /* 0x10008000e2f77fae */ /* 0x000fe8000e921850 */
[----:B------:R-:W-:Y:S04]  /*8190*/  STL.64 [R1+0x788], R226 ;  /* 0x000788e201007387 */ /* 0x000fe80000100a00 */
[----:B------:R-:W-:Y:S01]  /*81a0*/  LDGSTS.E [R247+0x14008], desc[UR16][R224.64], !P5 ;  /* 0x14008000e0f77fae */ /* 0x000fe2000e921850 */
[----:B------:R-:W-:-:S03]  /*81b0*/  ISETP.GE.U32.AND P5, PT, R142, 0x7fffff70, PT ;  /* 0x7fffff708e00780c */ /* 0x000fc60003fa6070 */
[----:B------:R-:W-:Y:S04]  /*81c0*/  STL.64 [R1+0x790], R224 ;  /* 0x000790e001007387 */ /* 0x000fe80000100a00 */
[----:B------:R-:W-:Y:S04]  /*81d0*/  STL.64 [R1+0x798], R240 ;  /* 0x000798f001007387 */ /* 0x000fe80000100a00 */
[----:B------:R-:W-:Y:S04]  /*81e0*/  STL.64 [R1+0x7a0], R236 ;  /* 0x0007a0ec01007387 */ /* 0x000fe80000100a00 */
[----:B------:R-:W4:Y:S04]  /*81f0*/  LDL.LU.64 R170, [R1+0x68] ;  /* 0x0000680001aa7983 */ /* 0x000f280000300a00 */
[----:B------:R-:W-:Y:S04]  /*8200*/  LDGSTS.E [R247+0x1000c], desc[UR16][R240.64], !P6 ;  /* 0x1000c000f0f77fae */ /* 0x000fe8000f121850 */
[----:B------:R-:W-:Y:S01]  /*8210*/  LDGSTS.E [R247+0x1400c], desc[UR16][R236.64], !P6 ;  /* 0x1400c000ecf77fae */ /* 0x000fe2000f121850 */
[----:B------:R-:W-:Y:S01]  /*8220*/  ISETP.GE.U32.AND P6, PT, R4, 0x7fffff6f, PT ;  /* 0x7fffff6f0400780c */ /* 0x000fe20003fc6070 */
[----:B------:R-:W-:-:S02]  /*8230*/  VIADD R4, R144, 0xffffffac ;  /* 0xffffffac90047836 */ /* 0x000fc40000000000 */
[C---:B--2---:R-:W-:Y:S02]  /*8240*/  IMAD.WIDE R142, R2.reuse, 0x4, R174 ;  /* 0x00000004028e7825 */ /* 0x044fe400078e02ae */
[----:B------:R-:W2:Y:S02]  /*8250*/  LDL.LU.64 R174, [R1+0x70] ;  /* 0x0000700001ae7983 */ /* 0x000ea40000300a00 */
[----:B---3--:R-:W-:Y:S02]  /*8260*/  IMAD.WIDE R160, R2, 0x4, R164 ;  /* 0x0000000402a07825 */ /* 0x008fe400078e02a4 */
[----:B------:R3:W-:Y:S01]  /*8270*/  LDGSTS.E [R247+0x18000], desc[UR16][R142.64], !P1 ;  /* 0x180000008ef77fae */ /* 0x0007e2000c921850 */
[----:B------:R-:W1:Y:S03]  /*8280*/  LDC R164, c[0x0][0x230] ;  /* 0x00008c00ffa47b82 */ /* 0x000e660000000800 */
[----:B------:R-:W-:Y:S01]  /*8290*/  LDGSTS.E [R247+0x1c000], desc[UR16][R160.64], !P1 ;  /* 0x1c000000a0f77fae */ /* 0x000fe2000c921850 */
[----:B------:R-:W-:Y:S01]  /*82a0*/  ISETP.GE.U32.AND P1, PT, R146, 0x7fffff6e, PT ;  /* 0x7fffff6e9200780c */ /* 0x000fe20003f26070 */
[----:B----4-:R-:W-:-:S02]  /*82b0*/  IMAD.WIDE R158, R2, 0x4, R6 ;  /* 0x00000004029e7825 */ /* 0x010fc400078e0206 */
[----:B------:R-:W4:Y:S02]  /*82c0*/  LDL.LU.64 R6, [R1+0x78] ;  /* 0x0000780001067983 */ /* 0x000f240000300a00 */
[C---:B------:R-:W-:Y:S02]  /*82d0*/  IMAD.WIDE R144, R2.reuse, 0x4, R8 ;  /* 0x0000000402907825 */ /* 0x040fe400078e0208 */
[----:B------:R-:W4:Y:S02]  /*82e0*/  LDL.LU.64 R8, [R1+0x80] ;  /* 0x0000800001087983 */ /* 0x000f240000300a00 */
[C---:B------:R-:W-:Y:S02]  /*82f0*/  IMAD.WIDE R146, R2.reuse, 0x4, R194 ;  /* 0x0000000402927825 */ /* 0x040fe400078e02c2 */
[----:B------:R3:W-:Y:S02]  /*8300*/  STL.64 [R1+0x7a8], R142 ;  /* 0x0007a88e01007387 */ /* 0x0007e40000100a00 */
[----:B------:R-:W-:-:S02]  /*8310*/  IMAD.WIDE R148, R2, 0x4, R38 ;  /* 0x0000000402947825 */ /* 0x000fc400078e0226 */
[----:B------:R-:W4:Y:S04]  /*8320*/  LDL.LU.64 R194, [R1+0x88] ;  /* 0x0000880001c27983 */ /* 0x000f280000300a00 */
[----:B------:R-:W4:Y:S01]  /*8330*/  LDL.LU.64 R38, [R1+0x90] ;  /* 0x0000900001267983 */ /* 0x000f220000300a00 */
[----:B------:R-:W-:-:S03]  /*8340*/  IMAD.WIDE R166, R2, 0x4, R30 ;  /* 0x0000000402a67825 */ /* 0x000fc600078e021e */
[----:B------:R-:W4:Y:S01]  /*8350*/  LDL.LU.64 R30, [R1+0x98] ;  /* 0x00009800011e7983 */ /* 0x000f220000300a00 */
[----:B------:R-:W-:-:S04]  /*8360*/  IMAD.WIDE R218, R2, 0x4, R22 ;  /* 0x0000000402da7825 */ /* 0x000fc800078e0216 */
[----:B------:R-:W-:Y:S01]  /*8370*/  VIADD R150, R150, 0xffffff8f ;  /* 0xffffff8f96967836 */ /* 0x000fe20000000000 */
[----:B------:R-:W4:Y:S01]  /*8380*/  LDL.LU.64 R22, [R1+0xa0] ;  /* 0x0000a00001167983 */ /* 0x000f220000300a00 */
[----:B------:R-:W-:Y:S01]  /*8390*/  VIADD R198, R198, 0xffffffa5 ;  /* 0xffffffa5c6c67836 */ /* 0x000fe20000000000 */
[----:B------:R-:W-:Y:S01]  /*83a0*/  IADD3 R222, R222, -0x79, RZ ;  /* 0xffffff87dede7810 */ /* 0x000fe20007ffe0ff */
[----:B------:R-:W-:Y:S01]  /*83b0*/  VIADD R242, R242, 0xffffff85 ;  /* 0xffffff85f2f27836 */ /* 0x000fe20000000000 */
[----:B------:R-:W4:Y:S01]  /*83c0*/  LDL.LU.64 R178, [R1+0xa8] ;  /* 0x0000a80001b27983 */ /* 0x000f220000300a00 */
[----:B---3--:R-:W3:Y:S03]  /*83d0*/  LDC R142, c[0x0][0x230] ;  /* 0x00008c00ff8e7b82 */ /* 0x008ee60000000800 */
[----:B------:R-:W3:Y:S04]  /*83e0*/  LDL.LU.64 R12, [R1+0xb0] ;  /* 0x0000b000010c7983 */ /* 0x000ee80000300a00 */
[----:B------:R-:W-:Y:S04]  /*83f0*/  LDGSTS.E [R247+0x18004], desc[UR16][R158.64], !P2 ;  /* 0x180040009ef77fae */ /* 0x000fe8000d121850 */
[----:B------:R-:W-:Y:S01]  /*8400*/  LDGSTS.E [R247+0x1c004], desc[UR16][R144.64], !P2 ;  /* 0x1c00400090f77fae */ /* 0x000fe2000d121850 */
[----:B------:R-:W-:-:S03]  /*8410*/  ISETP.GE.U32.AND P2, PT, R4, 0x7fffff6d, PT ;  /* 0x7fffff6d0400780c */ /* 0x000fc60003f46070 */
[----:B------:R-:W-:Y:S01]  /*8420*/  LDGSTS.E [R247+0x18008], desc[UR16][R146.64], !P3 ;  /* 0x1800800092f77fae */ /* 0x000fe2000d921850 */
[----:B------:R-:W-:-:S03]  /*8430*/  IADD3 R4, R151, -0x72, RZ ;  /* 0xffffff8e97047810 */ /* 0x000fc60007ffe0ff */
[----:B------:R-:W-:Y:S01]  /*8440*/  LDGSTS.E [R247+0x1c008], desc[UR16][R148.64], !P3 ;  /* 0x1c00800094f77fae */ /* 0x000fe2000d921850 */
[----:B------:R-:W-:-:S03]  /*8450*/  ISETP.GE.U32.AND P3, PT, R150, 0x7fffff50, PT ;  /* 0x7fffff509600780c */ /* 0x000fc60003f66070 */
[----:B------:R-:W-:Y:S04]  /*8460*/  LDGSTS.E [R247+0x1800c], desc[UR16][R166.64], !P4 ;  /* 0x1800c000a6f77fae */ /* 0x000fe8000e121850 */
[----:B------:R-:W-:Y:S01]  /*8470*/  LDGSTS.E [R247+0x1c00c], desc[UR16][R218.64], !P4 ;  /* 0x1c00c000daf77fae */ /* 0x000fe2000e121850 */
[----:B------:R-:W-:Y:S01]  /*8480*/  IMAD.WIDE R150, R2, 0x4, R170 ;  /* 0x0000000402967825 */ /* 0x000fe200078e02aa */
[----:B------:R-:W-:Y:S01]  /*8490*/  ISETP.GE.U32.AND P4, PT, R4, 0x7fffff4f, PT ;  /* 0x7fffff4f0400780c */ /* 0x000fe20003f86070 */
[----:B------:R-:W1:Y:S03]  /*84a0*/  LDC R170, c[0x0][0x230] ;  /* 0x00008c00ffaa7b82 */ /* 0x000e660000000800 */
[----:B------:R-:W-:Y:S01]  /*84b0*/  LDGSTS.E [R248+0x10000], desc[UR16][R150.64], !P5 ;  /* 0x1000000096f87fae */ /* 0x000fe2000e921850 */
[----:B------:R-:W-:-:S02]  /*84c0*/  VIADD R4, R155, 0xffffff8c ;  /* 0xffffff8c9b047836 */ /* 0x000fc40000000000 */
[----:B--2---:R-:W-:-:S05]  /*84d0*/  IMAD.WIDE R152, R2, 0x4, R174 ;  /* 0x0000000402987825 */ /* 0x004fca00078e02ae */
[----:B------:R-:W-:Y:S01]  /*84e0*/  LDGSTS.E [R248+0x14000], desc[UR16][R152.64], !P5 ;  /* 0x1400000098f87fae */ /* 0x000fe2000e921850 */
[----:B------:R-:W-:Y:S01]  /*84f0*/  ISETP.GE.U32.AND P5, PT, R154, 0x7fffff4e, PT ;  /* 0x7fffff4e9a00780c */ /* 0x000fe20003fa6070 */
[C---:B----4-:R-:W-:Y:S02]  /*8500*/  IMAD.WIDE R172, R2.reuse, 0x4, R6 ;  /* 0x0000000402ac7825 */ /* 0x050fe400078e0206 */
[----:B------:R-:W2:Y:S02]  /*8510*/  LDL.LU.64 R6, [R1+0xb8] ;  /* 0x0000b80001067983 */ /* 0x000ea40000300a00 */
[C---:B------:R-:W-:Y:S02]  /*8520*/  IMAD.WIDE R174, R2.reuse, 0x4, R8 ;  /* 0x0000000402ae7825 */ /* 0x040fe400078e0208 */
[----:B------:R-:W4:Y:S04]  /*8530*/  LDL.LU.64 R8, [R1+0xc0] ;  /* 0x0000c00001087983 */ /* 0x000f280000300a00 */
[----:B------:R-:W-:Y:S01]  /*8540*/  LDGSTS.E [R248+0x10004], desc[UR16][R172.64], !P6 ;  /* 0x10004000acf87fae */ /* 0x000fe2000f121850 */
[----:B------:R-:W-:-:S03]  /*8550*/  IMAD.WIDE R154, R2, 0x4, R194 ;  /* 0x00000004029a7825 */ /* 0x000fc600078e02c2 */
[----:B------:R-:W4:Y:S01]  /*8560*/  LDL.LU.64 R194, [R1+0xc8] ;  /* 0x0000c80001c27983 */ /* 0x000f220000300a00 */
[----:B------:R-:W-:-:S03]  /*8570*/  IMAD.WIDE R156, R2, 0x4, R38 ;  /* 0x00000004029c7825 */ /* 0x000fc600078e0226 */
[----:B------:R-:W4:Y:S01]  /*8580*/  LDL.LU.64 R38, [R1+0xd0] ;  /* 0x0000d00001267983 */ /* 0x000f220000300a00 */
[----:B------:R-:W-:-:S03]  /*8590*/  IMAD.WIDE R180, R2, 0x4, R30 ;  /* 0x0000000402b47825 */ /* 0x000fc600078e021e */
[----:B------:R-:W4:Y:S01]  /*85a0*/  LDL.LU.64 R30, [R1+0xd8] ;  /* 0x0000d800011e7983 */ /* 0x000f220000300a00 */
[----:B------:R-:W-:-:S03]  /*85b0*/  IMAD.WIDE R216, R2, 0x4, R22 ;  /* 0x0000000402d87825 */ /* 0x000fc600078e0216 */
[----:B------:R-:W-:Y:S04]  /*85c0*/  LDGSTS.E [R248+0x14004], desc[UR16][R174.64], !P6 ;  /* 0x14004000aef87fae */ /* 0x000fe8000f121850 */
[----:B------:R-:W4:Y:S01]  /*85d0*/  LDL.LU.64 R22, [R1+0xe0] ;  /* 0x0000e00001167983 */ /* 0x000f220000300a00 */
[----:B---3--:R-:W-:-:S03]  /*85e0*/  IMAD.WIDE R214, R2, 0x4, R12 ;  /* 0x0000000402d67825 */ /* 0x008fc600078e020c */
[----:B------:R-:W3:Y:S04]  /*85f0*/  LDL.LU.64 R186, [R1+0xe8] ;  /* 0x0000e80001ba7983 */ /* 0x000ee80000300a00 */
[----:B------:R-:W3:Y:S01]  /*8600*/  LDL.LU.64 R12, [R1+0xf0] ;  /* 0x0000f000010c7983 */ /* 0x000ee20000300a00 */
[----:B------:R-:W-:Y:S01]  /*8610*/  ISETP.GE.U32.AND P6, PT, R4, 0x7fffff4d, PT ;  /* 0x7fffff4d0400780c */ /* 0x000fe20003fc6070 */
[----:B------:R-:W-:Y:S02]  /*8620*/  VIADD R4, R163, 0xffffffaa ;  /* 0xffffffaaa3047836 */ /* 0x000fe40000000000 */
[----:B------:R-:W-:Y:S04]  /*8630*/  LDGSTS.E [R248+0x10008], desc[UR16][R154.64], !P1 ;  /* 0x100080009af87fae */ /* 0x000fe8000c921850 */
[----:B------:R-:W-:Y:S01]  /*8640*/  LDGSTS.E [R248+0x14008], desc[UR16][R156.64], !P1 ;  /* 0x140080009cf87fae */ /* 0x000fe2000c921850 */
[----:B------:R-:W-:Y:S01]  /*8650*/  ISETP.GE.U32.AND P1, PT, R162, 0x7fffff6c, PT ;  /* 0x7fffff6ca200780c */ /* 0x000fe20003f26070 */
[----:B------:R-:W-:-:S02]  /*8660*/  IMAD.WIDE R162, R2, 0x4, R178 ;  /* 0x0000000402a27825 */ /* 0x000fc400078e02b2 */
[----:B------:R-:W-:Y:S04]  /*8670*/  LDGSTS.E [R248+0x1000c], desc[UR16][R180.64], !P2 ;  /* 0x1000c000b4f87fae */ /* 0x000fe8000d121850 */
[----:B------:R-:W-:Y:S01]  /*8680*/  LDGSTS.E [R248+0x1400c], desc[UR16][R216.64], !P2 ;  /* 0x1400c000d8f87fae */ /* 0x000fe2000d121850 */
[----:B------:R-:W-:Y:S02]  /*8690*/  ISETP.GE.U32.AND P2, PT, R4, 0x7fffff6b, PT ;  /* 0x7fffff6b0400780c */ /* 0x000fe40003f46070 */
[----:B-1----:R-:W-:Y:S01]  /*86a0*/  IADD3 R4, R164, -0x58, RZ ;  /* 0xffffffa8a4047810 */ /* 0x002fe20007ffe0ff */
[----:B------:R-:W-:Y:S04]  /*86b0*/  LDGSTS.E [R248+0x18000], desc[UR16][R162.64], !P3 ;  /* 0x18000000a2f87fae */ /* 0x000fe8000d921850 */
[----:B------:R-:W-:Y:S01]  /*86c0*/  LDGSTS.E [R248+0x1c000], desc[UR16][R214.64], !P3 ;  /* 0x1c000000d6f87fae */ /* 0x000fe2000d921850 */
[----:B------:R-:W-:Y:S01]  /*86d0*/  ISETP.GE.U32.AND P3, PT, R168, 0x7fffff6a, PT ;  /* 0x7fffff6aa800780c */ /* 0x000fe20003f66070 */
[----:B--2---:R-:W-:-:S02]  /*86e0*/  IMAD.WIDE R188, R2, 0x4, R6 ;  /* 0x0000000402bc7825 */ /* 0x004fc400078e0206 */
[----:B------:R-:W2:Y:S02]  /*86f0*/  LDL.LU.64 R6, [R1+0xf8] ;  /* 0x0000f80001067983 */ /* 0x000ea40000300a00 */
[C---:B----4-:R-:W-:Y:S02]  /*8700*/  IMAD.WIDE R164, R2.reuse, 0x4, R8 ;  /* 0x0000000402a47825 */ /* 0x050fe400078e0208 */
[----:B------:R-:W4:Y:S04]  /*8710*/  LDL.LU.64 R8, [R1+0x100] ;  /* 0x0001000001087983 */ /* 0x000f280000300a00 */
[----:B------:R-:W4:Y:S01]  /*8720*/  LDL.LU.64 R204, [R1+0x108] ;  /* 0x0001080001cc7983 */ /* 0x000f220000300a00 */
[----:B------:R-:W-:-:S03]  /*8730*/  IMAD.WIDE R168, R2, 0x4, R194 ;  /* 0x0000000402a87825 */ /* 0x000fc600078e02c2 */
[----:B------:R-:W-:Y:S01]  /*8740*/  LDGSTS.E [R248+0x18004], desc[UR16][R188.64], !P4 ;  /* 0x18004000bcf87fae */ /* 0x000fe2000e121850 */
[----:B------:R-:W-:-:S03]  /*8750*/  IMAD.WIDE R178, R2, 0x4, R38 ;  /* 0x0000000402b27825 */ /* 0x000fc600078e0226 */
[----:B------:R-:W4:Y:S01]  /*8760*/  LDL.LU.64 R38, [R1+0x110] ;  /* 0x0001100001267983 */ /* 0x000f220000300a00 */
[----:B------:R-:W-:-:S03]  /*8770*/  IMAD.WIDE R194, R2, 0x4, R30 ;  /* 0x0000000402c27825 */ /* 0x000fc600078e021e */
[----:B------:R-:W-:Y:S01]  /*8780*/  LDGSTS.E [R248+0x1c004], desc[UR16][R164.64], !P4 ;  /* 0x1c004000a4f87fae */ /* 0x000fe2000e121850 */
[----:B------:R-:W-:Y:S01]  /*8790*/  ISETP.GE.U32.AND P4, PT, R4, 0x7fffff69, PT ;  /* 0x7fffff690400780c */ /* 0x000fe20003f86070 */
[----:B------:R-:W-:Y:S02]  /*87a0*/  VIADD R4, R170, 0xffffff8a ;  /* 0xffffff8aaa047836 */ /* 0x000fe40000000000 */
[----:B------:R-:W4:Y:S01]  /*87b0*/  LDL.LU.64 R30, [R1+0x118] ;  /* 0x00011800011e7983 */ /* 0x000f220000300a00 */
[----:B------:R-:W-:-:S03]  /*87c0*/  IMAD.WIDE R170, R2, 0x4, R22 ;  /* 0x0000000402aa7825 */ /* 0x000fc600078e0216 */
[----:B------:R-:W-:Y:S04]  /*87d0*/  LDGSTS.E [R248+0x18008], desc[UR16][R168.64], !P5 ;  /* 0x18008000a8f87fae */ /* 0x000fe8000e921850 */
[----:B------:R-:W4:Y:S04]  /*87e0*/  LDL.LU.64 R22, [R1+0x120] ;  /* 0x0001200001167983 */ /* 0x000f280000300a00 */
[----:B------:R-:W-:Y:S01]  /*87f0*/  LDGSTS.E [R248+0x1c008], desc[UR16][R178.64], !P5 ;  /* 0x1c008000b2f87fae */ /* 0x000fe2000e921850 */
[----:B------:R-:W-:Y:S01]  /*8800*/  ISETP.GE.U32.AND P5, PT, R176, 0x7fffff4c, PT ;  /* 0x7fffff4cb000780c */ /* 0x000fe20003fa6070 */
[----:B---3--:R-:W-:-:S02]  /*8810*/  IMAD.WIDE R176, R2, 0x4, R186 ;  /* 0x0000000402b07825 */ /* 0x008fc400078e02ba */
[----:B------:R-:W3:Y:S02]  /*8820*/  LDL.LU.64 R192, [R1+0x128] ;  /* 0x0001280001c07983 */ /* 0x000ee40000300a00 */
[----:B------:R-:W-:Y:S02]  /*8830*/  IMAD.WIDE R186, R2, 0x4, R12 ;  /* 0x0000000402ba7825 */ /* 0x000fe400078e020c */
[----:B------:R-:W3:Y:S04]  /*8840*/  LDL.LU.64 R12, [R1+0x130] ;  /* 0x00013000010c7983 */ /* 0x000ee80000300a00 */
[----:B------:R-:W-:Y:S04]  /*8850*/  LDGSTS.E [R248+0x1800c], desc[UR16][R194.64], !P6 ;  /* 0x1800c000c2f87fae */ /* 0x000fe8000f121850 */
[----:B------:R-:W-:Y:S01]  /*8860*/  LDGSTS.E [R248+0x1c00c], desc[UR16][R170.64], !P6 ;  /* 0x1c00c000aaf87fae */ /* 0x000fe2000f121850 */
[----:B------:R-:W-:Y:S01]  /*8870*/  ISETP.GE.U32.AND P6, PT, R4, 0x7fffff4b, PT ;  /* 0x7fffff4b0400780c */ /* 0x000fe20003fc6070 */
[----:B------:R-:W-:-:S02]  /*8880*/  VIADD R4, R182, 0xffffff88 ;  /* 0xffffff88b6047836 */ /* 0x000fc40000000000 */
[----:B------:R-:W-:Y:S04]  /*8890*/  LDGSTS.E [R249+0x10000], desc[UR16][R176.64], !P1 ;  /* 0x10000000b0f97fae */ /* 0x000fe8000c921850 */
[----:B------:R-:W-:Y:S01]  /*88a0*/  LDGSTS.E [R249+0x14000], desc[UR16][R186.64], !P1 ;  /* 0x14000000baf97fae */ /* 0x000fe2000c921850 */
[----:B------:R-:W-:Y:S01]  /*88b0*/  ISETP.GE.U32.AND P1, PT, R184, 0x7fffff4a, PT ;  /* 0x7fffff4ab800780c */ /* 0x000fe20003f26070 */
[C---:B--2---:R-:W-:Y:S02]  /*88c0*/  IMAD.WIDE R200, R2.reuse, 0x4, R6 ;  /* 0x0000000402c87825 */ /* 0x044fe400078e0206 */
[----:B------:R-:W2:Y:S02]  /*88d0*/  LDL.LU.64 R6, [R1+0x138] ;  /* 0x0001380001067983 */ /* 0x000ea40000300a00 */
[----:B----4-:R-:W-:-:S02]  /*88e0*/  IMAD.WIDE R182, R2, 0x4, R8 ;  /* 0x0000000402b67825 */ /* 0x010fc400078e0208 */
[----:B------:R-:W4:Y:S04]  /*88f0*/  LDL.LU.64 R8, [R1+0x140] ;  /* 0x0001400001087983 */ /* 0x000f280000300a00 */
[----:B------:R-:W4:Y:S01]  /*8900*/  LDL.LU.64 R220, [R1+0x148] ;  /* 0x0001480001dc7983 */ /* 0x000f220000300a00 */
[----:B------:R-:W-:-:S03]  /*8910*/  IMAD.WIDE R184, R2, 0x4, R204 ;  /* 0x0000000402b87825 */ /* 0x000fc600078e02cc */
[----:B------:R-:W-:Y:S01]  /*8920*/  LDGSTS.E [R249+0x10004], desc[UR16][R200.64], !P2 ;  /* 0x10004000c8f97fae */ /* 0x000fe2000d121850 */
[----:B------:R-:W-:-:S03]  /*8930*/  IMAD.WIDE R202, R2, 0x4, R38 ;  /* 0x0000000402ca7825 */ /* 0x000fc600078e0226 */
[----:B------:R-:W4:Y:S04]  /*8940*/  LDL.LU.64 R38, [R1+0x150] ;  /* 0x0001500001267983 */ /* 0x000f280000300a00 */
[----:B------:R-:W-:Y:S01]  /*8950*/  LDGSTS.E [R249+0x14004], desc[UR16][R182.64], !P2 ;  /* 0x14004000b6f97fae */ /* 0x000fe2000d121850 */
[----:B------:R-:W-:-:S03]  /*8960*/  IMAD.WIDE R204, R2, 0x4, R30 ;  /* 0x0000000402cc7825 */ /* 0x000fc600078e021e */
[----:B------:R-:W4:Y:S01]  /*8970*/  LDL.LU.64 R30, [R1+0x158] ;  /* 0x00015800011e7983 */ /* 0x000f220000300a00 */
[----:B------:R-:W-:-:S03]  /*8980*/  IMAD.WIDE R212, R2, 0x4, R22 ;  /* 0x0000000402d47825 */ /* 0x000fc600078e0216 */
[----:B------:R-:W-:Y:S04]  /*8990*/  LDGSTS.E [R249+0x10008], desc[UR16][R184.64], !P3 ;  /* 0x10008000b8f97fae */ /* 0x000fe8000d921850 */
[----:B------:R-:W4:Y:S01]  /*89a0*/  LDL.LU.64 R22, [R1+0x160] ;  /* 0x0001600001167983 */ /* 0x000f220000300a00 */
[----:B------:R-:W-:Y:S02]  /*89b0*/  ISETP.GE.U32.AND P2, PT, R4, 0x7fffff49, PT ;  /* 0x7fffff490400780c */ /* 0x000fe40003f46070 */
[----:B------:R-:W-:Y:S01]  /*89c0*/  IADD3 R4, R191, -0x5a, RZ ;  /* 0xffffffa6bf047810 */ /* 0x000fe20007ffe0ff */
[----:B------:R-:W-:Y:S01]  /*89d0*/  LDGSTS.E [R249+0x14008], desc[UR16][R202.64], !P3 ;  /* 0x14008000caf97fae */ /* 0x000fe2000d921850 */
[----:B------:R-:W-:Y:S01]  /*89e0*/  ISETP.GE.U32.AND P3, PT, R190, 0x7fffff68, PT ;  /* 0x7fffff68be00780c */ /* 0x000fe20003f66070 */
[----:B---3--:R-:W-:-:S02]  /*89f0*/  IMAD.WIDE R190, R2, 0x4, R12 ;  /* 0x0000000402be7825 */ /* 0x008fc400078e020c */
[----:B------:R-:W3:Y:S04]  /*8a00*/  LDL.LU.64 R230, [R1+0x168] ;  /* 0x0001680001e67983 */ /* 0x000ee80000300a00 */
[----:B------:R-:W3:Y:S04]  /*8a10*/  LDL.LU.64 R14, [R1+0x170] ;  /* 0x00017000010e7983 */ /* 0x000ee80000300a00 */
[----:B------:R-:W3:Y:S01]  /*8a20*/  LDL.LU.64 R12, [R1+0x178] ;  /* 0x00017800010c7983 */ /* 0x000ee20000300a00 */
[----:B------:R-:W-:-:S03]  /*8a30*/  IMAD.WIDE R192, R2, 0x4, R192 ;  /* 0x0000000402c07825 */ /* 0x000fc600078e02c0 */
[----:B------:R-:W-:Y:S04]  /*8a40*/  LDGSTS.E [R249+0x1000c], desc[UR16][R204.64], !P4 ;  /* 0x1000c000ccf97fae */ /* 0x000fe8000e121850 */
[----:B------:R-:W-:Y:S01]  /*8a50*/  LDGSTS.E [R249+0x1400c], desc[UR16][R212.64], !P4 ;  /* 0x1400c000d4f97fae */ /* 0x000fe2000e121850 */
[----:B------:R-:W-:Y:S01]  /*8a60*/  ISETP.GE.U32.AND P4, PT, R4, 0x7fffff67, PT ;  /* 0x7fffff670400780c */ /* 0x000fe20003f86070 */
[----:B------:R-:W-:Y:S02]  /*8a70*/  VIADD R4, R196, 0xffffffa4 ;  /* 0xffffffa4c4047836 */ /* 0x000fe40000000000 */
[----:B------:R-:W-:Y:S04]  /*8a80*/  LDGSTS.E [R249+0x18000], desc[UR16][R192.64], !P5 ;  /* 0x18000000c0f97fae */ /* 0x000fe8000e921850 */
[----:B------:R-:W-:Y:S01]  /*8a90*/  LDGSTS.E [R249+0x1c000], desc[UR16][R190.64], !P5 ;  /* 0x1c000000bef97fae */ /* 0x000fe2000e921850 */
[----:B------:R-:W-:Y:S01]  /*8aa0*/  ISETP.GE.U32.AND P5, PT, R198, 0x7fffff66, PT ;  /* 0x7fffff66c600780c */ /* 0x000fe20003fa6070 */
[----:B--2---:R-:W-:-:S02]  /*8ab0*/  IMAD.WIDE R206, R2, 0x4, R6 ;  /* 0x0000000402ce7825 */ /* 0x004fc400078e0206 */
[----:B------:R-:W1:Y:S02]  /*8ac0*/  LDC R7, c[0x0][0x230] ;  /* 0x00008c00ff077b82 */ /* 0x000e640000000800 */
[C---:B----4-:R-:W-:Y:S01]  /*8ad0*/  IMAD.WIDE R196, R2.reuse, 0x4, R8 ;  /* 0x0000000402c47825 */ /* 0x050fe200078e0208 */
[----:B------:R-:W-:Y:S04]  /*8ae0*/  LDGSTS.E [R249+0x18004], desc[UR16][R206.64], !P6 ;  /* 0x18004000cef97fae */ /* 0x000fe8000f121850 */
[----:B------:R-:W2:Y:S01]  /*8af0*/  LDL.LU.64 R8, [R1+0x180] ;  /* 0x0001800001087983 */ /* 0x000ea20000300a00 */
[C---:B------:R-:W-:Y:S01]  /*8b00*/  IMAD.WIDE R198, R2.reuse, 0x4, R220 ;  /* 0x0000000402c67825 */ /* 0x040fe200078e02dc */
[----:B------:R-:W4:Y:S02]  /*8b10*/  LDC R6, c[0x0][0x230] ;  /* 0x00008c00ff067b82 */ /* 0x000f240000000800 */
[----:B------:R-:W4:Y:S01]  /*8b20*/  LDL.LU.64 R226, [R1+0x188] ;  /* 0x0001880001e27983 */ /* 0x000f220000300a00 */
[----:B------:R-:W-:-:S03]  /*8b30*/  IMAD.WIDE R210, R2, 0x4, R38 ;  /* 0x0000000402d27825 */ /* 0x000fc600078e0226 */
[----:B------:R-:W-:Y:S01]  /*8b40*/  LDGSTS.E [R249+0x1c004], desc[UR16][R196.64], !P6 ;  /* 0x1c004000c4f97fae */ /* 0x000fe2000f121850 */
[----:B------:R-:W-:-:S03]  /*8b50*/  ISETP.GE.U32.AND P6, PT, R4, 0x7fffff65, PT ;  /* 0x7fffff650400780c */ /* 0x000fc60003fc6070 */
[----:B------:R-:W2:Y:S01]  /*8b60*/  LDL.LU.64 R38, [R1+0x190] ;  /* 0x0001900001267983 */ /* 0x000ea20000300a00 */
[----:B------:R-:W-:Y:S02]  /*8b70*/  VIADD R4, R208, 0xffffff86 ;  /* 0xffffff86d0047836 */ /* 0x000fe40000000000 */
[C---:B------:R-:W-:Y:S01]  /*8b80*/  IMAD.WIDE R208, R2.reuse, 0x4, R30 ;  /* 0x0000000402d07825 */ /* 0x040fe200078e021e */
[----:B------:R-:W-:Y:S04]  /*8b90*/  LDGSTS.E [R249+0x18008], desc[UR16][R198.64], !P1 ;  /* 0x18008000c6f97fae */ /* 0x000fe8000c921850 */
[----:B------:R-:W2:Y:S04]  /*8ba0*/  LDL.LU.64 R30, [R1+0x198] ;  /* 0x00019800011e7983 */ /* 0x000ea80000300a00 */
[----:B------:R-:W-:Y:S01]  /*8bb0*/  LDGSTS.E [R249+0x1c008], desc[UR16][R210.64], !P1 ;  /* 0x1c008000d2f97fae */ /* 0x000fe2000c921850 */
[----:B------:R-:W-:-:S03]  /*8bc0*/  IMAD.WIDE R220, R2, 0x4, R22 ;  /* 0x0000000402dc7825 */ /* 0x000fc600078e0216 */
[----:B------:R-:W2:Y:S04]  /*8bd0*/  LDL.LU.64 R22, [R1+0x1a0] ;  /* 0x0001a00001167983 */ /* 0x000ea80000300a00 */
[----:B------:R-:W-:Y:S04]  /*8be0*/  LDGSTS.E [R249+0x1800c], desc[UR16][R208.64], !P2 ;  /* 0x1800c000d0f97fae */ /* 0x000fe8000d121850 */
[----:B------:R-:W-:Y:S01]  /*8bf0*/  LDGSTS.E [R249+0x1c00c], desc[UR16][R220.64], !P2 ;  /* 0x1c00c000dcf97fae */ /* 0x000fe2000d121850 */
[----:B------:R-:W-:Y:S02]  /*8c00*/  ISETP.GE.U32.AND P2, PT, R4, 0x7fffff47, PT ;  /* 0x7fffff470400780c */ /* 0x000fe40003f46070 */
[----:B------:R-:W-:Y:S01]  /*8c10*/  IADD3 R4, R234, -0x7c, RZ ;  /* 0xffffff84ea047810 */ /* 0x000fe20007ffe0ff */
[----:B---3--:R-:W-:-:S02]  /*8c20*/  IMAD.WIDE R234, R2, 0x4, R12 ;  /* 0x0000000402ea7825 */ /* 0x008fc400078e020c */
[----:B------:R-:W3:Y:S04]  /*8c30*/  LDL.LU.64 R12, [R1+0x1a8] ;  /* 0x0001a800010c7983 */ /* 0x000ee80000300a00 */
[----:B------:R-:W3:Y:S01]  /*8c40*/  LDL.LU.64 R228, [R1+0x1b0] ;  /* 0x0001b00001e47983 */ /* 0x000ee20000300a00 */
[----:B------:R-:W-:-:S03]  /*8c50*/  ISETP.GE.U32.AND P1, PT, R222, 0x7fffff48, PT ;  /* 0x7fffff48de00780c */ /* 0x000fc60003f26070 */
[----:B------:R-:W3:Y:S01]  /*8c60*/  LDL.LU.64 R232, [R1+0x1b8] ;  /* 0x0001b80001e87983 */ /* 0x000ee20000300a00 */
[----:B------:R-:W-:-:S04]  /*8c70*/  IMAD.WIDE R222, R2, 0x4, R230 ;  /* 0x0000000402de7825 */ /* 0x000fc800078e02e6 */
[----:B------:R-:W-:Y:S01]  /*8c80*/  IMAD.WIDE R230, R2, 0x4, R14 ;  /* 0x0000000402e67825 */ /* 0x000fe200078e020e */
[----:B------:R-:W-:Y:S04]  /*8c90*/  LDGSTS.E [R250+0x10000], desc[UR16][R222.64], !P3 ;  /* 0x10000000defa7fae */ /* 0x000fe8000d921850 */
[----:B------:R-:W3:Y:S04]  /*8ca0*/  LDL.LU.64 R14, [R1+0x1c0] ;  /* 0x0001c000010e7983 */ /* 0x000ee80000300a00 */
[----:B------:R-:W-:Y:S01]  /*8cb0*/  LDGSTS.E [R250+0x14000], desc[UR16][R230.64], !P3 ;  /* 0x14000000e6fa7fae */ /* 0x000fe2000d921850 */
[----:B------:R-:W-:-:S03]  /*8cc0*/  ISETP.GE.U32.AND P3, PT, R242, 0x7fffff46, PT ;  /* 0x7fffff46f200780c */ /* 0x000fc60003f66070 */
[----:B------:R-:W-:Y:S01]  /*8cd0*/  LDGSTS.E [R250+0x10004], desc[UR16][R234.64], !P4 ;  /* 0x10004000eafa7fae */ /* 0x000fe2000e121850 */
[----:B----4-:R-:W-:-:S03]  /*8ce0*/  IMAD.WIDE R242, R2, 0x4, R226 ;  /* 0x0000000402f27825 */ /* 0x010fc600078e02e2 */
[----:B------:R-:W4:Y:S01]  /*8cf0*/  LDL.LU.64 R226, [R1+0x1c8] ;  /* 0x0001c80001e27983 */ /* 0x000f220000300a00 */
[----:B--2---:R-:W-:-:S03]  /*8d00*/  IMAD.WIDE R240, R2, 0x4, R38 ;  /* 0x0000000402f07825 */ /* 0x004fc600078e0226 */
[----:B------:R-:W2:Y:S04]  /*8d10*/  LDL.LU.64 R38, [R1+0x1d0] ;  /* 0x0001d00001267983 */ /* 0x000ea80000300a00 */
[----:B------:R-:W-:Y:S01]  /*8d20*/  STL.64 [R1], R240 ;  /* 0x000000f001007387 */ /* 0x000fe20000100a00 */
[----:B------:R-:W-:-:S03]  /*8d30*/  IMAD.WIDE R236, R2, 0x4, R30 ;  /* 0x0000000402ec7825 */ /* 0x000fc600078e021e */
[----:B------:R-:W2:Y:S01]  /*8d40*/  LDL.LU.64 R30, [R1+0x1d8] ;  /* 0x0001d800011e7983 */ /* 0x000ea20000300a00 */
[----:B------:R-:W-:-:S03]  /*8d50*/  IMAD.WIDE R224, R2, 0x4, R22 ;  /* 0x0000000402e07825 */ /* 0x000fc600078e0216 */
[----:B------:R-:W2:Y:S01]  /*8d60*/  LDL.LU.64 R22, [R1+0x1e0] ;  /* 0x0001e00001167983 */ /* 0x000ea20000300a00 */
[----:B------:R-:W-:-:S03]  /*8d70*/  IMAD.WIDE R238, R2, 0x4, R8 ;  /* 0x0000000402ee7825 */ /* 0x000fc600078e0208 */
[----:B------:R1:W-:Y:S01]  /*8d80*/  STL.64 [R1+0x18], R236 ;  /* 0x000018ec01007387 */ /* 0x0003e20000100a00 */
[----:B------:R-:W1:Y:S03]  /*8d90*/  LDC R9, c[0x0][0x230] ;  /* 0x00008c00ff097b82 */ /* 0x000e660000000800 */
[----:B------:R-:W-:Y:S01]  /*8da0*/  LDGSTS.E [R250+0x14004], desc[UR16][R238.64], !P4 ;  /* 0x14004000eefa7fae */ /* 0x000fe2000e121850 */
[----:B------:R-:W-:-:S03]  /*8db0*/  VIADD R244, R244, 0xffffffa3 ;  /* 0xffffffa3f4f47836 */ /* 0x000fc60000000000 */
[----:B------:R-:W-:Y:S01]  /*8dc0*/  LDGSTS.E [R250+0x10008], desc[UR16][R242.64], !P5 ;  /* 0x10008000f2fa7fae */ /* 0x000fe2000e921850 */
[----:B------:R-:W2:Y:S01]  /*8dd0*/  LDC R8, c[0x0][0x230] ;  /* 0x00008c00ff087b82 */ /* 0x000ea20000000800 */
[C---:B---3--:R-:W-:Y:S02]  /*8de0*/  IMAD.WIDE R12, R2.reuse, 0x4, R12 ;  /* 0x00000004020c7825 */ /* 0x048fe400078e020c */
[----:B------:R-:W-:Y:S04]  /*8df0*/  LDGSTS.E [R250+0x14008], desc[UR16][R240.64], !P5 ;  /* 0x14008000f0fa7fae */ /* 0x000fe8000e921850 */
[----:B------:R1:W-:Y:S04]  /*8e00*/  LDGSTS.E [R250+0x1000c], desc[UR16][R236.64], !P6 ;  /* 0x1000c000ecfa7fae */ /* 0x0003e8000f121850 */
[----:B------:R3:W-:Y:S04]  /*8e10*/  STL.64 [R1+0x28], R224 ;  /* 0x000028e001007387 */ /* 0x0007e80000100a00 */
[----:B------:R3:W-:Y:S01]  /*8e20*/  LDGSTS.E [R250+0x1400c], desc[UR16][R224.64], !P6 ;  /* 0x1400c000e0fa7fae */ /* 0x0007e2000f121850 */
[----:B-1----:R-:W-:-:S03]  /*8e30*/  IMAD.WIDE R236, R2, 0x4, R228 ;  /* 0x0000000402ec7825 */ /* 0x002fc600078e02e4 */
[----:B------:R1:W-:Y:S01]  /*8e40*/  STL.64 [R1+0x38], R12 ;  /* 0x0000380c01007387 */ /* 0x0003e20000100a00 */
[----:B------:R-:W-:-:S03]  /*8e50*/  ISETP.GE.U32.AND P5, PT, R244, 0x7fffff64, PT ;  /* 0x7fffff64f400780c */ /* 0x000fc60003fa6070 */
[----:B------:R-:W2:Y:S01]  /*8e60*/  LDL.LU.64 R228, [R1+0x1e8] ;  /* 0x0001e80001e47983 */ /* 0x000ea20000300a00 */
[----:B---3--:R-:W-:-:S03]  /*8e70*/  IMAD.WIDE R224, R2, 0x4, R232 ;  /* 0x0000000402e07825 */ /* 0x008fc600078e02e8 */
[----:B------:R-:W-:Y:S01]  /*8e80*/  STL.64 [R1+0x50], R236 ;  /* 0x000050ec01007387 */ /* 0x000fe20000100a00 */
[----:B------:R-:W-:Y:S01]  /*8e90*/  IADD3 R244, R142, -0x5f, RZ ;  /* 0xffffffa18ef47810 */ /* 0x000fe20007ffe0ff */
[----:B------:R-:W-:Y:S02]  /*8ea0*/  IMAD.WIDE R142, R2, 0x4, R14 ;  /* 0x00000004028e7825 */ /* 0x000fe400078e020e */
[----:B------:R-:W3:Y:S04]  /*8eb0*/  LDL.LU.64 R232, [R1+0x1f0] ;  /* 0x0001f00001e87983 */ /* 0x000ee80000300a00 */
[----:B------:R-:W-:Y:S04]  /*8ec0*/  STL.64 [R1+0x60], R224 ;  /* 0x000060e001007387 */ /* 0x000fe80000100a00 */
[----:B------:R-:W3:Y:S01]  /*8ed0*/  LDL.LU.64 R14, [R1+0x1f8] ;  /* 0x0001f800010e7983 */ /* 0x000ee20000300a00 */
[----:B------:R-:W-:-:S03]  /*8ee0*/  ISETP.GE.U32.AND P4, PT, R4, 0x7fffff45, PT ;  /* 0x7fffff450400780c */ /* 0x000fc60003f86070 */
[----:B------:R-:W-:Y:S01]  /*8ef0*/  LDGSTS.E [R250+0x18000], desc[UR16][R12.64], !P1 ;  /* 0x180000000cfa7fae */ /* 0x000fe2000c921850 */
[----:B------:R-:W-:Y:S02]  /*8f00*/  VIADD R4, R7, 0xffffffa2 ;  /* 0xffffffa207047836 */ /* 0x000fe40000000000 */
[----:B------:R-:W3:Y:S01]  /*8f10*/  LDC R7, c[0x0][0x230] ;  /* 0x00008c00ff077b82 */ /* 0x000ee20000000800 */
[----:B------:R-:W-:Y:S04]  /*8f20*/  LDGSTS.E [R250+0x1c000], desc[UR16][R236.64], !P1 ;  /* 0x1c000000ecfa7fae */ /* 0x000fe8000c921850 */
[----:B------:R-:W-:Y:S04]  /*8f30*/  LDGSTS.E [R250+0x18004], desc[UR16][R224.64], !P2 ;  /* 0x18004000e0fa7fae */ /* 0x000fe8000d121850 */
[----:B-1----:R-:W3:Y:S01]  /*8f40*/  LDL.LU.64 R12, [R1+0x200] ;  /* 0x00020000010c7983 */ /* 0x002ee20000300a00 */
[----:B------:R-:W-:-:S03]  /*8f50*/  ISETP.GE.U32.AND P6, PT, R4, 0x7fffff63, PT ;  /* 0x7fffff630400780c */ /* 0x000fc60003fc6070 */
[----:B------:R4:W-:Y:S01]  /*8f60*/  STL.64 [R1+0x68], R142 ;  /* 0x0000688e01007387 */ /* 0x0009e20000100a00 */
[----:B------:R-:W-:Y:S01]  /*8f70*/  VIADD R4, R10, 0xffffffa0 ;  /* 0xffffffa00a047836 */ /* 0x000fe20000000000 */
[----:B------:R-:W-:Y:S02]  /*8f80*/  ISETP.GE.U32.AND P1, PT, R244, 0x7fffff62, PT ;  /* 0x7fffff62f400780c */ /* 0x000fe40003f26070 */
[----:B------:R4:W-:Y:S01]  /*8f90*/  LDGSTS.E [R250+0x1c004], desc[UR16][R142.64], !P2 ;  /* 0x1c0040008efa7fae */ /* 0x0009e2000d121850 */
[----:B------:R-:W1:Y:S01]  /*8fa0*/  LDC R10, c[0x0][0x230] ;  /* 0x00008c00ff0a7b82 */ /* 0x000e620000000800 */
[----:B------:R-:W-:Y:S02]  /*8fb0*/  ISETP.GE.U32.AND P2, PT, R4, 0x7fffff61, PT ;  /* 0x7fffff610400780c */ /* 0x000fe40003f46070 */
[----:B------:R-:W-:Y:S01]  /*8fc0*/  IADD3 R4, R6, -0x7e, RZ ;  /* 0xffffff8206047810 */ /* 0x000fe20007ffe0ff */
[----:B------:R-:W-:-:S04]  /*8fd0*/  VIADD R244, R9, 0xffffff83 ;  /* 0xffffff8309f47836 */ /* 0x000fc80000000000 */
[----:B------:R-:W1:Y:S01]  /*8fe0*/  LDC R6, c[0x0][0x230] ;  /* 0x00008c00ff067b82 */ /* 0x000e620000000800 */
[----:B----4-:R-:W-:-:S04]  /*8ff0*/  IMAD.WIDE R142, R2, 0x4, R226 ;  /* 0x00000004028e7825 */ /* 0x010fc800078e02e2 */
[C---:B--2---:R-:W-:Y:S01]  /*9000*/  IMAD.WIDE R38, R2.reuse, 0x4, R38 ;  /* 0x0000000402267825 */ /* 0x044fe200078e0226 */
[----:B------:R2:W-:Y:S03]  /*9010*/  STL.64 [R1+0x78], R142 ;  /* 0x0000788e01007387 */ /* 0x0005e60000100a00 */
[C---:B------:R-:W-:Y:S01]  /*9020*/  IMAD.WIDE R30, R2.reuse, 0x4, R30 ;  /* 0x00000004021e7825 */ /* 0x040fe200078e021e */
[----:B------:R4:W-:Y:S04]  /*9030*/  STL.64 [R1+0x80], R38 ;  /* 0x0000802601007387 */ /* 0x0009e80000100a00 */
[----:B------:R2:W-:Y:S01]  /*9040*/  LDGSTS.E [R250+0x18008], desc[UR16][R142.64], !P3 ;  /* 0x180080008efa7fae */ /* 0x0005e2000d921850 */
[----:B------:R-:W-:-:S03]  /*9050*/  IMAD.WIDE R22, R2, 0x4, R22 ;  /* 0x0000000402167825 */ /* 0x000fc600078e0216 */
[----:B------:R1:W-:Y:S04]  /*9060*/  STL.64 [R1+0x88], R30 ;  /* 0x0000881e01007387 */ /* 0x0003e80000100a00 */
[----:B------:R3:W-:Y:S04]  /*9070*/  LDGSTS.E [R250+0x1c008], desc[UR16][R38.64], !P3 ;  /* 0x1c00800026fa7fae */ /* 0x0007e8000d921850 */
[----:B------:R1:W-:Y:S01]  /*9080*/  STL.64 [R1+0x98], R22 ;  /* 0x0000981601007387 */ /* 0x0003e20000100a00 */
[----:B--2---:R-:W2:Y:S03]  /*9090*/  LDC R143, c[0x0][0x230] ;  /* 0x00008c00ff8f7b82 */ /* 0x004ea60000000800 */
[----:B------:R2:W-:Y:S04]  /*90a0*/  LDGSTS.E [R250+0x1800c], desc[UR16][R30.64], !P4 ;  /* 0x1800c0001efa7fae */ /* 0x0005e8000e121850 */
[----:B----4-:R-:W4:Y:S01]  /*90b0*/  LDL.LU.64 R38, [R1+0x208] ;  /* 0x0002080001267983 */ /* 0x010f220000300a00 */
[----:B------:R-:W2:Y:S03]  /*90c0*/  LDC R142, c[0x0][0x230] ;  /* 0x00008c00ff8e7b82 */ /* 0x000ea60000000800 */
[----:B------:R2:W-:Y:S01]  /*90d0*/  LDGSTS.E [R250+0x1c00c], desc[UR16][R22.64], !P4 ;  /* 0x1c00c00016fa7fae */ /* 0x0005e2000e121850 */
[----:B------:R-:W-:-:S03]  /*90e0*/  ISETP.GE.U32.AND P4, PT, R4, 0x7fffff43, PT ;  /* 0x7fffff430400780c */ /* 0x000fc60003f86070 */
[----:B-1----:R-:W2:Y:S01]  /*90f0*/  LDL.LU.64 R30, [R1+0x218] ;  /* 0x00021800011e7983 */ /* 0x002ea20000300a00 */
[----:B------:R-:W-:-:S03]  /*9100*/  VIADD R4, R8, 0xffffff81 ;  /* 0xffffff8108047836 */ /* 0x000fc60000000000 */
[----:B------:R-:W2:Y:S04]  /*9110*/  LDL.LU.64 R22, [R1+0x228] ;  /* 0x0002280001167983 */ /* 0x000ea80000300a00 */
[----:B------:R-:W2:Y:S01]  /*9120*/  LDL.LU.64 R8, [R1+0x238] ;  /* 0x0002380001087983 */ /* 0x000ea20000300a00 */
[----:B------:R-:W-:-:S04]  /*9130*/  IMAD.WIDE R226, R2, 0x4, R228 ;  /* 0x0000000402e27825 */ /* 0x000fc800078e02e4 */
[C---:B---3--:R-:W-:Y:S01]  /*9140*/  IMAD.WIDE R224, R2.reuse, 0x4, R232 ;  /* 0x0000000402e07825 */ /* 0x048fe200078e02e8 */
[----:B------:R1:W-:Y:S03]  /*9150*/  STL.64 [R1+0xa0], R226 ;  /* 0x0000a0e201007387 */ /* 0x0003e60000100a00 */
[C---:B------:R-:W-:Y:S01]  /*9160*/  IMAD.WIDE R14, R2.reuse, 0x4, R14 ;  /* 0x00000004020e7825 */ /* 0x040fe200078e020e */
[----:B------:R3:W-:Y:S04]  /*9170*/  STL.64 [R1+0xa8], R224 ;  /* 0x0000a8e001007387 */ /* 0x0007e80000100a00 */
[----:B------:R3:W-:Y:S04]  /*9180*/  STL.64 [R1+0xc0], R14 ;  /* 0x0000c00e01007387 */ /* 0x0007e80000100a00 */
[----:B------:R-:W2:Y:S04]  /*9190*/  LDL.LU.64 R236, [R1+0x248] ;  /* 0x0002480001ec7983 */ /* 0x000ea80000300a00 */
[----:B------:R2:W-:Y:S01]  /*91a0*/  LDGSTS.E [R251+0x10000], desc[UR16][R226.64], !P5 ;  /* 0x10000000e2fb7fae */ /* 0x0005e2000e921850 */
[----:B------:R-:W-:-:S03]  /*91b0*/  IMAD.WIDE R12, R2, 0x4, R12 ;  /* 0x00000004020c7825 */ /* 0x000fc600078e020c */
[----:B------:R2:W-:Y:S04]  /*91c0*/  LDGSTS.E [R251+0x14000], desc[UR16][R224.64], !P5 ;  /* 0x14000000e0fb7fae */ /* 0x0005e8000e921850 */
[----:B------:R3:W-:Y:S04]  /*91d0*/  STL.64 [R1+0xc8], R12 ;  /* 0x0000c80c01007387 */ /* 0x0007e80000100a00 */
[----:B-1----:R-:W2:Y:S04]  /*91e0*/  LDL.LU.64 R226, [R1+0x258] ;  /* 0x0002580001e27983 */ /* 0x002ea80000300a00 */
[----:B---3--:R-:W3:Y:S04]  /*91f0*/  LDL.LU.64 R224, [R1+0x268] ;  /* 0x0002680001e07983 */ /* 0x008ee80000300a00 */
[----:B------:R-:W3:Y:S04]  /*9200*/  LDL.LU.64 R240, [R1+0x278] ;  /* 0x0002780001f07983 */ /* 0x000ee80000300a00 */
[----:B------:R1:W-:Y:S04]  /*9210*/  LDGSTS.E [R251+0x10004], desc[UR16][R14.64], !P6 ;  /* 0x100040000efb7fae */ /* 0x0003e8000f121850 */
[----:B------:R-:W3:Y:S04]  /*9220*/  LDL.LU.64 R228, [R1+0x288] ;  /* 0x0002880001e47983 */ /* 0x000ee80000300a00 */
[----:B------:R1:W-:Y:S04]  /*9230*/  LDGSTS.E [R251+0x14004], desc[UR16][R12.64], !P6 ;  /* 0x140040000cfb7fae */ /* 0x0003e8000f121850 */
[----:B------:R-:W1:Y:S04]  /*9240*/  LDL.LU.64 R14, [R1+0x298] ;  /* 0x00029800010e7983 */ /* 0x000e680000300a00 */
[----:B------:R-:W-:Y:S04]  /*9250*/  STL [R1+0x6f0], R11 ;  /* 0x0006f00b01007387 */ /* 0x000fe80000100800 */
[----:B------:R-:W3:Y:S04]  /*9260*/  LDL.LU.64 R12, [R1+0x2a8] ;  /* 0x0002a800010c7983 */ /* 0x000ee80000300a00 */
[----:B------:R-:W3:Y:S01]  /*9270*/  LDL.LU.64 R232, [R1+0x2b8] ;  /* 0x0002b80001e87983 */ /* 0x000ee20000300a00 */
[----:B----4-:R-:W-:-:S04]  /*9280*/  IMAD.WIDE R38, R2, 0x4, R38 ;  /* 0x0000000402267825 */ /* 0x010fc800078e0226 */
[C---:B--2---:R-:W-:Y:S01]  /*9290*/  IMAD.WIDE R30, R2.reuse, 0x4, R30 ;  /* 0x00000004021e7825 */ /* 0x044fe200078e021e */
[----:B------:R2:W-:Y:S04]  /*92a0*/  STL.64 [R1+0xd0], R38 ;  /* 0x0000d02601007387 */ /* 0x0005e80000100a00 */
[----:B------:R4:W-:Y:S01]  /*92b0*/  STL.64 [R1+0xf0], R30 ;  /* 0x0000f01e01007387 */ /* 0x0009e20000100a00 */
[----:B------:R-:W-:-:S03]  /*92c0*/  IMAD.WIDE R22, R2, 0x4, R22 ;  /* 0x0000000402167825 */ /* 0x000fc600078e0216 */
[----:B------:R-:W-:Y:S01]  /*92d0*/  LDGSTS.E [R251+0x10008], desc[UR16][R38.64], !P1 ;  /* 0x1000800026fb7fae */ /* 0x000fe2000c921850 */
[----:B------:R-:W-:-:S03]  /*92e0*/  IMAD.WIDE R8, R2, 0x4, R8 ;  /* 0x0000000402087825 */ /* 0x000fc600078e0208 */
[----:B------:R-:W-:Y:S04]  /*92f0*/  LDGSTS.E [R251+0x14008], desc[UR16][R30.64], !P1 ;  /* 0x140080001efb7fae */ /* 0x000fe8000c921850 */
[----:B------:R-:W-:Y:S04]  /*9300*/  LDGSTS.E [R251+0x1000c], desc[UR16][R22.64], !P2 ;  /* 0x1000c00016fb7fae */ /* 0x000fe8000d121850 */
[----:B--2---:R-:W2:Y:S04]  /*9310*/  LDL.LU.64 R38, [R1+0x7c8] ;  /* 0x0007c80001267983 */ /* 0x004ea80000300a00 */
[----:B----4-:R-:W4:Y:S04]  /*9320*/  LDL.LU.64 R30, [R1+0x7c0] ;  /* 0x0007c000011e7983 */ /* 0x010f280000300a00 */
[----:B------:R1:W-:Y:S04]  /*9330*/  STL.64 [R1+0xf8], R22 ;  /* 0x0000f81601007387 */ /* 0x0003e80000100a00 */
[----:B------:R1:W-:Y:S04]  /*9340*/  STL.64 [R1+0x100], R8 ;  /* 0x0001000801007387 */ /* 0x0003e80000100a00 */
[----:B------:R-:W-:Y:S04]  /*9350*/  LDGSTS.E [R251+0x1400c], desc[UR16][R8.64], !P2 ;  /* 0x1400c00008fb7fae */ /* 0x000fe8000d121850 */
[----:B-1----:R-:W4:Y:S04]  /*9360*/  LDL.LU.64 R22, [R1+0x7b8] ;  /* 0x0007b80001167983 */ /* 0x002f280000300a00 */
[----:B------:R-:W4:Y:S01]  /*9370*/  LDL.LU.64 R8, [R1+0x7b0] ;  /* 0x0007b00001087983 */ /* 0x000f220000300a00 */
[----:B------:R-:W-:Y:S01]  /*9380*/  ISETP.GE.U32.AND P3, PT, R244, 0x7fffff44, PT ;  /* 0x7fffff44f400780c */ /* 0x000fe20003f66070 */
[----:B------:R-:W-:-:S02]  /*9390*/  VIADD R244, R7, 0xffffff80 ;  /* 0xffffff8007f47836 */ /* 0x000fc40000000000 */
[----:B------:R-:W1:Y:S03]  /*93a0*/  LDC R7, c[0x0][0x230] ;  /* 0x00008c00ff077b82 */ /* 0x000e660000000800 */
[----:B------:R-:W-:Y:S02]  /*93b0*/  ISETP.GE.AND P5, PT, R252, R244, PT ;  /* 0x000000f4fc00720c */ /* 0x000fe40003fa6270 */
[----:B------:R-:W-:Y:S02]  /*93c0*/  ISETP.GE.U32.AND P6, PT, R4, 0x7fffff42, PT ;  /* 0x7fffff420400780c */ /* 0x000fe40003fc6070 */
[----:B------:R-:W-:Y:S02]  /*93d0*/  SEL R4, RZ, 0x4, P5 ;  /* 0x00000004ff047807 */ /* 0x000fe40002800000 */
[----:B------:R-:W-:Y:S02]  /*93e0*/  ISETP.GT.AND P5, PT, R11, 0xbf, PT ;  /* 0x000000bf0b00780c */ /* 0x000fe40003fa4270 */
[----:B------:R-:W-:-:S02]  /*93f0*/  ISETP.GE.U32.AND P1, PT, R244, 0x7fffff41, PT ;  /* 0x7fffff41f400780c */ /* 0x000fc40003f26070 */
[----:B------:R-:W-:Y:S02]  /*9400*/  SEL R4, R4, RZ, P5 ;  /* 0x000000ff04047207 */ /* 0x000fe40002800000 */
[----:B------:R-:W-:Y:S01]  /*9410*/  IADD3 R244, R6, -0x81, RZ ;  /* 0xffffff7f06f47810 */ /* 0x000fe20007ffe0ff */
[----:B------:R-:W-:Y:S01]  /*9420*/  IMAD.WIDE R236, R2, 0x4, R236 ;  /* 0x0000000402ec7825 */ /* 0x000fe200078e02ec */
[----:B------:R-:W-:Y:S01]  /*9430*/  ISETP.NE.U32.AND P5, PT, R4, RZ, PT ;  /* 0x000000ff0400720c */ /* 0x000fe20003fa5070 */
[----:B------:R-:W1:Y:S01]  /*9440*/  LDC R6, c[0x0][0x230] ;  /* 0x00008c00ff067b82 */ /* 0x000e620000000800 */
[----:B------:R-:W-:Y:S01]  /*9450*/  ISETP.GE.U32.AND P2, PT, R244, 0x7fffff40, PT ;  /* 0x7fffff40f400780c */ /* 0x000fe20003f46070 */
[----:B------:R-:W-:Y:S01]  /*9460*/  IMAD.WIDE R226, R2, 0x4, R226 ;  /* 0x0000000402e27825 */ /* 0x000fe200078e02e2 */
[----:B------:R-:W-:Y:S03]  /*9470*/  STL.64 [R1+0x120], R236 ;  /* 0x000120ec01007387 */ /* 0x000fe60000100a00 */
[----:B------:R-:W-:Y:S01]  /*9480*/  VIADD R244, R143, 0xffffff7e ;  /* 0xffffff7e8ff47836 */ /* 0x000fe20000000000 */
[----:B------:R-:W-:Y:S01]  /*9490*/  LDGSTS.E [R251+0x18000], desc[UR16][R236.64], !P3 ;  /* 0x18000000ecfb7fae */ /* 0x000fe2000d921850 */
[----:B------:R-:W-:-:S02]  /*94a0*/  VIADD R4, R142, 0xffffff7d ;  /* 0xffffff7d8e047836 */ /* 0x000fc40000000000 */
[C---:B---3--:R-:W-:Y:S01]  /*94b0*/  IMAD.WIDE R224, R2.reuse, 0x4, R224 ;  /* 0x0000000402e07825 */ /* 0x048fe200078e02e0 */
[----:B------:R-:W-:Y:S03]  /*94c0*/  STL.64 [R1+0x128], R226 ;  /* 0x000128e201007387 */ /* 0x000fe60000100a00 */
[----:B------:R-:W-:Y:S01]  /*94d0*/  IMAD.WIDE R142, R2, 0x4, R240 ;  /* 0x00000004028e7825 */ /* 0x000fe200078e02f0 */
[----:B------:R-:W-:Y:S01]  /*94e0*/  LDGSTS.E [R251+0x1c000], desc[UR16][R226.64], !P3 ;  /* 0x1c000000e2fb7fae */ /* 0x000fe2000d921850 */
[----:B------:R-:W-:-:S03]  /*94f0*/  ISETP.GE.U32.AND P3, PT, R244, 0x7fffff3f, PT ;  /* 0x7fffff3ff400780c */ /* 0x000fc60003f66070 */
[----:B------:R-:W-:Y:S01]  /*9500*/  STL.64 [R1+0x130], R224 ;  /* 0x000130e001007387 */ /* 0x000fe20000100a00 */
[----:B------:R-:W-:-:S03]  /*9510*/  IMAD.WIDE R14, R2, 0x4, R14 ;  /* 0x00000004020e7825 */ /* 0x000fc600078e020e */
[----:B------:R-:W-:Y:S01]  /*9520*/  LDGSTS.E [R251+0x18004], desc[UR16][R224.64], !P4 ;  /* 0x18004000e0fb7fae */ /* 0x000fe2000e121850 */
[----:B------:R-:W-:-:S03]  /*9530*/  IADD3 R244, R10, -0x84, RZ ;  /* 0xffffff7c0af47810 */ /* 0x000fc60007ffe0ff */
[----:B------:R3:W-:Y:S01]  /*9540*/  STL.64 [R1+0x150], R142 ;  /* 0x0001508e01007387 */ /* 0x0007e20000100a00 */
[----:B------:R-:W-:-:S03]  /*9550*/  IMAD.WIDE R12, R2, 0x4, R12 ;  /* 0x00000004020c7825 */ /* 0x000fc600078e020c */
[----:B------:R3:W-:Y:S01]  /*9560*/  LDGSTS.E [R251+0x1c004], desc[UR16][R142.64], !P4 ;  /* 0x1c0040008efb7fae */ /* 0x0007e2000e121850 */
[----:B------:R-:W-:Y:S01]  /*9570*/  ISETP.GE.U32.AND P4, PT, R4, 0x7fffff3e, PT ;  /* 0x7fffff3e0400780c */ /* 0x000fe20003f86070 */
[----:B------:R-:W-:-:S04]  /*9580*/  IMAD.WIDE R10, R2, 0x4, R232 ;  /* 0x00000004020a7825 */ /* 0x000fc800078e02e8 */
[----:B-1----:R-:W-:Y:S02]  /*9590*/  VIADD R4, R7, 0xffffff5f ;  /* 0xffffff5f07047836 */ /* 0x002fe40000000000 */
[----:B---3--:R-:W-:-:S05]  /*95a0*/  IMAD.WIDE R142, R2, 0x4, R228 ;  /* 0x00000004028e7825 */ /* 0x008fca00078e02e4 */
[----:B------:R-:W-:Y:S04]  /*95b0*/  LDGSTS.E [R251+0x18008], desc[UR16][R142.64], !P6 ;  /* 0x180080008efb7fae */ /* 0x000fe8000f121850 */
[----:B------:R1:W-:Y:S04]  /*95c0*/  LDGSTS.E [R251+0x1c008], desc[UR16][R14.64], !P6 ;  /* 0x1c0080000efb7fae */ /* 0x0003e8000f121850 */
[----:B------:R3:W-:Y:S04]  /*95d0*/  LDGSTS.E [R251+0x1800c], desc[UR16][R12.64], !P1 ;  /* 0x1800c0000cfb7fae */ /* 0x0007e8000c921850 */
[----:B------:R4:W-:Y:S01]  /*95e0*/  LDGSTS.E [R251+0x1c00c], desc[UR16][R10.64], !P1 ;  /* 0x1c00c0000afb7fae */ /* 0x0009e2000c921850 */
[----:B------:R-:W-:Y:S01]  /*95f0*/  ISETP.GE.U32.AND P1, PT, R4, 0x7fffff20, PT ;  /* 0x7fffff200400780c */ /* 0x000fe20003f26070 */
[----:B------:R-:W-:-:S02]  /*9600*/  IMAD.SHL.U32 R4, R245, 0x40, RZ ;  /* 0x00000040f5047824 */ /* 0x000fc400078e00ff */
[----:B------:R-:W-:Y:S01]  /*9610*/  STL.64 [R1+0x158], R142 ;  /* 0x0001588e01007387 */ /* 0x000fe20000100a00 */
[----:B------:R-:W-:Y:S01]  /*9620*/  ISETP.GE.U32.AND P6, PT, R244, 0x7fffff3d, PT ;  /* 0x7fffff3df400780c */ /* 0x000fe20003fc6070 */
[----:B------:R-:W4:Y:S02]  /*9630*/  LDC R245, c[0x0][0x230] ;  /* 0x00008c00fff57b82 */ /* 0x000f240000000800 */
[----:B------:R1:W-:Y:S04]  /*9640*/  STL.64 [R1+0x160], R14 ;  /* 0x0001600e01007387 */ /* 0x0003e80000100a00 */
[----:B------:R3:W-:Y:S01]  /*9650*/  STL.64 [R1+0x188], R12 ;  /* 0x0001880c01007387 */ /* 0x0007e20000100a00 */
[----:B------:R-:W-:-:S03]  /*9660*/  IADD3 R244, R6, -0xa2, RZ ;  /* 0xffffff5e06f47810 */ /* 0x000fc60007ffe0ff */
[----:B------:R4:W-:Y:S01]  /*9670*/  STL.64 [R1+0x198], R10 ;  /* 0x0001980a01007387 */ /* 0x0009e20000100a00 */
[----:B------:R-:W-:-:S03]  /*9680*/  IMAD.WIDE R236, R4, 0x4, R70 ;  /* 0x0000000404ec7825 */ /* 0x000fc600078e0246 */
[----:B------:R-:W0:Y:S01]  /*9690*/  LDGDEPBAR ;  /* 0x00000000000079af */ /* 0x000e220000000000 */
[----:B------:R-:W-:-:S04]  /*96a0*/  IMAD.WIDE R240, R4, 0x4, R78 ;  /* 0x0000000404f07825 */ /* 0x000fc800078e024e */
[----:B------:R-:W-:-:S04]  /*96b0*/  IMAD.WIDE R224, R4, 0x4, R86 ;  /* 0x0000000404e07825 */ /* 0x000fc800078e0256 */
[----:B------:R-:W-:-:S04]  /*96c0*/  IMAD.WIDE R226, R4, 0x4, R94 ;  /* 0x0000000404e27825 */ /* 0x000fc800078e025e */
[----:B------:R-:W-:-:S04]  /*96d0*/  IMAD.WIDE R228, R4, 0x4, R102 ;  /* 0x0000000404e47825 */ /* 0x000fc800078e0266 */
[----:B------:R-:W-:-:S04]  /*96e0*/  IMAD.WIDE R232, R4, 0x4, R110 ;  /* 0x0000000404e87825 */ /* 0x000fc800078e026e */
[----:B-1----:R-:W-:-:S04]  /*96f0*/  IMAD.WIDE R14, R4, 0x4, R118 ;  /* 0x00000004040e7825 */ /* 0x002fc800078e0276 */
[----:B---3--:R-:W-:-:S04]  /*9700*/  IMAD.WIDE R12, R4, 0x4, R126 ;  /* 0x00000004040c7825 */ /* 0x008fc800078e027e */
[----:B------:R-:W-:-:S04]  /*9710*/  IMAD.WIDE R80, R4, 0x4, R80 ;  /* 0x0000000404507825 */ /* 0x000fc800078e0250 */
        /* <DEDUP_REMOVED lines=15> */
[----:B--2---:R-:W-:-:S04]  /*9810*/  IMAD.WIDE R142, R4, 0x4, R38 ;  /* 0x00000004048e7825 */ /* 0x004fc800078e0226 */
[----:B----4-:R-:W-:-:S04]  /*9820*/  IMAD.WIDE R6, R4, 0x4, R30 ;  /* 0x0000000404067825 */ /* 0x010fc800078e021e */
[----:B------:R-:W-:-:S04]  /*9830*/  IMAD.WIDE R10, R4, 0x4, R8 ;  /* 0x00000004040a7825 */ /* 0x000fc800078e0208 */
[C---:B------:R-:W-:Y:S01]  /*9840*/  IMAD.WIDE R8, R4.reuse, 0x4, R22 ;  /* 0x0000000404087825 */ /* 0x040fe200078e0216 */
[----:B------:R1:W-:Y:S04]  /*9850*/  STL.64 [R1+0x180], R10 ;  /* 0x0001800a01007387 */ /* 0x0003e80000100a00 */
[----:B------:R2:W-:Y:S04]  /*9860*/  STL.64 [R1+0x400], R8 ;  /* 0x0004000801007387 */ /* 0x0005e80000100a00 */
[----:B------:R3:W-:Y:S01]  /*9870*/  STL.64 [R1+0x418], R6 ;  /* 0x0004180601007387 */ /* 0x0007e20000100a00 */
[----:B-1----:R-:W-:-:S04]  /*9880*/  IMAD.WIDE R10, R4, 0x4, R46 ;  /* 0x00000004040a7825 */ /* 0x002fc800078e022e */
[C---:B--2---:R-:W-:Y:S01]  /*9890*/  IMAD.WIDE R8, R4.reuse, 0x4, R54 ;  /* 0x0000000404087825 */ /* 0x044fe200078e0236 */
[----:B------:R-:W-:Y:S03]  /*98a0*/  STL.64 [R1+0x448], R10 ;  /* 0x0004480a01007387 */ /* 0x000fe60000100a00 */
[C---:B---3--:R-:W-:Y:S01]  /*98b0*/  IMAD.WIDE R6, R4.reuse, 0x4, R62 ;  /* 0x0000000404067825 */ /* 0x048fe200078e023e */
[----:B------:R-:W-:Y:S04]  /*98c0*/  STL.64 [R1+0x430], R142 ;  /* 0x0004308e01007387 */ /* 0x000fe80000100a00 */
[----:B------:R1:W-:Y:S04]  /*98d0*/  STL.64 [R1+0x460], R8 ;  /* 0x0004600801007387 */ /* 0x0003e80000100a00 */
[----:B------:R2:W-:Y:S04]  /*98e0*/  STL.64 [R1+0x470], R6 ;  /* 0x0004700601007387 */ /* 0x0005e80000100a00 */
[----:B------:R-:W-:Y:S04]  /*98f0*/  STL.64 [R1+0x480], R236 ;  /* 0x000480ec01007387 */ /* 0x000fe80000100a00 */
[----:B------:R-:W-:Y:S01]  /*9900*/  STL.64 [R1+0x490], R240 ;  /* 0x000490f001007387 */ /* 0x000fe20000100a00 */
[----:B-1----:R-:W-:-:S03]  /*9910*/  IMAD.WIDE R8, R4, 0x4, R16 ;  /* 0x0000000404087825 */ /* 0x002fc600078e0210 */
[----:B------:R-:W-:Y:S01]  /*9920*/  STL.64 [R1+0x4a0], R224 ;  /* 0x0004a0e001007387 */ /* 0x000fe20000100a00 */
[----:B------:R-:W-:-:S03]  /*9930*/  IMAD.WIDE R16, R4, 0x4, R24 ;  /* 0x0000000404107825 */ /* 0x000fc600078e0218 */
[----:B------:R-:W-:Y:S01]  /*9940*/  STL.64 [R1+0x4b0], R226 ;  /* 0x0004b0e201007387 */ /* 0x000fe20000100a00 */
[----:B--2---:R-:W-:-:S03]  /*9950*/  IMAD.WIDE R6, R4, 0x4, R134 ;  /* 0x0000000404067825 */ /* 0x004fc600078e0286 */
[----:B------:R-:W-:Y:S01]  /*9960*/  STL.64 [R1+0x4b8], R228 ;  /* 0x0004b8e401007387 */ /* 0x000fe20000100a00 */
[----:B------:R-:W-:-:S03]  /*9970*/  IMAD.WIDE R10, R4, 0x4, R32 ;  /* 0x00000004040a7825 */ /* 0x000fc600078e0220 */
[----:B------:R-:W-:Y:S04]  /*9980*/  STL.64 [R1+0x4c0], R232 ;  /* 0x0004c0e801007387 */ /* 0x000fe80000100a00 */
[----:B------:R-:W-:Y:S04]  /*9990*/  STL.64 [R1+0x4c8], R14 ;  /* 0x0004c80e01007387 */ /* 0x000fe80000100a00 */
[----:B------:R-:W-:Y:S04]  /*99a0*/  STL.64 [R1+0x4d0], R12 ;  /* 0x0004d00c01007387 */ /* 0x000fe80000100a00 */
[----:B------:R1:W-:Y:S04]  /*99b0*/  STL.64 [R1+0xb8], R16 ;  /* 0x0000b81001007387 */ /* 0x0003e80000100a00 */
[----:B------:R-:W-:Y:S04]  /*99c0*/  STL.64 [R1+0x4d8], R6 ;  /* 0x0004d80601007387 */ /* 0x000fe80000100a00 */
[----:B------:R2:W-:Y:S01]  /*99d0*/  STL.64 [R1+0xe8], R10 ;  /* 0x0000e80a01007387 */ /* 0x0005e20000100a00 */
[----:B-1----:R-:W-:-:S04]  /*99e0*/  IMAD.WIDE R16, R4, 0x4, R40 ;  /* 0x0000000404107825 */ /* 0x002fc800078e0228 */
[----:B------:R-:W-:-:S04]  /*99f0*/  IMAD.WIDE R22, R4, 0x4, R56 ;  /* 0x0000000404167825 */ /* 0x000fc800078e0238 */
[C---:B--2---:R-:W-:Y:S01]  /*9a00*/  IMAD.WIDE R10, R4.reuse, 0x4, R48 ;  /* 0x00000004040a7825 */ /* 0x044fe200078e0230 */
[----:B------:R1:W-:Y:S04]  /*9a10*/  STL.64 [R1+0x118], R16 ;  /* 0x0001181001007387 */ /* 0x0003e80000100a00 */
[----:B------:R2:W-:Y:S04]  /*9a20*/  STL.64 [R1+0x148], R10 ;  /* 0x0001480a01007387 */ /* 0x0005e80000100a00 */
[----:B------:R-:W-:Y:S01]  /*9a30*/  STL.64 [R1+0x178], R22 ;  /* 0x0001781601007387 */ /* 0x000fe20000100a00 */
[----:B-1----:R-:W-:-:S04]  /*9a40*/  IMAD.WIDE R16, R4, 0x4, R64 ;  /* 0x0000000404107825 */ /* 0x002fc800078e0240 */
[C---:B--2---:R-:W-:Y:S01]  /*9a50*/  IMAD.WIDE R10, R4.reuse, 0x4, R72 ;  /* 0x00000004040a7825 */ /* 0x044fe200078e0248 */
[----:B------:R-:W-:Y:S03]  /*9a60*/  STL.64 [R1+0x3f8], R16 ;  /* 0x0003f81001007387 */ /* 0x000fe60000100a00 */
[C---:B------:R-:W-:Y:S01]  /*9a70*/  IMAD.WIDE R72, R4.reuse, 0x4, R96 ;  /* 0x0000000404487825 */ /* 0x040fe200078e0260 */
[----:B------:R1:W-:Y:S04]  /*9a80*/  STL.64 [R1+0x410], R10 ;  /* 0x0004100a01007387 */ /* 0x0003e80000100a00 */
[----:B------:R-:W-:Y:S04]  /*9a90*/  STL.64 [R1+0x428], R80 ;  /* 0x0004285001007387 */ /* 0x000fe80000100a00 */
[----:B------:R-:W-:Y:S04]  /*9aa0*/  STL.64 [R1+0x440], R88 ;  /* 0x0004405801007387 */ /* 0x000fe80000100a00 */
[----:B------:R-:W-:Y:S01]  /*9ab0*/  STL.64 [R1+0x458], R72 ;  /* 0x0004584801007387 */ /* 0x000fe20000100a00 */
[----:B-1----:R-:W-:-:S03]  /*9ac0*/  IMAD.WIDE R10, R4, 0x4, R74 ;  /* 0x00000004040a7825 */ /* 0x002fc600078e024a */
[----:B------:R-:W-:Y:S04]  /*9ad0*/  STL.64 [R1+0x468], R104 ;  /* 0x0004686801007387 */ /* 0x000fe80000100a00 */
[----:B------:R-:W-:Y:S04]  /*9ae0*/  STL.64 [R1+0x478], R102 ;  /* 0x0004786601007387 */ /* 0x000fe80000100a00 */
[----:B------:R-:W-:Y:S04]  /*9af0*/  STL.64 [R1+0x488], R94 ;  /* 0x0004885e01007387 */ /* 0x000fe80000100a00 */
[----:B------:R-:W-:Y:S04]  /*9b00*/  STL.64 [R1+0x498], R86 ;  /* 0x0004985601007387 */ /* 0x000fe80000100a00 */
[----:B------:R-:W-:Y:S01]  /*9b10*/  STL.64 [R1+0x4a8], R78 ;  /* 0x0004a84e01007387 */ /* 0x000fe20000100a00 */
[----:B------:R-:W-:-:S03]  /*9b20*/  IMAD.WIDE R64, R4, 0x4, R98 ;  /* 0x0000000404407825 */ /* 0x000fc600078e0262 */
[----:B------:R-:W2:Y:S04]  /*9b30*/  LDL.LU.64 R58, [R1+0x180] ;  /* 0x00018000013a7983 */ /* 0x000ea80000300a00 */
[----:B------:R-:W3:Y:S01]  /*9b40*/  LDL.LU.64 R50, [R1+0xb8] ;  /* 0x0000b80001327983 */ /* 0x000ee20000300a00 */
[----:B------:R-:W-:-:S03]  /*9b50*/  IMAD.WIDE R62, R4, 0x4, R106 ;  /* 0x00000004043e7825 */ /* 0x000fc600078e026a */
[----:B------:R1:W-:Y:S04]  /*9b60*/  STL.64 [R1+0xe0], R10 ;  /* 0x0000e00a01007387 */ /* 0x0003e80000100a00 */
[----:B------:R-:W4:Y:S01]  /*9b70*/  LDL.LU.64 R112, [R1+0x418] ;  /* 0x0004180001707983 */ /* 0x000f220000300a00 */
[----:B------:R-:W-:-:S03]  /*9b80*/  IMAD.WIDE R46, R4, 0x4, R114 ;  /* 0x00000004042e7825 */ /* 0x000fc600078e0272 */
[----:B------:R-:W3:Y:S04]  /*9b90*/  LDL.LU.64 R96, [R1+0xe8] ;  /* 0x0000e80001607983 */ /* 0x000ee80000300a00 */
[----:B------:R-:W4:Y:S01]  /*9ba0*/  LDL.LU.64 R98, [R1+0x400] ;  /* 0x0004000001627983 */ /* 0x000f220000300a00 */
[----:B------:R-:W-:-:S03]  /*9bb0*/  IMAD.WIDE R22, R4, 0x4, R122 ;  /* 0x0000000404167825 */ /* 0x000fc600078e027a */
[----:B------:R3:W-:Y:S04]  /*9bc0*/  STL.64 [R1+0x110], R70 ;  /* 0x0001104601007387 */ /* 0x0007e80000100a00 */
[----:B------:R-:W-:Y:S04]  /*9bd0*/  STL.64 [R1+0x140], R66 ;  /* 0x0001404201007387 */ /* 0x000fe80000100a00 */
[----:B------:R-:W-:Y:S01]  /*9be0*/  STL.64 [R1+0x170], R64 ;  /* 0x0001704001007387 */ /* 0x000fe20000100a00 */
[----:B------:R-:W-:-:S03]  /*9bf0*/  IMAD.WIDE R40, R4, 0x4, R138 ;  /* 0x0000000404287825 */ /* 0x000fc600078e028a */
[----:B------:R-:W3:Y:S01]  /*9c00*/  LDL.LU.64 R114, [R1+0x148] ;  /* 0x0001480001727983 */ /* 0x000ee20000300a00 */
[----:B------:R-:W-:-:S03]  /*9c10*/  IMAD.WIDE R38, R4, 0x4, R76 ;  /* 0x0000000404267825 */ /* 0x000fc600078e024c */
[----:B------:R-:W-:Y:S04]  /*9c20*/  STL.64 [R1+0x3f0], R62 ;  /* 0x0003f03e01007387 */ /* 0x000fe80000100a00 */
[----:B------:R-:W3:Y:S04]  /*9c30*/  LDL.LU.64 R122, [R1+0x178] ;  /* 0x00017800017a7983 */ /* 0x000ee80000300a00 */
[----:B------:R-:W-:Y:S01]  /*9c40*/  STL.64 [R1+0x408], R46 ;  /* 0x0004082e01007387 */ /* 0x000fe20000100a00 */
[----:B------:R-:W-:-:S03]  /*9c50*/  IMAD.WIDE R32, R4, 0x4, R92 ;  /* 0x0000000404207825 */ /* 0x000fc600078e025c */
[----:B------:R-:W3:Y:S01]  /*9c60*/  LDL.LU.64 R130, [R1+0x3f8] ;  /* 0x0003f80001827983 */ /* 0x000ee20000300a00 */
[----:B------:R-:W-:-:S03]  /*9c70*/  IMAD.WIDE R30, R4, 0x4, R100 ;  /* 0x00000004041e7825 */ /* 0x000fc600078e0264 */
[----:B------:R3:W-:Y:S01]  /*9c80*/  STL.64 [R1+0x420], R22 ;  /* 0x0004201601007387 */ /* 0x0007e20000100a00 */
[----:B------:R-:W-:-:S03]  /*9c90*/  IMAD.WIDE R54, R4, 0x4, R26 ;  /* 0x0000000404367825 */ /* 0x000fc600078e021a */
[----:B------:R-:W3:Y:S01]  /*9ca0*/  LDL.LU.64 R138, [R1+0x410] ;  /* 0x00041000018a7983 */ /* 0x000ee20000300a00 */
[----:B------:R-:W-:-:S03]  /*9cb0*/  IMAD.WIDE R26, R4, 0x4, R108 ;  /* 0x00000004041a7825 */ /* 0x000fc600078e026c */
[----:B------:R-:W-:Y:S04]  /*9cc0*/  STL.64 [R1+0x438], R42 ;  /* 0x0004382a01007387 */ /* 0x000fe80000100a00 */
[----:B------:R-:W-:Y:S01]  /*9cd0*/  STL.64 [R1+0x450], R40 ;  /* 0x0004502801007387 */ /* 0x000fe20000100a00 */
[----:B------:R-:W-:-:S03]  /*9ce0*/  IMAD.WIDE R24, R4, 0x4, R116 ;  /* 0x0000000404187825 */ /* 0x000fc600078e0274 */
[----:B------:R-:W-:Y:S04]  /*9cf0*/  STL.64 [R1+0x10], R38 ;  /* 0x0000102601007387 */ /* 0x000fe80000100a00 */
[----:B------:R-:W-:Y:S04]  /*9d00*/  STL.64 [R1+0x48], R34 ;  /* 0x0000482201007387 */ /* 0x000fe80000100a00 */
[----:B------:R-:W3:Y:S01]  /*9d10*/  LDL.LU.64 R108, [R1+0x118] ;  /* 0x00011800016c7983 */ /* 0x000ee20000300a00 */
[----:B-1----:R-:W-:-:S03]  /*9d20*/  IMAD.WIDE R10, R4, 0x4, R124 ;  /* 0x00000004040a7825 */ /* 0x002fc600078e027c */
[----:B------:R-:W-:Y:S01]  /*9d30*/  STL.64 [R1+0x70], R32 ;  /* 0x0000702001007387 */ /* 0x000fe20000100a00 */
[----:B------:R-:W-:-:S03]  /*9d40*/  IMAD.WIDE R48, R4, 0x4, R18 ;  /* 0x0000000404307825 */ /* 0x000fc600078e0212 */
[----:B------:R1:W-:Y:S01]  /*9d50*/  STL.64 [R1+0x90], R30 ;  /* 0x0000901e01007387 */ /* 0x0003e20000100a00 */
[----:B------:R-:W-:-:S03]  /*9d60*/  IMAD.WIDE R18, R4, 0x4, R132 ;  /* 0x0000000404127825 */ /* 0x000fc600078e0284 */
[----:B------:R-:W3:Y:S04]  /*9d70*/  LDL.LU.64 R116, [R1+0x448] ;  /* 0x0004480001747983 */ /* 0x000ee80000300a00 */
[----:B------:R-:W-:Y:S04]  /*9d80*/  STL.64 [R1+0xb0], R26 ;  /* 0x0000b01a01007387 */ /* 0x000fe80000100a00 */
[----:B------:R-:W3:Y:S04]  /*9d90*/  LDL.64 R124, [R1+0x460] ;  /* 0x00046000017c7983 */ /* 0x000ee80000100a00 */
[----:B------:R-:W-:Y:S04]  /*9da0*/  STL.64 [R1+0xd8], R24 ;  /* 0x0000d81801007387 */ /* 0x000fe80000100a00 */
[----:B------:R-:W3:Y:S01]  /*9db0*/  LDL.LU.64 R132, [R1+0x470] ;  /* 0x0004700001847983 */ /* 0x000ee20000300a00 */
[----:B------:R-:W-:-:S03]  /*9dc0*/  IMAD.WIDE R16, R4, 0x4, R140 ;  /* 0x0000000404107825 */ /* 0x000fc600078e028c */
[----:B------:R1:W-:Y:S04]  /*9dd0*/  STL.64 [R1+0x108], R10 ;  /* 0x0001080a01007387 */ /* 0x0003e80000100a00 */
[----:B------:R-:W-:Y:S04]  /*9de0*/  STL.64 [R1+0x138], R18 ;  /* 0x0001381201007387 */ /* 0x000fe80000100a00 */
[----:B------:R1:W-:Y:S04]  /*9df0*/  STL.64 [R1+0x168], R16 ;  /* 0x0001681001007387 */ /* 0x0003e80000100a00 */
[----:B--2---:R-:W-:Y:S04]  /*9e00*/  LDGSTS.E [R0+0x58000], desc[UR16][R58.64], P0 ;  /* 0x580000003a007fae */ /* 0x004fe80008121850 */
[----:B----4-:R-:W-:Y:S04]  /*9e10*/  LDGSTS.E [R0+0x58400], desc[UR16][R98.64], P0 ;  /* 0x5840000062007fae */ /* 0x010fe80008121850 */
[----:B------:R-:W-:Y:S04]  /*9e20*/  LDGSTS.E [R0+0x58800], desc[UR16][R112.64], P0 ;  /* 0x5880000070007fae */ /* 0x000fe80008121850 */
[----:B------:R-:W-:Y:S04]  /*9e30*/  LDGSTS.E [R0+0x58c00], desc[UR16][R142.64], P0 ;  /* 0x58c000008e007fae */ /* 0x000fe80008121850 */
[----:B------:R-:W2:Y:S04]  /*9e40*/  LDL.LU.64 R142, [R1+0x7a8] ;  /* 0x0007a800018e7983 */ /* 0x000ea80000300a00 */
[----:B---3--:R-:W-:Y:S04]  /*9e50*/  LDGSTS.E [R0+0x59000], desc[UR16][R116.64], P0 ;  /* 0x5900000074007fae */ /* 0x008fe80008121850 */
[----:B------:R-:W-:Y:S04]  /*9e60*/  LDGSTS.E [R0+0x59400], desc[UR16][R124.64], P0 ;  /* 0x594000007c007fae */ /* 0x000fe80008121850 */
[----:B------:R-:W-:Y:S04]  /*9e70*/  LDGSTS.E [R0+0x59800], desc[UR16][R132.64], P0 ;  /* 0x5980000084007fae */ /* 0x000fe80008121850 */
[----:B------:R-:W-:Y:S04]  /*9e80*/  LDGSTS.E [R0+0x59c00], desc[UR16][R236.64], P0 ;  /* 0x59c00000ec007fae */ /* 0x000fe80008121850 */
[----:B------:R-:W-:Y:S04]  /*9e90*/  LDGSTS.E [R0+0x5a000], desc[UR16][R240.64], P0 ;  /* 0x5a000000f0007fae */ /* 0x000fe80008121850 */
[----:B------:R-:W-:Y:S04]  /*9ea0*/  LDGSTS.E [R0+0x5a400], desc[UR16][R224.64], P0 ;  /* 0x5a400000e0007fae */ /* 0x000fe80008121850 */
[----:B------:R-:W3:Y:S04]  /*9eb0*/  LDL.LU.64 R236, [R1+0x7a0] ;  /* 0x0007a00001ec7983 */ /* 0x000ee80000300a00 */
[----:B------:R-:W4:Y:S04]  /*9ec0*/  LDL.LU.64 R240, [R1+0x798] ;  /* 0x0007980001f07983 */ /* 0x000f280000300a00 */
[----:B------:R-:W2:Y:S04]  /*9ed0*/  LDL.LU.64 R140, [R1+0xe0] ;  /* 0x0000e000018c7983 */ /* 0x000ea80000300a00 */
[----:B------:R-:W3:Y:S04]  /*9ee0*/  LDL.LU.64 R224, [R1+0x790] ;  /* 0x0007900001e07983 */ /* 0x000ee80000300a00 */
[----:B------:R-:W-:Y:S04]  /*9ef0*/  LDGSTS.E [R0+0x5a800], desc[UR16][R226.64], P0 ;  /* 0x5a800000e2007fae */ /* 0x000fe80008121850 */
[----:B------:R-:W-:Y:S04]  /*9f00*/  LDGSTS.E [R0+0x5ac00], desc[UR16][R228.64], P0 ;  /* 0x5ac00000e4007fae */ /* 0x000fe80008121850 */
[----:B------:R-:W-:Y:S04]  /*9f10*/  LDGSTS.E [R0+0x5b000], desc[UR16][R232.64], P0 ;  /* 0x5b000000e8007fae */ /* 0x000fe80008121850 */
[----:B------:R-:W4:Y:S04]  /*9f20*/  LDL.LU.64 R226, [R1+0x788] ;  /* 0x0007880001e27983 */ /* 0x000f280000300a00 */
[----:B------:R-:W3:Y:S04]  /*9f30*/  LDL.LU.64 R228, [R1+0x780] ;  /* 0x0007800001e47983 */ /* 0x000ee80000300a00 */
[----:B------:R-:W4:Y:S04]  /*9f40*/  LDL.LU.64 R232, [R1+0x778] ;  /* 0x0007780001e87983 */ /* 0x000f280000300a00 */
[----:B------:R-:W-:Y:S04]  /*9f50*/  LDGSTS.E [R0+0x5b400], desc[UR16][R14.64], P0 ;  /* 0x5b4000000e007fae */ /* 0x000fe80008121850 */
[----:B------:R-:W-:Y:S04]  /*9f60*/  LDGSTS.E [R0+0x5b800], desc[UR16][R12.64], P0 ;  /* 0x5b8000000c007fae */ /* 0x000fe80008121850 */
[----:B------:R-:W-:Y:S04]  /*9f70*/  LDGSTS.E [R0+0x5bc00], desc[UR16][R6.64], P0 ;  /* 0x5bc0000006007fae */ /* 0x000fe80008121850 */
[----:B------:R-:W3:Y:S04]  /*9f80*/  LDL.LU.64 R14, [R1+0x770] ;  /* 0x00077000010e7983 */ /* 0x000ee80000300a00 */
[----:B------:R-:W4:Y:S04]  /*9f90*/  LDL.LU.64 R12, [R1+0x768] ;  /* 0x00076800010c7983 */ /* 0x000f280000300a00 */
[----:B------:R-:W3:Y:S04]  /*9fa0*/  LDL.LU.64 R6, [R1+0x760] ;  /* 0x0007600001067983 */ /* 0x000ee80000300a00 */
        /* <DEDUP_REMOVED lines=13> */
[----:B------:R1:W-:Y:S04]  /*a080*/  LDGSTS.E [R3+0x5b500], desc[UR16][R94.64], P0 ;  /* 0x5b5000005e037fae */ /* 0x0003e80008121850 */
[----:B------:R1:W-:Y:S04]  /*a090*/  LDGSTS.E [R3+0x5b900], desc[UR16][R86.64], P0 ;  /* 0x5b90000056037fae */ /* 0x0003e80008121850 */
[----:B------:R-:W-:Y:S04]  /*a0a0*/  LDGSTS.E [R3+0x5bd00], desc[UR16][R78.64], P0 ;  /* 0x5bd000004e037fae */ /* 0x000fe80008121850 */
[----:B------:R-:W-:Y:S01]  /*a0b0*/  LDGSTS.E [R5+0x58200], desc[UR16][R48.64], P0 ;  /* 0x5820000030057fae */ /* 0x000fe20008121850 */
[C---:B------:R-:W-:Y:S01]  /*a0c0*/  IMAD.WIDE R56, R4.reuse, 0x4, R20 ;  /* 0x0000000404387825 */ /* 0x040fe200078e0214 */
[----:B-1----:R-:W1:Y:S02]  /*a0d0*/  LDC R95, c[0x0][0x230] ;  /* 0x00008c00ff5f7b82 */ /* 0x002e640000000800 */
[----:B------:R-:W-:Y:S04]  /*a0e0*/  LDGSTS.E [R5+0x58600], desc[UR16][R54.64], P0 ;  /* 0x5860000036057fae */ /* 0x000fe80008121850 */
[----:B------:R-:W-:Y:S01]  /*a0f0*/  LDGSTS.E [R5+0x58a00], desc[UR16][R110.64], P0 ;  /* 0x58a000006e057fae */ /* 0x000fe20008121850 */
[C---:B------:R-:W-:Y:S01]  /*a100*/  IMAD.WIDE R28, R4.reuse, 0x4, R28 ;  /* 0x00000004041c7825 */ /* 0x040fe200078e021c */
[----:B------:R-:W1:Y:S02]  /*a110*/  LDC R87, c[0x0][0x230] ;  /* 0x00008c00ff577b82 */ /* 0x000e640000000800 */
[----:B------:R-:W-:Y:S04]  /*a120*/  LDGSTS.E [R5+0x58e00], desc[UR16][R118.64], P0 ;  /* 0x58e0000076057fae */ /* 0x000fe80008121850 */
[----:B------:R-:W-:Y:S01]  /*a130*/  LDGSTS.E [R5+0x59200], desc[UR16][R120.64], P0 ;  /* 0x5920000078057fae */ /* 0x000fe20008121850 */
[C---:B------:R-:W-:Y:S01]  /*a140*/  IMAD.WIDE R36, R4.reuse, 0x4, R36 ;  /* 0x0000000404247825 */ /* 0x040fe200078e0224 */
[----:B------:R-:W4:Y:S02]  /*a150*/  LDC R20, c[0x0][0x230] ;  /* 0x00008c00ff147b82 */ /* 0x000f240000000800 */
[----:B------:R-:W-:Y:S04]  /*a160*/  LDGSTS.E [R5+0x59600], desc[UR16][R128.64], P0 ;  /* 0x5960000080057fae */ /* 0x000fe80008121850 */
[----:B------:R-:W-:Y:S01]  /*a170*/  LDGSTS.E [R5+0x59a00], desc[UR16][R136.64], P0 ;  /* 0x59a0000088057fae */ /* 0x000fe20008121850 */
[C---:B------:R-:W-:Y:S01]  /*a180*/  IMAD.WIDE R44, R4.reuse, 0x4, R44 ;  /* 0x00000004042c7825 */ /* 0x040fe200078e022c */
[----:B------:R-:W4:Y:S02]  /*a190*/  LDC R21, c[0x0][0x230] ;  /* 0x00008c00ff157b82 */ /* 0x000f240000000800 */
[----:B------:R-:W4:Y:S01]  /*a1a0*/  LDL.LU.64 R78, [R1+0x3d8] ;  /* 0x0003d800014e7983 */ /* 0x000f220000300a00 */
[----:B------:R-:W-:-:S04]  /*a1b0*/  IMAD.WIDE R52, R4, 0x4, R52 ;  /* 0x0000000404347825 */ /* 0x000fc800078e0234 */
[----:B------:R-:W-:-:S04]  /*a1c0*/  IMAD.WIDE R126, R4, 0x4, R60 ;  /* 0x00000004047e7825 */ /* 0x000fc800078e023c */
[----:B------:R-:W-:Y:S01]  /*a1d0*/  IMAD.WIDE R134, R4, 0x4, R68 ;  /* 0x0000000404867825 */ /* 0x000fe200078e0244 */
        /* <DEDUP_REMOVED lines=9> */
[----:B------:R-:W2:Y:S04]  /*a270*/  LDL.LU.64 R70, [R1+0x3d0] ;  /* 0x0003d00001467983 */ /* 0x000ea80000300a00 */
[----:B------:R-:W2:Y:S04]  /*a280*/  LDL.LU.64 R22, [R1+0x3e0] ;  /* 0x0003e00001167983 */ /* 0x000ea80000300a00 */
[----:B------:R-:W2:Y:S04]  /*a290*/  LDL.LU.64 R62, [R1+0x3c8] ;  /* 0x0003c800013e7983 */ /* 0x000ea80000300a00 */
        /* <DEDUP_REMOVED lines=14> */
[----:B------:R-:W3:Y:S04]  /*a380*/  LDL.LU.64 R30, [R1+0x3c0] ;  /* 0x0003c000011e7983 */ /* 0x000ee80000300a00 */
[----:B------:R-:W-:Y:S04]  /*a390*/  LDGSTS.E [R6+0x5bb00], desc[UR16][R18.64], P0 ;  /* 0x5bb0000012067fae */ /* 0x000fe80008121850 */
[----:B------:R-:W3:Y:S04]  /*a3a0*/  LDL.LU.64 R10, [R1+0x3b8] ;  /* 0x0003b800010a7983 */ /* 0x000ee80000300a00 */
[----:B------:R-:W3:Y:S04]  /*a3b0*/  LDL.LU.64 R46, [R1+0x3b0] ;  /* 0x0003b000012e7983 */ /* 0x000ee80000300a00 */
[----:B------:R-:W3:Y:S04]  /*a3c0*/  LDL.LU.64 R38, [R1+0x3a8] ;  /* 0x0003a80001267983 */ /* 0x000ee80000300a00 */
[----:B------:R1:W-:Y:S04]  /*a3d0*/  LDGSTS.E [R6+0x5bf00], desc[UR16][R16.64], P0 ;  /* 0x5bf0000010067fae */ /* 0x0003e80008121850 */
[----:B------:R-:W0:Y:S01]  /*a3e0*/  LDGDEPBAR ;  /* 0x00000000000079af */ /* 0x000e220000000000 */
[----:B-1----:R-:W-:-:S02]  /*a3f0*/  VIADD R16, R87, 0xffffff5c ;  /* 0xffffff5c57107836 */ /* 0x002fc40000000000 */
[C---:B----4-:R-:W-:Y:S01]  /*a400*/  IMAD.WIDE R26, R2.reuse, 0x4, R78 ;  /* 0x00000004021a7825 */ /* 0x050fe200078e024e */
[----:B------:R-:W-:Y:S06]  /*a410*/  BAR.SYNC.DEFER_BLOCKING 0x0 ;  /* 0x0000000000007b1d */ /* 0x000fec0000010000 */
[----:B------:R-:W-:Y:S04]  /*a420*/  STL.64 [R1+0x190], R26 ;  /* 0x0001901a01007387 */ /* 0x000fe80000100a00 */
[----:B------:R-:W4:Y:S04]  /*a430*/  LDL.LU.64 R86, [R1+0x3a0] ;  /* 0x0003a00001567983 */ /* 0x000f280000300a00 */
[----:B------:R-:W-:Y:S01]  /*a440*/  @!PT LDS RZ, [RZ] ;  /* 0x00000000fffff984 */ /* 0x000fe20000000800 */
[----:B------:R-:W-:Y:S01]  /*a450*/  @!PT LDS RZ, [RZ] ;  /* 0x00000000fffff984 */ /* 0x000fe20000000800 */
[----:B------:R-:W-:Y:S01]  /*a460*/  @!PT LDS RZ, [RZ] ;  /* 0x00000000fffff984 */ /* 0x000fe20000000800 */
[----:B------:R-:W-:Y:S01]  /*a470*/  LDGSTS.E [R13+0x20000], desc[UR16][R26.64], !P2 ;  /* 0x200000001a0d7fae */ /* 0x000fe2000d121850 */
[----:B--2---:R-:W-:-:S04]  /*a480*/  IMAD.WIDE R24, R2, 0x4, R70 ;  /* 0x0000000402187825 */ /* 0x004fc800078e0246 */
[C---:B------:R-:W-:Y:S01]  /*a490*/  IMAD.WIDE R22, R2.reuse, 0x4, R22 ;  /* 0x0000000402167825 */ /* 0x040fe200078e0216 */
[----:B------:R-:W-:Y:S03]  /*a4a0*/  STL.64 [R1+0x1a0], R24 ;  /* 0x0001a01801007387 */ /* 0x000fe60000100a00 */
[C---:B------:R-:W-:Y:S01]  /*a4b0*/  IMAD.WIDE R18, R2.reuse, 0x4, R62 ;  /* 0x0000000402127825 */ /* 0x040fe200078e023e */
[----:B------:R-:W2:Y:S04]  /*a4c0*/  LDL.LU.64 R78, [R1+0x398] ;  /* 0x00039800014e7983 */ /* 0x000ea80000300a00 */
[----:B------:R1:W-:Y:S04]  /*a4d0*/  STL.64 [R1+0x3e8], R22 ;  /* 0x0003e81601007387 */ /* 0x0003e80000100a00 */
[----:B------:R3:W-:Y:S04]  /*a4e0*/  STL.64 [R1+0x3e0], R18 ;  /* 0x0003e01201007387 */ /* 0x0007e80000100a00 */
[----:B------:R-:W2:Y:S04]  /*a4f0*/  LDL.LU.64 R70, [R1+0x390] ;  /* 0x0003900001467983 */ /* 0x000ea80000300a00 */
[----:B------:R-:W2:Y:S04]  /*a500*/  LDL.LU.64 R62, [R1+0x388] ;  /* 0x00038800013e7983 */ /* 0x000ea80000300a00 */
[----:B------:R-:W-:Y:S04]  /*a510*/  LDGSTS.E [R13+0x24000], desc[UR16][R24.64], !P2 ;  /* 0x24000000180d7fae */ /* 0x000fe8000d121850 */
[----:B------:R1:W-:Y:S04]  /*a520*/  LDGSTS.E [R13+0x20004], desc[UR16][R22.64], !P3 ;  /* 0x20004000160d7fae */ /* 0x0003e8000d921850 */
[----:B------:R3:W-:Y:S01]  /*a530*/  LDGSTS.E [R13+0x24004], desc[UR16][R18.64], !P3 ;  /* 0x24004000120d7fae */ /* 0x0007e2000d921850 */
[----:B-1----:R-:W1:Y:S01]  /*a540*/  LDC R23, c[0x0][0x230] ;  /* 0x00008c00ff177b82 */ /* 0x002e620000000800 */
[----:B---3--:R-:W-:-:S04]  /*a550*/  IMAD.WIDE R30, R2, 0x4, R30 ;  /* 0x00000004021e7825 */ /* 0x008fc800078e021e */
[C---:B------:R-:W-:Y:S01]  /*a560*/  IMAD.WIDE R10, R2.reuse, 0x4, R10 ;  /* 0x00000004020a7825 */ /* 0x040fe200078e020a */
[----:B------:R3:W-:Y:S03]  /*a570*/  STL.64 [R1+0x3d8], R30 ;  /* 0x0003d81e01007387 */ /* 0x0007e60000100a00 */
[----:B------:R-:W-:Y:S01]  /*a580*/  VIADD R17, R245, 0xffffff5d ;  /* 0xffffff5df5117836 */ /* 0x000fe20000000000 */
[----:B------:R1:W-:Y:S01]  /*a590*/  STL.64 [R1+0x3d0], R10 ;  /* 0x0003d00a01007387 */ /* 0x0003e20000100a00 */
[----:B------:R-:W-:Y:S01]  /*a5a0*/  IMAD.WIDE R26, R2, 0x4, R46 ;  /* 0x00000004021a7825 */ /* 0x000fe200078e022e */
[----:B------:R-:W-:Y:S01]  /*a5b0*/  ISETP.GE.U32.AND P0, PT, R244, 0x7fffff1f, PT ;  /* 0x7fffff1ff400780c */ /* 0x000fe20003f06070 */
[----:B------:R-:W2:Y:S01]  /*a5c0*/  LDC R19, c[0x0][0x230] ;  /* 0x00008c00ff137b82 */ /* 0x000ea20000000800 */
[----:B------:R-:W-:Y:S01]  /*a5d0*/  LDGSTS.E [R13+0x20008], desc[UR16][R30.64], !P4 ;  /* 0x200080001e0d7fae */ /* 0x000fe2000e121850 */
[----:B------:R-:W-:-:S03]  /*a5e0*/  IMAD.WIDE R24, R2, 0x4, R38 ;  /* 0x0000000402187825 */ /* 0x000fc600078e0226 */
[----:B------:R-:W2:Y:S03]  /*a5f0*/  LDL.LU.64 R38, [R1+0x380] ;  /* 0x0003800001267983 */ /* 0x000ea60000300a00 */
[----:B------:R-:W2:Y:S01]  /*a600*/  LDC R18, c[0x0][0x230] ;  /* 0x00008c00ff127b82 */ /* 0x000ea20000000800 */
[----:B------:R-:W2:Y:S04]  /*a610*/  LDL.LU.64 R46, [R1+0x378] ;  /* 0x00037800012e7983 */ /* 0x000ea80000300a00 */
[----:B------:R2:W-:Y:S03]  /*a620*/  STL.64 [R1+0x3c8], R26 ;  /* 0x0003c81a01007387 */ /* 0x0005e60000100a00 */
[----:B------:R-:W2:Y:S01]  /*a630*/  LDC R22, c[0x0][0x230] ;  /* 0x00008c00ff167b82 */ /* 0x000ea20000000800 */
[----:B------:R2:W-:Y:S04]  /*a640*/  STL.64 [R1+0x3c0], R24 ;  /* 0x0003c01801007387 */ /* 0x0005e80000100a00 */
[----:B---3--:R-:W3:Y:S04]  /*a650*/  LDL.LU.64 R30, [R1+0x370] ;  /* 0x00037000011e7983 */ /* 0x008ee80000300a00 */
[----:B------:R-:W-:Y:S01]  /*a660*/  LDGSTS.E [R13+0x24008], desc[UR16][R10.64], !P4 ;  /* 0x240080000a0d7fae */ /* 0x000fe2000e121850 */
[----:B------:R-:W-:-:S03]  /*a670*/  ISETP.GE.U32.AND P3, PT, R16, 0x7fffff1d, PT ;  /* 0x7fffff1d1000780c */ /* 0x000fc60003f66070 */
[----:B-1----:R-:W3:Y:S01]  /*a680*/  LDL.LU.64 R10, [R1+0x368] ;  /* 0x00036800010a7983 */ /* 0x002ee20000300a00 */
[----:B------:R-:W-:Y:S01]  /*a690*/  ISETP.GE.U32.AND P2, PT, R17, 0x7fffff1e, PT ;  /* 0x7fffff1e1100780c */ /* 0x000fe20003f46070 */
[----:B------:R-:W-:Y:S01]  /*a6a0*/  VIADD R16, R23, 0xffffff7a ;  /* 0xffffff7a17107836 */ /* 0x000fe20000000000 */
[----:B------:R-:W-:Y:S01]  /*a6b0*/  IADD3 R17, R95, -0x85, RZ ;  /* 0xffffff7b5f117810 */ /* 0x000fe20007ffe0ff */
[----:B------:R2:W-:Y:S01]  /*a6c0*/  LDGSTS.E [R13+0x2000c], desc[UR16][R26.64], !P6 ;  /* 0x2000c0001a0d7fae */ /* 0x0005e2000f121850 */
[----:B----4-:R-:W-:Y:S01]  /*a6d0*/  IMAD.WIDE R32, R2, 0x4, R86 ;  /* 0x0000000402207825 */ /* 0x010fe200078e0256 */
[----:B------:R-:W1:Y:S01]  /*a6e0*/  LDC R23, c[0x0][0x230] ;  /* 0x00008c00ff177b82 */ /* 0x000e620000000800 */
[----:B------:R-:W-:Y:S01]  /*a6f0*/  ISETP.GE.U32.AND P4, PT, R17, 0x7fffff3c, PT ;  /* 0x7fffff3c1100780c */ /* 0x000fe20003f86070 */
[----:B------:R4:W-:Y:S01]  /*a700*/  LDGSTS.E [R13+0x2400c], desc[UR16][R24.64], !P6 ;  /* 0x2400c000180d7fae */ /* 0x0009e2000f121850 */
[----:B------:R-:W-:Y:S01]  /*a710*/  ISETP.GE.U32.AND P6, PT, R16, 0x7fffff3b, PT ;  /* 0x7fffff3b1000780c */ /* 0x000fe20003fc6070 */
[----:B------:R-:W-:Y:S01]  /*a720*/  VIADD R17, R20, 0xffffff79 ;  /* 0xffffff7914117836 */ /* 0x000fe20000000000 */
[----:B------:R-:W-:Y:S01]  /*a730*/  IADD3 R16, R21, -0x88, RZ ;  /* 0xffffff7815107810 */ /* 0x000fe20007ffe0ff */
[----:B------:R3:W-:Y:S04]  /*a740*/  STL.64 [R1+0x3b8], R32 ;  /* 0x0003b82001007387 */ /* 0x0007e80000100a00 */
[----:B------:R3:W-:Y:S01]  /*a750*/  LDGSTS.E [R13+0x28000], desc[UR16][R32.64], !P1 ;  /* 0x28000000200d7fae */ /* 0x0007e2000c921850 */
[----:B--2---:R-:W-:-:S05]  /*a760*/  IMAD.WIDE R26, R2, 0x4, R78 ;  /* 0x00000004021a7825 */ /* 0x004fca00078e024e */
[----:B------:R2:W-:Y:S04]  /*a770*/  STL.64 [R1+0x3b0], R26 ;  /* 0x0003b01a01007387 */ /* 0x0005e80000100a00 */
[----:B------:R-:W2:Y:S01]  /*a780*/  LDL.LU.64 R86, [R1+0x360] ;  /* 0x0003600001567983 */ /* 0x000ea20000300a00 */
[----:B----4-:R-:W-:-:S03]  /*a790*/  IMAD.WIDE R24, R2, 0x4, R70 ;  /* 0x0000000402187825 */ /* 0x010fc600078e0246 */
[----:B------:R-:W4:Y:S01]  /*a7a0*/  LDL.LU.64 R78, [R1+0x358] ;  /* 0x00035800014e7983 */ /* 0x000f220000300a00 */
[----:B------:R-:W-:-:S03]  /*a7b0*/  IMAD.WIDE R20, R2, 0x4, R62 ;  /* 0x0000000402147825 */ /* 0x000fc600078e023e */
[----:B------:R-:W-:Y:S04]  /*a7c0*/  STL.64 [R1+0x3a8], R24 ;  /* 0x0003a81801007387 */ /* 0x000fe80000100a00 */
[----:B------:R1:W-:Y:S04]  /*a7d0*/  STL.64 [R1+0x3a0], R20 ;  /* 0x0003a01401007387 */ /* 0x0003e80000100a00 */
[----:B------:R-:W4:Y:S04]  /*a7e0*/  LDL.LU.64 R70, [R1+0x350] ;  /* 0x0003500001467983 */ /* 0x000f280000300a00 */
[----:B------:R-:W4:Y:S04]  /*a7f0*/  LDL.LU.64 R62, [R1+0x348] ;  /* 0x00034800013e7983 */ /* 0x000f280000300a00 */
[----:B------:R2:W-:Y:S04]  /*a800*/  LDGSTS.E [R13+0x2c000], desc[UR16][R26.64], !P1 ;  /* 0x2c0000001a0d7fae */ /* 0x0005e8000c921850 */
[----:B------:R-:W-:Y:S04]  /*a810*/  LDGSTS.E [R13+0x28004], desc[UR16][R24.64], !P0 ;  /* 0x28004000180d7fae */ /* 0x000fe8000c121850 */
[----:B------:R1:W-:Y:S01]  /*a820*/  LDGSTS.E [R13+0x2c004], desc[UR16][R20.64], !P0 ;  /* 0x2c004000140d7fae */ /* 0x0003e2000c121850 */
[----:B------:R-:W-:-:S04]  /*a830*/  IMAD.WIDE R38, R2, 0x4, R38 ;  /* 0x0000000402267825 */ /* 0x000fc800078e0226 */
[C---:B------:R-:W-:Y:S01]  /*a840*/  IMAD.WIDE R34, R2.reuse, 0x4, R46 ;  /* 0x0000000402227825 */ /* 0x040fe200078e022e */
[----:B------:R1:W-:Y:S03]  /*a850*/  STL.64 [R1+0x398], R38 ;  /* 0x0003982601007387 */ /* 0x0003e60000100a00 */
[C---:B---3--:R-:W-:Y:S01]  /*a860*/  IMAD.WIDE R32, R2.reuse, 0x4, R30 ;  /* 0x0000000402207825 */ /* 0x048fe200078e021e */
[----:B------:R3:W-:Y:S03]  /*a870*/  STL.64 [R1+0x390], R34 ;  /* 0x0003902201007387 */ /* 0x0007e60000100a00 */
[----:B--2---:R-:W-:Y:S01]  /*a880*/  IMAD.WIDE R26, R2, 0x4, R10 ;  /* 0x00000004021a7825 */ /* 0x004fe200078e020a */
[----:B------:R-:W2:Y:S01]  /*a890*/  LDL.LU.64 R30, [R1+0x340] ;  /* 0x00034000011e7983 */ /* 0x000ea20000300a00 */
[----:B------:R-:W-:Y:S01]  /*a8a0*/  ISETP.GE.U32.AND P1, PT, R17, 0x7fffff3a, PT ;  /* 0x7fffff3a1100780c */ /* 0x000fe20003f26070 */
[----:B-1----:R-:W1:Y:S02]  /*a8b0*/  LDC R21, c[0x0][0x230] ;  /* 0x00008c00ff157b82 */ /* 0x002e640000000800 */
[----:B------:R-:W2:Y:S04]  /*a8c0*/  LDL.LU.64 R10, [R1+0x338] ;  /* 0x00033800010a7983 */ /* 0x000ea80000300a00 */
[----:B------:R4:W-:Y:S02]  /*a8d0*/  STL.64 [R1+0x388], R32 ;  /* 0x0003882001007387 */ /* 0x0009e40000100a00 */
[----:B------:R-:W1:Y:S02]  /*a8e0*/  LDC R20, c[0x0][0x230] ;  /* 0x00008c00ff147b82 */ /* 0x000e640000000800 */
[----:B------:R4:W-:Y:S04]  /*a8f0*/  STL.64 [R1+0x380], R26 ;  /* 0x0003801a01007387 */ /* 0x0009e80000100a00 */
[----:B------:R-:W-:Y:S02]  /*a900*/  LDGSTS.E [R13+0x28008], desc[UR16][R38.64], !P2 ;  /* 0x28008000260d7fae */ /* 0x000fe4000d121850 */
[----:B------:R-:W1:Y:S02]  /*a910*/  LDC R25, c[0x0][0x230] ;  /* 0x00008c00ff197b82 */ /* 0x000e640000000800 */
[----:B------:R-:W2:Y:S01]  /*a920*/  LDL.LU.64 R46, [R1+0x330] ;  /* 0x00033000012e7983 */ /* 0x000ea20000300a00 */
[----:B------:R-:W-:-:S03]  /*a930*/  VIADD R17, R19, 0xffffff5b ;  /* 0xffffff5b13117836 */ /* 0x000fc60000000000 */
[----:B------:R3:W-:Y:S02]  /*a940*/  LDGSTS.E [R13+0x2c008], desc[UR16][R34.64], !P2 ;  /* 0x2c008000220d7fae */ /* 0x0007e4000d121850 */
[----:B------:R-:W1:Y:S02]  /*a950*/  LDC R24, c[0x0][0x230] ;  /* 0x00008c00ff187b82 */ /* 0x000e640000000800 */
[----:B------:R-:W2:Y:S01]  /*a960*/  LDL.LU.64 R38, [R1+0x328] ;  /* 0x0003280001267983 */ /* 0x000ea20000300a00 */
[----:B------:R-:W-:-:S03]  /*a970*/  ISETP.GE.U32.AND P2, PT, R17, 0x7fffff1c, PT ;  /* 0x7fffff1c1100780c */ /* 0x000fc60003f46070 */
[----:B------:R4:W-:Y:S01]  /*a980*/  LDGSTS.E [R13+0x2800c], desc[UR16][R32.64], !P3 ;  /* 0x2800c000200d7fae */ /* 0x0009e2000d921850 */
[----:B------:R-:W-:-:S03]  /*a990*/  IADD3 R17, R18, -0xa7, RZ ;  /* 0xffffff5912117810 */ /* 0x000fc60007ffe0ff */
[----:B------:R4:W-:Y:S01]  /*a9a0*/  LDGSTS.E [R13+0x2c00c], desc[UR16][R26.64], !P3 ;  /* 0x2c00c0001a0d7fae */ /* 0x0009e2000d921850 */
[----:B---3--:R-:W-:-:S04]  /*a9b0*/  IMAD.WIDE R34, R2, 0x4, R86 ;  /* 0x0000000402227825 */ /* 0x008fc800078e0256 */
[C---:B----4-:R-:W-:Y:S01]  /*a9c0*/  IMAD.WIDE R32, R2.reuse, 0x4, R78 ;  /* 0x0000000402207825 */ /* 0x050fe200078e024e */
[----:B------:R-:W-:Y:S04]  /*a9d0*/  STL.64 [R1+0x378], R34 ;  /* 0x0003782201007387 */ /* 0x000fe80000100a00 */
[----:B------:R3:W-:Y:S04]  /*a9e0*/  STL.64 [R1+0x370], R32 ;  /* 0x0003702001007387 */ /* 0x0007e80000100a00 */
[----:B------:R-:W4:Y:S01]  /*a9f0*/  LDL.LU.64 R86, [R1+0x320] ;  /* 0x0003200001567983 */ /* 0x000f220000300a00 */
[----:B------:R-:W-:-:S03]  /*aa00*/  IMAD.WIDE R26, R2, 0x4, R70 ;  /* 0x00000004021a7825 */ /* 0x000fc600078e0246 */
[----:B------:R-:W4:Y:S01]  /*aa10*/  LDL.LU.64 R78, [R1+0x318] ;  /* 0x00031800014e7983 */ /* 0x000f220000300a00 */
[----:B------:R-:W-:-:S03]  /*aa20*/  IMAD.WIDE R18, R2, 0x4, R62 ;  /* 0x0000000402127825 */ /* 0x000fc600078e023e */
[----:B------:R-:W-:Y:S04]  /*aa30*/  STL.64 [R1+0x368], R26 ;  /* 0x0003681a01007387 */ /* 0x000fe80000100a00 */
[----:B------:R1:W-:Y:S04]  /*aa40*/  STL.64 [R1+0x360], R18 ;  /* 0x0003601201007387 */ /* 0x0003e80000100a00 */
[----:B------:R-:W4:Y:S04]  /*aa50*/  LDL.LU.64 R70, [R1+0x310] ;  /* 0x0003100001467983 */ /* 0x000f280000300a00 */
[----:B------:R-:W4:Y:S04]  /*aa60*/  LDL.LU.64 R62, [R1+0x308] ;  /* 0x00030800013e7983 */ /* 0x000f280000300a00 */
[----:B------:R-:W-:Y:S04]  /*aa70*/  LDGSTS.E [R15+0x20000], desc[UR16][R34.64], !P4 ;  /* 0x20000000220f7fae */ /* 0x000fe8000e121850 */
[----:B------:R3:W-:Y:S04]  /*aa80*/  LDGSTS.E [R15+0x24000], desc[UR16][R32.64], !P4 ;  /* 0x24000000200f7fae */ /* 0x0007e8000e121850 */
[----:B------:R-:W-:Y:S04]  /*aa90*/  LDGSTS.E [R15+0x20004], desc[UR16][R26.64], !P6 ;  /* 0x200040001a0f7fae */ /* 0x000fe8000f121850 */
[----:B------:R1:W-:Y:S01]  /*aaa0*/  LDGSTS.E [R15+0x24004], desc[UR16][R18.64], !P6 ;  /* 0x24004000120f7fae */ /* 0x0003e2000f121850 */
[----:B--2---:R-:W-:-:S04]  /*aab0*/  IMAD.WIDE R30, R2, 0x4, R30 ;  /* 0x00000004021e7825 */ /* 0x004fc800078e021e */
[C---:B------:R-:W-:Y:S01]  /*aac0*/  IMAD.WIDE R10, R2.reuse, 0x4, R10 ;  /* 0x00000004020a7825 */ /* 0x040fe200078e020a */
[----:B------:R2:W-:Y:S03]  /*aad0*/  STL.64 [R1+0x358], R30 ;  /* 0x0003581e01007387 */ /* 0x0005e60000100a00 */
[----:B---3--:R-:W-:Y:S01]  /*aae0*/  IMAD.WIDE R32, R2, 0x4, R46 ;  /* 0x0000000402207825 */ /* 0x008fe200078e022e */
[----:B------:R3:W-:Y:S01]  /*aaf0*/  STL.64 [R1+0x350], R10 ;  /* 0x0003500a01007387 */ /* 0x0007e20000100a00 */
[----:B------:R-:W-:Y:S01]  /*ab00*/  ISETP.GE.U32.AND P0, PT, R16, 0x7fffff39, PT ;  /* 0x7fffff391000780c */ /* 0x000fe20003f06070 */
[----:B-1----:R-:W1:Y:S02]  /*ab10*/  LDC R19, c[0x0][0x230] ;  /* 0x00008c00ff137b82 */ /* 0x002e640000000800 */
[----:B------:R-:W4:Y:S01]  /*ab20*/  LDL.LU.64 R46, [R1+0x300] ;  /* 0x00030000012e7983 */ /* 0x000f220000300a00 */
[----:B------:R-:W-:-:S03]  /*ab30*/  IMAD.WIDE R26, R2, 0x4, R38 ;  /* 0x00000004021a7825 */ /* 0x000fc600078e0226 */
[----:B------:R-:W-:Y:S01]  /*ab40*/  LDGSTS.E [R15+0x20008], desc[UR16][R30.64], !P1 ;  /* 0x200080001e0f7fae */ /* 0x000fe2000c921850 */
[----:B------:R-:W-:Y:S01]  /*ab50*/  ISETP.GE.U32.AND P4, PT, R17, 0x7fffff1a, PT ;  /* 0x7fffff1a1100780c */ /* 0x000fe20003f86070 */
[----:B------:R-:W1:Y:S02]  /*ab60*/  LDC R18, c[0x0][0x230] ;  /* 0x00008c00ff127b82 */ /* 0x000e640000000800 */
[----:B------:R-:W4:Y:S04]  /*ab70*/  LDL.LU.64 R38, [R1+0x2f8] ;  /* 0x0002f80001267983 */ /* 0x000f280000300a00 */
[----:B------:R4:W-:Y:S04]  /*ab80*/  STL.64 [R1+0x348], R32 ;  /* 0x0003482001007387 */ /* 0x0009e80000100a00 */
[----:B------:R4:W-:Y:S04]  /*ab90*/  STL.64 [R1+0x340], R26 ;  /* 0x0003401a01007387 */ /* 0x0009e80000100a00 */
[----:B--2---:R-:W2:Y:S04]  /*aba0*/  LDL.LU.64 R30, [R1+0x2f0] ;  /* 0x0002f000011e7983 */ /* 0x004ea80000300a00 */
[----:B------:R-:W-:Y:S01]  /*abb0*/  LDGSTS.E [R15+0x24008], desc[UR16][R10.64], !P1 ;  /* 0x240080000a0f7fae */ /* 0x000fe2000c921850 */
[----:B------:R-:W-:-:S02]  /*abc0*/  VIADD R17, R21, 0xffffff77 ;  /* 0xffffff7715117836 */ /* 0x000fc40000000000 */
[----:B------:R-:W-:Y:S01]  /*abd0*/  VIADD R16, R22, 0xffffff5a ;  /* 0xffffff5a16107836 */ /* 0x000fe20000000000 */
[----:B------:R4:W-:Y:S01]  /*abe0*/  LDGSTS.E [R15+0x2000c], desc[UR16][R32.64], !P0 ;  /* 0x2000c000200f7fae */ /* 0x0009e2000c121850 */
[----:B------:R-:W1:Y:S03]  /*abf0*/  LDC R22, c[0x0][0x230] ;  /* 0x00008c00ff167b82 */ /* 0x000e660000000800 */
[----:B---3--:R-:W3:Y:S01]  /*ac00*/  LDL.LU.64 R10, [R1+0x2e8] ;  /* 0x0002e800010a7983 */ /* 0x008ee20000300a00 */
[----:B------:R-:W-:Y:S01]  /*ac10*/  ISETP.GE.U32.AND P1, PT, R17, 0x7fffff38, PT ;  /* 0x7fffff381100780c */ /* 0x000fe20003f26070 */
[----:B------:R-:W-:Y:S01]  /*ac20*/  VIADD R17, R20, 0xffffff75 ;  /* 0xffffff7514117836 */ /* 0x000fe20000000000 */
[----:B------:R-:W-:Y:S01]  /*ac30*/  ISETP.GE.U32.AND P3, PT, R16, 0x7fffff1b, PT ;  /* 0x7fffff1b1000780c */ /* 0x000fe20003f66070 */
[----:B------:R4:W-:Y:S01]  /*ac40*/  LDGSTS.E [R15+0x2400c], desc[UR16][R26.64], !P0 ;  /* 0x2400c0001a0f7fae */ /* 0x0009e2000c121850 */
[----:B------:R-:W-:-:S02]  /*ac50*/  VIADD R16, R23, 0xffffff58 ;  /* 0xffffff5817107836 */ /* 0x000fc40000000000 */
[----:B------:R-:W1:Y:S03]  /*ac60*/  LDC R23, c[0x0][0x230] ;  /* 0x00008c00ff177b82 */ /* 0x000e660000000800 */
[----:B------:R-:W-:Y:S01]  /*ac70*/  ISETP.GE.U32.AND P6, PT, R16, 0x7fffff19, PT ;  /* 0x7fffff191000780c */ /* 0x000fe20003fc6070 */
[----:B----4-:R-:W-:-:S04]  /*ac80*/  IMAD.WIDE R34, R2, 0x4, R86 ;  /* 0x0000000402227825 */ /* 0x010fc800078e0256 */
[C---:B------:R-:W-:Y:S01]  /*ac90*/  IMAD.WIDE R32, R2.reuse, 0x4, R78 ;  /* 0x0000000402207825 */ /* 0x040fe200078e024e */
[----:B------:R4:W-:Y:S04]  /*aca0*/  STL.64 [R1+0x338], R34 ;  /* 0x0003382201007387 */ /* 0x0009e80000100a00 */
[----:B------:R1:W-:Y:S04]  /*acb0*/  STL.64 [R1+0x330], R32 ;  /* 0x0003302001007387 */ /* 0x0003e80000100a00 */
[----:B------:R-:W2:Y:S01]  /*acc0*/  LDL.LU.64 R86, [R1+0x2e0] ;  /* 0x0002e00001567983 */ /* 0x000ea20000300a00 */
[----:B------:R-:W-:-:S03]  /*acd0*/  IMAD.WIDE R26, R2, 0x4, R70 ;  /* 0x00000004021a7825 */ /* 0x000fc600078e0246 */
[----:B------:R-:W2:Y:S01]  /*ace0*/  LDL.LU.64 R78, [R1+0x2d8] ;  /* 0x0002d800014e7983 */ /* 0x000ea20000300a00 */
[----:B------:R-:W-:-:S03]  /*acf0*/  IMAD.WIDE R20, R2, 0x4, R62 ;  /* 0x0000000402147825 */ /* 0x000fc600078e023e */
[----:B------:R-:W-:Y:S04]  /*ad00*/  STL.64 [R1+0x328], R26 ;  /* 0x0003281a01007387 */ /* 0x000fe80000100a00 */
[----:B------:R3:W-:Y:S04]  /*ad10*/  STL.64 [R1+0x320], R20 ;  /* 0x0003201401007387 */ /* 0x0007e80000100a00 */
[----:B------:R4:W-:Y:S04]  /*ad20*/  LDGSTS.E [R15+0x28000], desc[UR16][R34.64], !P2 ;  /* 0x28000000220f7fae */ /* 0x0009e8000d121850 */
[----:B------:R-:W2:Y:S04]  /*ad30*/  LDL.LU.64 R70, [R1+0x2d0] ;  /* 0x0002d00001467983 */ /* 0x000ea80000300a00 */
[----:B------:R1:W-:Y:S04]  /*ad40*/  LDGSTS.E [R15+0x2c000], desc[UR16][R32.64], !P2 ;  /* 0x2c000000200f7fae */ /* 0x0003e8000d121850 */
[----:B------:R-:W2:Y:S04]  /*ad50*/  LDL.LU.64 R62, [R1+0x2c8] ;  /* 0x0002c800013e7983 */ /* 0x000ea80000300a00 */
[----:B------:R-:W-:Y:S04]  /*ad60*/  LDGSTS.E [R15+0x28004], desc[UR16][R26.64], !P3 ;  /* 0x280040001a0f7fae */ /* 0x000fe8000d921850 */
[----:B------:R3:W-:Y:S01]  /*ad70*/  LDGSTS.E [R15+0x2c004], desc[UR16][R20.64], !P3 ;  /* 0x2c004000140f7fae */ /* 0x0007e2000d921850 */
[----:B----4-:R-:W-:-:S04]  /*ad80*/  IMAD.WIDE R34, R2, 0x4, R46 ;  /* 0x0000000402227825 */ /* 0x010fc800078e022e */
[C---:B-1----:R-:W-:Y:S01]  /*ad90*/  IMAD.WIDE R32, R2.reuse, 0x4, R38 ;  /* 0x0000000402207825 */ /* 0x042fe200078e0226 */
[----:B------:R-:W-:Y:S03]  /*ada0*/  STL.64 [R1+0x318], R34 ;  /* 0x0003182201007387 */ /* 0x000fe60000100a00 */
[C---:B---3--:R-:W-:Y:S01]  /*adb0*/  IMAD.WIDE R10, R2.reuse, 0x4, R10 ;  /* 0x00000004020a7825 */ /* 0x048fe200078e020a */
[----:B------:R-:W-:Y:S01]  /*adc0*/  STL.64 [R1+0x310], R32 ;  /* 0x0003102001007387 */ /* 0x000fe20000100a00 */
[----:B------:R-:W-:Y:S01]  /*add0*/  ISETP.GE.U32.AND P2, PT, R17, 0x7fffff36, PT ;  /* 0x7fffff361100780c */ /* 0x000fe20003f46070 */
[----:B------:R-:W1:Y:S01]  /*ade0*/  LDC R21, c[0x0][0x230] ;  /* 0x00008c00ff157b82 */ /* 0x000e620000000800 */
[----:B--2---:R-:W-:Y:S01]  /*adf0*/  IMAD.WIDE R26, R2, 0x4, R30 ;  /* 0x00000004021a7825 */ /* 0x004fe200078e021e */
[----:B------:R-:W2:Y:S04]  /*ae00*/  LDL.LU.64 R38, [R1+0x2c0] ;  /* 0x0002c00001267983 */ /* 0x000ea80000300a00 */
[----:B------:R-:W3:Y:S01]  /*ae10*/  LDL.LU.64 R30, [R1+0x2b0] ;  /* 0x0002b000011e7983 */ /* 0x000ee20000300a00 */
[----:B------:R-:W-:Y:S01]  /*ae20*/  IADD3 R16, R25, -0x8a, RZ ;  /* 0xffffff7619107810 */ /* 0x000fe20007ffe0ff */
[----:B------:R-:W4:Y:S02]  /*ae30*/  LDC R20, c[0x0][0x230] ;  /* 0x00008c00ff147b82 */ /* 0x000f240000000800 */
[----:B------:R1:W-:Y:S04]  /*ae40*/  LDGSTS.E [R15+0x28008], desc[UR16][R34.64], !P4 ;  /* 0x28008000220f7fae */ /* 0x0003e8000e121850 */
[----:B------:R-:W-:Y:S01]  /*ae50*/  STL.64 [R1+0x308], R26 ;  /* 0x0003081a01007387 */ /* 0x000fe20000100a00 */
[----:B------:R-:W-:Y:S01]  /*ae60*/  IADD3 R17, R19, -0xa9, RZ ;  /* 0xffffff5713117810 */ /* 0x000fe20007ffe0ff */
[----:B------:R-:W4:Y:S02]  /*ae70*/  LDC R25, c[0x0][0x230] ;  /* 0x00008c00ff197b82 */ /* 0x000f240000000800 */
[----:B------:R1:W-:Y:S04]  /*ae80*/  LDGSTS.E [R15+0x2c008], desc[UR16][R32.64], !P4 ;  /* 0x2c008000200f7fae */ /* 0x0003e8000e121850 */
[----:B------:R1:W-:Y:S04]  /*ae90*/  STL.64 [R1+0x300], R10 ;  /* 0x0003000a01007387 */ /* 0x0003e80000100a00 */
[----:B------:R4:W-:Y:S04]  /*aea0*/  LDGSTS.E [R15+0x2800c], desc[UR16][R26.64], !P6 ;  /* 0x2800c0001a0f7fae */ /* 0x0009e8000f121850 */
[----:B------:R-:W-:Y:S04]  /*aeb0*/  LDGSTS.E [R15+0x2c00c], desc[UR16][R10.64], !P6 ;  /* 0x2c00c0000a0f7fae */ /* 0x000fe8000f121850 */
[----:B------:R-:W2:Y:S04]  /*aec0*/  LDL.LU.64 R46, [R1+0x2a0] ;  /* 0x0002a000012e7983 */ /* 0x000ea80000300a00 */
[----:B-1----:R-:W2:Y:S01]  /*aed0*/  LDL.LU.64 R10, [R1+0x290] ;  /* 0x00029000010a7983 */ /* 0x002ea20000300a00 */
[----:B------:R-:W-:-:S02]  /*aee0*/  ISETP.GE.U32.AND P0, PT, R16, 0x7fffff37, PT ;  /* 0x7fffff371000780c */ /* 0x000fc40003f06070 */
[----:B------:R-:W-:Y:S01]  /*aef0*/  ISETP.GE.U32.AND P4, PT, R17, 0x7fffff18, PT ;  /* 0x7fffff181100780c */ /* 0x000fe20003f86070 */
[----:B------:R-:W-:Y:S02]  /*af00*/  VIADD R17, R18, 0xffffff55 ;  /* 0xffffff5512117836 */ /* 0x000fe40000000000 */
[----:B------:R-:W-:Y:S02]  /*af10*/  VIADD R16, R24, 0xffffff74 ;  /* 0xffffff7418107836 */ /* 0x000fe40000000000 */
[----:B------:R-:W1:Y:S03]  /*af20*/  LDC R24, c[0x0][0x230] ;  /* 0x00008c00ff187b82 */ /* 0x000e660000000800 */
[----:B------:R-:W-:Y:S01]  /*af30*/  ISETP.GE.U32.AND P3, PT, R16, 0x7fffff35, PT ;  /* 0x7fffff351000780c */ /* 0x000fe20003f66070 */
[----:B------:R-:W-:-:S04]  /*af40*/  IMAD.WIDE R34, R2, 0x4, R86 ;  /* 0x0000000402227825 */ /* 0x000fc800078e0256 */
[C---:B------:R-:W-:Y:S01]  /*af50*/  IMAD.WIDE R32, R2.reuse, 0x4, R78 ;  /* 0x0000000402207825 */ /* 0x040fe200078e024e */
[----:B------:R-:W-:Y:S04]  /*af60*/  STL.64 [R1+0x2f8], R34 ;  /* 0x0002f82201007387 */ /* 0x000fe80000100a00 */
[----:B------:R-:W-:Y:S04]  /*af70*/  STL.64 [R1+0x2f0], R32 ;  /* 0x0002f02001007387 */ /* 0x000fe80000100a00 */
[----:B------:R-:W-:Y:S04]  /*af80*/  LDGSTS.E [R246+0x20000], desc[UR16][R34.64], !P1 ;  /* 0x2000000022f67fae */ /* 0x000fe8000c921850 */
[----:B------:R-:W-:Y:S01]  /*af90*/  LDGSTS.E [R246+0x24000], desc[UR16][R32.64], !P1 ;  /* 0x2400000020f67fae */ /* 0x000fe2000c921850 */
[----:B----4-:R-:W-:-:S05]  /*afa0*/  IMAD.WIDE R26, R2, 0x4, R70 ;  /* 0x00000004021a7825 */ /* 0x010fca00078e0246 */
[----:B------:R-:W-:Y:S01]  /*afb0*/  STL.64 [R1+0x2e8], R26 ;  /* 0x0002e81a01007387 */ /* 0x000fe20000100a00 */
[----:B------:R-:W-:-:S03]  /*afc0*/  IMAD.WIDE R18, R2, 0x4, R62 ;  /* 0x0000000402127825 */ /* 0x000fc600078e023e */
[----:B------:R-:W4:Y:S04]  /*afd0*/  LDL.LU.64 R102, [R1+0x280] ;  /* 0x0002800001667983 */ /* 0x000f280000300a00 */
[----:B------:R1:W-:Y:S04]  /*afe0*/  STL.64 [R1+0x2e0], R18 ;  /* 0x0002e01201007387 */ /* 0x0003e80000100a00 */
[----:B------:R-:W4:Y:S04]  /*aff0*/  LDL.LU.64 R94, [R1+0x270] ;  /* 0x00027000015e7983 */ /* 0x000f280000300a00 */
[----:B------:R-:W4:Y:S04]  /*b000*/  LDL.LU.64 R86, [R1+0x260] ;  /* 0x0002600001567983 */ /* 0x000f280000300a00 */
[----:B------:R-:W4:Y:S04]  /*b010*/  LDL.LU.64 R78, [R1+0x250] ;  /* 0x00025000014e7983 */ /* 0x000f280000300a00 */
[----:B------:R-:W-:Y:S04]  /*b020*/  LDGSTS.E [R246+0x20004], desc[UR16][R26.64], !P0 ;  /* 0x200040001af67fae */ /* 0x000fe8000c121850 */
[----:B------:R1:W-:Y:S01]  /*b030*/  LDGSTS.E [R246+0x24004], desc[UR16][R18.64], !P0 ;  /* 0x2400400012f67fae */ /* 0x0003e2000c121850 */
[C---:B---3--:R-:W-:Y:S01]  /*b040*/  IMAD.WIDE R30, R2.reuse, 0x4, R30 ;  /* 0x00000004021e7825 */ /* 0x048fe200078e021e */
[----:B-1----:R-:W1:Y:S03]  /*b050*/  LDC R19, c[0x0][0x230] ;  /* 0x00008c00ff137b82 */ /* 0x002e660000000800 */
[----:B--2---:R-:W-:-:S02]  /*b060*/  IMAD.WIDE R32, R2, 0x4, R38 ;  /* 0x0000000402207825 */ /* 0x004fc400078e0226 */
[----:B------:R-:W2:Y:S02]  /*b070*/  LDL.LU.64 R38, [R1+0x240] ;  /* 0x0002400001267983 */ /* 0x000ea40000300a00 */
[C---:B------:R-:W-:Y:S02]  /*b080*/  IMAD.WIDE R10, R2.reuse, 0x4, R10 ;  /* 0x00000004020a7825 */ /* 0x040fe400078e020a */
[----:B------:R-:W3:Y:S01]  /*b090*/  LDL.LU.64 R70, [R1+0x230] ;  /* 0x0002300001467983 */ /* 0x000ee20000300a00 */
[----:B------:R-:W3:Y:S01]  /*b0a0*/  LDC R18, c[0x0][0x230] ;  /* 0x00008c00ff127b82 */ /* 0x000ee20000000800 */
[----:B------:R-:W-:Y:S02]  /*b0b0*/  IMAD.WIDE R26, R2, 0x4, R46 ;  /* 0x00000004021a7825 */ /* 0x000fe400078e022e */
[----:B------:R-:W-:Y:S04]  /*b0c0*/  STL.64 [R1+0x2d8], R32 ;  /* 0x0002d82001007387 */ /* 0x000fe80000100a00 */
[----:B------:R1:W-:Y:S04]  /*b0d0*/  STL.64 [R1+0x2d0], R30 ;  /* 0x0002d01e01007387 */ /* 0x0003e80000100a00 */
[----:B------:R-:W3:Y:S04]  /*b0e0*/  LDL.LU.64 R62, [R1+0x220] ;  /* 0x00022000013e7983 */ /* 0x000ee80000300a00 */
[----:B------:R-:W3:Y:S04]  /*b0f0*/  LDL.LU.64 R46, [R1+0x210] ;  /* 0x00021000012e7983 */ /* 0x000ee80000300a00 */
[----:B------:R4:W-:Y:S04]  /*b100*/  LDGSTS.E [R246+0x20008], desc[UR16][R32.64], !P2 ;  /* 0x2000800020f67fae */ /* 0x0009e8000d121850 */
[----:B------:R-:W-:Y:S04]  /*b110*/  STL.64 [R1+0x2c8], R26 ;  /* 0x0002c81a01007387 */ /* 0x000fe80000100a00 */
[----:B------:R-:W-:Y:S04]  /*b120*/  LDGSTS.E [R246+0x24008], desc[UR16][R30.64], !P2 ;  /* 0x240080001ef67fae */ /* 0x000fe8000d121850 */
[----:B------:R1:W-:Y:S04]  /*b130*/  STL.64 [R1+0x2c0], R10 ;  /* 0x0002c00a01007387 */ /* 0x0003e80000100a00 */
[----:B------:R4:W-:Y:S04]  /*b140*/  LDGSTS.E [R246+0x2000c], desc[UR16][R26.64], !P3 ;  /* 0x2000c0001af67fae */ /* 0x0009e8000d921850 */
[----:B------:R-:W-:Y:S04]  /*b150*/  LDGSTS.E [R246+0x2400c], desc[UR16][R10.64], !P3 ;  /* 0x2400c0000af67fae */ /* 0x000fe8000d921850 */
[----:B-1----:R-:W3:Y:S04]  /*b160*/  LDL.LU.64 R30, [R1+0x20] ;  /* 0x00002000011e7983 */ /* 0x002ee80000300a00 */
[----:B------:R-:W3:Y:S01]  /*b170*/  LDL.LU.64 R10, [R1+0x8] ;  /* 0x00000800010a7983 */ /* 0x000ee20000300a00 */
[----:B------:R-:W-:Y:S01]  /*b180*/  VIADD R16, R23, 0xffffff56 ;  /* 0xffffff5617107836 */ /* 0x000fe20000000000 */
[----:B------:R-:W-:Y:S01]  /*b190*/  ISETP.GE.U32.AND P1, PT, R17, 0x7fffff16, PT ;  /* 0x7fffff161100780c */ /* 0x000fe20003f26070 */
[----:B------:R-:W-:Y:S01]  /*b1a0*/  VIADD R17, R21, 0xffffff73 ;  /* 0xffffff7315117836 */ /* 0x000fe20000000000 */
[----:B------:R-:W1:Y:S02]  /*b1b0*/  LDC R23, c[0x0][0x230] ;  /* 0x00008c00ff177b82 */ /* 0x000e640000000800 */
[----:B------:R-:W-:-:S02]  /*b1c0*/  ISETP.GE.U32.AND P6, PT, R16, 0x7fffff17, PT ;  /* 0x7fffff171000780c */ /* 0x000fc40003fc6070 */
[----:B------:R-:W-:-:S04]  /*b1d0*/  IADD3 R16, R22, -0xac, RZ ;  /* 0xffffff5416107810 */ /* 0x000fc80007ffe0ff */
[----:B------:R-:W-:Y:S01]  /*b1e0*/  ISETP.GE.U32.AND P0, PT, R16, 0x7fffff15, PT ;  /* 0x7fffff151000780c */ /* 0x000fe20003f06070 */
[----:B------:R-:W-:Y:S01]  /*b1f0*/  VIADD R16, R25, 0xffffff72 ;  /* 0xffffff7219107836 */ /* 0x000fe20000000000 */
[----:B------:R-:W-:Y:S01]  /*b200*/  ISETP.GE.U32.AND P2, PT, R17, 0x7fffff34, PT ;  /* 0x7fffff341100780c */ /* 0x000fe20003f46070 */
[----:B------:R-:W3:Y:S01]  /*b210*/  LDC R22, c[0x0][0x230] ;  /* 0x00008c00ff167b82 */ /* 0x000ee20000000800 */
[----:B------:R-:W-:Y:S02]  /*b220*/  IADD3 R17, R20, -0x8f, RZ ;  /* 0xffffff7114117810 */ /* 0x000fe40007ffe0ff */
[----:B------:R-:W-:-:S05]  /*b230*/  ISETP.GE.U32.AND P3, PT, R16, 0x7fffff33, PT ;  /* 0x7fffff331000780c */ /* 0x000fca0003f66070 */
[----:B------:R-:W3:Y:S01]  /*b240*/  LDC R25, c[0x0][0x230] ;  /* 0x00008c00ff197b82 */ /* 0x000ee20000000800 */
[----:B------:R-:W-:-:S07]  /*b250*/  VIADD R16, R24, 0xffffff70 ;  /* 0xffffff7018107836 */ /* 0x000fce0000000000 */
[----:B------:R-:W3:Y:S01]  /*b260*/  LDC R24, c[0x0][0x230] ;  /* 0x00008c00ff187b82 */ /* 0x000ee20000000800 */
[----:B----4-:R-:W-:-:S04]  /*b270*/  IMAD.WIDE R34, R2, 0x4, R102 ;  /* 0x0000000402227825 */ /* 0x010fc800078e0266 */
[C---:B------:R-:W-:Y:S01]  /*b280*/  IMAD.WIDE R32, R2.reuse, 0x4, R94 ;  /* 0x0000000402207825 */ /* 0x040fe200078e025e */
[----:B------:R-:W-:Y:S03]  /*b290*/  STL.64 [R1+0x2b8], R34 ;  /* 0x0002b82201007387 */ /* 0x000fe60000100a00 */
[C---:B------:R-:W-:Y:S01]  /*b2a0*/  IMAD.WIDE R26, R2.reuse, 0x4, R86 ;  /* 0x00000004021a7825 */ /* 0x040fe200078e0256 */
[----:B------:R-:W-:Y:S03]  /*b2b0*/  LDGSTS.E [R246+0x28000], desc[UR16][R34.64], !P4 ;  /* 0x2800000022f67fae */ /* 0x000fe6000e121850 */
[----:B------:R-:W-:Y:S01]  /*b2c0*/  IMAD.WIDE R20, R2, 0x4, R78 ;  /* 0x0000000402147825 */ /* 0x000fe200078e024e */
[----:B------:R-:W-:Y:S04]  /*b2d0*/  STL.64 [R1+0x2b0], R32 ;  /* 0x0002b02001007387 */ /* 0x000fe80000100a00 */
[----:B------:R-:W-:Y:S01]  /*b2e0*/  LDGSTS.E [R246+0x2c000], desc[UR16][R32.64], !P4 ;  /* 0x2c00000020f67fae */ /* 0x000fe2000e121850 */
[----:B------:R-:W-:Y:S01]  /*b2f0*/  ISETP.GE.U32.AND P4, PT, R17, 0x7fffff32, PT ;  /* 0x7fffff321100780c */ /* 0x000fe20003f86070 */
[----:B------:R-:W-:-:S02]  /*b300*/  VIADD R17, R19, 0xffffff53 ;  /* 0xffffff5313117836 */ /* 0x000fc40000000000 */
[----:B------:R-:W-:Y:S04]  /*b310*/  STL.64 [R1+0x2a8], R26 ;  /* 0x0002a81a01007387 */ /* 0x000fe80000100a00 */
[----:B------:R-:W-:Y:S04]  /*b320*/  LDGSTS.E [R246+0x28004], desc[UR16][R26.64], !P6 ;  /* 0x280040001af67fae */ /* 0x000fe8000f121850 */
[----:B------:R4:W-:Y:S04]  /*b330*/  STL.64 [R1+0x2a0], R20 ;  /* 0x0002a01401007387 */ /* 0x0009e80000100a00 */
[----:B------:R4:W-:Y:S01]  /*b340*/  LDGSTS.E [R246+0x2c004], desc[UR16][R20.64], !P6 ;  /* 0x2c00400014f67fae */ /* 0x0009e2000f121850 */
[----:B------:R-:W-:Y:S01]  /*b350*/  ISETP.GE.U32.AND P6, PT, R16, 0x7fffff31, PT ;  /* 0x7fffff311000780c */ /* 0x000fe20003fc6070 */
[----:B----4-:R-:W4:Y:S01]  /*b360*/  LDC R21, c[0x0][0x230] ;  /* 0x00008c00ff157b82 */ /* 0x010f220000000800 */
[----:B-1----:R-:W-:-:S07]  /*b370*/  IADD3 R16, R23, -0xae, RZ ;  /* 0xffffff5217107810 */ /* 0x002fce0007ffe0ff */
[----:B------:R-:W1:Y:S08]  /*b380*/  LDC R20, c[0x0][0x230] ;  /* 0x00008c00ff147b82 */ /* 0x000e700000000800 */
[----:B------:R-:W1:Y:S01]  /*b390*/  LDC R23, c[0x0][0x230] ;  /* 0x00008c00ff177b82 */ /* 0x000e620000000800 */
[----:B--2---:R-:W-:-:S05]  /*b3a0*/  IMAD.WIDE R38, R2, 0x4, R38 ;  /* 0x0000000402267825 */ /* 0x004fca00078e0226 */
[----:B------:R-:W-:Y:S04]  /*b3b0*/  STL.64 [R1+0x298], R38 ;  /* 0x0002982601007387 */ /* 0x000fe80000100a00 */
[----:B------:R-:W-:Y:S01]  /*b3c0*/  LDGSTS.E [R246+0x28008], desc[UR16][R38.64], !P1 ;  /* 0x2800800026f67fae */ /* 0x000fe2000c921850 */
[----:B---3--:R-:W-:-:S05]  /*b3d0*/  IMAD.WIDE R34, R2, 0x4, R70 ;  /* 0x0000000402227825 */ /* 0x008fca00078e0246 */
[----:B------:R-:W-:Y:S04]  /*b3e0*/  STL.64 [R1+0x290], R34 ;  /* 0x0002902201007387 */ /* 0x000fe80000100a00 */
[----:B------:R-:W-:Y:S01]  /*b3f0*/  LDGSTS.E [R246+0x2c008], desc[UR16][R34.64], !P1 ;  /* 0x2c00800022f67fae */ /* 0x000fe2000c921850 */
[----:B------:R-:W-:-:S04]  /*b400*/  IMAD.WIDE R32, R2, 0x4, R62 ;  /* 0x0000000402207825 */ /* 0x000fc800078e023e */
[----:B------:R-:W-:Y:S01]  /*b410*/  IMAD.WIDE R26, R2, 0x4, R46 ;  /* 0x00000004021a7825 */ /* 0x000fe200078e022e */
[----:B------:R-:W-:Y:S01]  /*b420*/  STL.64 [R1+0x288], R32 ;  /* 0x0002882001007387 */ /* 0x000fe20000100a00 */
[----:B------:R-:W-:-:S03]  /*b430*/  ISETP.GE.U32.AND P1, PT, R17, 0x7fffff14, PT ;  /* 0x7fffff141100780c */ /* 0x000fc60003f26070 */
[----:B------:R-:W-:Y:S01]  /*b440*/  LDGSTS.E [R246+0x2800c], desc[UR16][R32.64], !P0 ;  /* 0x2800c00020f67fae */ /* 0x000fe2000c121850 */
[----:B------:R-:W-:-:S03]  /*b450*/  VIADD R17, R18, 0xffffff51 ;  /* 0xffffff5112117836 */ /* 0x000fc60000000000 */
[----:B------:R2:W-:Y:S01]  /*b460*/  STL.64 [R1+0x280], R26 ;  /* 0x0002801a01007387 */ /* 0x0005e20000100a00 */
[----:B------:R-:W-:-:S03]  /*b470*/  IMAD.WIDE R18, R2, 0x4, R232 ;  /* 0x0000000402127825 */ /* 0x000fc600078e02e8 */
[----:B------:R2:W-:Y:S01]  /*b480*/  LDGSTS.E [R246+0x2c00c], desc[UR16][R26.64], !P0 ;  /* 0x2c00c0001af67fae */ /* 0x0005e2000c121850 */
[----:B------:R-:W-:-:S04]  /*b490*/  IMAD.WIDE R30, R2, 0x4, R30 ;  /* 0x00000004021e7825 */ /* 0x000fc800078e021e */
[C---:B--2---:R-:W-:Y:S01]  /*b4a0*/  IMAD.WIDE R26, R2.reuse, 0x4, R10 ;  /* 0x00000004021a7825 */ /* 0x044fe200078e020a */
[----:B------:R-:W-:Y:S04]  /*b4b0*/  STL.64 [R1+0x278], R30 ;  /* 0x0002781e01007387 */ /* 0x000fe80000100a00 */
[----:B------:R-:W-:Y:S04]  /*b4c0*/  LDGSTS.E [R247+0x20000], desc[UR16][R30.64], !P2 ;  /* 0x200000001ef77fae */ /* 0x000fe8000d121850 */
[----:B------:R-:W-:Y:S04]  /*b4d0*/  STL.64 [R1+0x1b8], R26 ;  /* 0x0001b81a01007387 */ /* 0x000fe80000100a00 */
[----:B------:R-:W-:Y:S04]  /*b4e0*/  LDGSTS.E [R247+0x24000], desc[UR16][R26.64], !P2 ;  /* 0x240000001af77fae */ /* 0x000fe8000d121850 */
[----:B------:R2:W-:Y:S04]  /*b4f0*/  STL.64 [R1+0x1c8], R18 ;  /* 0x0001c81201007387 */ /* 0x0005e80000100a00 */
[----:B------:R2:W-:Y:S01]  /*b500*/  LDGSTS.E [R247+0x20004], desc[UR16][R18.64], !P3 ;  /* 0x2000400012f77fae */ /* 0x0005e2000d921850 */
[----:B------:R-:W-:Y:S01]  /*b510*/  IMAD.WIDE R10, R2, 0x4, R228 ;  /* 0x00000004020a7825 */ /* 0x000fe200078e02e4 */
[----:B------:R-:W-:-:S03]  /*b520*/  ISETP.GE.U32.AND P0, PT, R16, 0x7fffff13, PT ;  /* 0x7fffff131000780c */ /* 0x000fc60003f06070 */
[----:B------:R-:W-:Y:S01]  /*b530*/  IMAD.WIDE R32, R2, 0x4, R226 ;  /* 0x0000000402207825 */ /* 0x000fe200078e02e2 */
[----:B--2---:R-:W2:Y:S03]  /*b540*/  LDC R19, c[0x0][0x230] ;  /* 0x00008c00ff137b82 */ /* 0x004ea60000000800 */
[----:B------:R-:W-:Y:S02]  /*b550*/  VIADD R16, R22, 0xffffff50 ;  /* 0xffffff5016107836 */ /* 0x000fe40000000000 */
[C---:B------:R-:W-:Y:S01]  /*b560*/  IMAD.WIDE R30, R2.reuse, 0x4, R224 ;  /* 0x00000004021e7825 */ /* 0x040fe200078e02e0 */
[----:B------:R-:W-:Y:S01]  /*b570*/  ISETP.GE.U32.AND P2, PT, R17, 0x7fffff12, PT ;  /* 0x7fffff121100780c */ /* 0x000fe20003f46070 */
[----:B------:R3:W-:Y:S02]  /*b580*/  STL.64 [R1+0x1d8], R10 ;  /* 0x0001d80a01007387 */ /* 0x0007e40000100a00 */
[----:B------:R-:W-:Y:S01]  /*b590*/  IMAD.WIDE R26, R2, 0x4, R240 ;  /* 0x00000004021a7825 */ /* 0x000fe200078e02f0 */
[----:B------:R-:W2:Y:S01]  /*b5a0*/  LDC R18, c[0x0][0x230] ;  /* 0x00008c00ff127b82 */ /* 0x000ea20000000800 */
[----:B------:R3:W-:Y:S01]  /*b5b0*/  LDGSTS.E [R247+0x24004], desc[UR16][R10.64], !P3 ;  /* 0x240040000af77fae */ /* 0x0007e2000d921850 */
[----:B------:R-:W-:Y:S01]  /*b5c0*/  ISETP.GE.U32.AND P3, PT, R16, 0x7fffff11, PT ;  /* 0x7fffff111000780c */ /* 0x000fe20003f66070 */
[----:B------:R-:W-:Y:S01]  /*b5d0*/  VIADD R16, R25, 0xffffff6e ;  /* 0xffffff6e19107836 */ /* 0x000fe20000000000 */
[----:B----4-:R-:W-:Y:S01]  /*b5e0*/  IADD3 R17, R21, -0x91, RZ ;  /* 0xffffff6f15117810 */ /* 0x010fe20007ffe0ff */
[----:B------:R4:W-:Y:S01]  /*b5f0*/  STL.64 [R1+0x270], R32 ;  /* 0x0002702001007387 */ /* 0x0009e20000100a00 */
[----:B------:R-:W-:-:S02]  /*b600*/  IMAD.WIDE R244, R2, 0x4, R176 ;  /* 0x0000000402f47825 */ /* 0x000fc400078e02b0 */
[----:B------:R-:W2:Y:S01]  /*b610*/  LDC R22, c[0x0][0x230] ;  /* 0x00008c00ff167b82 */ /* 0x000ea20000000800 */
[----:B------:R4:W-:Y:S01]  /*b620*/  LDGSTS.E [R247+0x20008], desc[UR16][R32.64], !P4 ;  /* 0x2000800020f77fae */ /* 0x0009e2000e121850 */
[----:B---3--:R-:W-:-:S03]  /*b630*/  IMAD.WIDE R10, R2, 0x4, R236 ;  /* 0x00000004020a7825 */ /* 0x008fc600078e02ec */
[----:B------:R3:W-:Y:S03]  /*b640*/  STL.64 [R1+0x268], R30 ;  /* 0x0002681e01007387 */ /* 0x0007e60000100a00 */
[----:B------:R-:W2:Y:S01]  /*b650*/  LDC R21, c[0x0][0x230] ;  /* 0x00008c00ff157b82 */ /* 0x000ea20000000800 */
[----:B------:R3:W-:Y:S01]  /*b660*/  LDGSTS.E [R247+0x24008], desc[UR16][R30.64], !P4 ;  /* 0x240080001ef77fae */ /* 0x0007e2000e121850 */
[----:B----4-:R-:W-:-:S03]  /*b670*/  IMAD.WIDE R32, R2, 0x4, R142 ;  /* 0x0000000402207825 */ /* 0x010fc600078e028e */
[----:B------:R4:W-:Y:S01]  /*b680*/  STL.64 [R1+0x260], R26 ;  /* 0x0002601a01007387 */ /* 0x0009e20000100a00 */
[----:B------:R-:W-:Y:S02]  /*b690*/  ISETP.GE.U32.AND P4, PT, R17, 0x7fffff30, PT ;  /* 0x7fffff301100780c */ /* 0x000fe40003f86070 */
[----:B------:R-:W2:Y:S01]  /*b6a0*/  LDC R25, c[0x0][0x230] ;  /* 0x00008c00ff197b82 */ /* 0x000ea20000000800 */
[----:B------:R4:W-:Y:S01]  /*b6b0*/  LDGSTS.E [R247+0x2000c], desc[UR16][R26.64], !P6 ;  /* 0x2000c0001af77fae */ /* 0x0009e2000f121850 */
[----:B---3--:R-:W-:-:S03]  /*b6c0*/  IMAD.WIDE R30, R2, 0x4, R160 ;  /* 0x00000004021e7825 */ /* 0x008fc600078e02a0 */
[----:B------:R3:W-:Y:S01]  /*b6d0*/  STL.64 [R1+0x258], R10 ;  /* 0x0002580a01007387 */ /* 0x0007e20000100a00 */
[----:B-1----:R-:W-:-:S03]  /*b6e0*/  VIADD R17, R20, 0xffffff6d ;  /* 0xffffff6d14117836 */ /* 0x002fc60000000000 */
[----:B------:R3:W-:Y:S01]  /*b6f0*/  LDGSTS.E [R247+0x2400c], desc[UR16][R10.64], !P6 ;  /* 0x2400c0000af77fae */ /* 0x0007e2000f121850 */
[----:B----4-:R-:W-:-:S03]  /*b700*/  IMAD.WIDE R26, R2, 0x4, R158 ;  /* 0x00000004021a7825 */ /* 0x010fc600078e029e */
[----:B------:R1:W-:Y:S01]  /*b710*/  STL.64 [R1+0x250], R32 ;  /* 0x0002502001007387 */ /* 0x0003e20000100a00 */
[----:B------:R-:W-:Y:S01]  /*b720*/  ISETP.GE.U32.AND P6, PT, R16, 0x7fffff2f, PT ;  /* 0x7fffff2f1000780c */ /* 0x000fe20003fc6070 */
[----:B------:R-:W4:Y:S02]  /*b730*/  LDC R20, c[0x0][0x230] ;  /* 0x00008c00ff147b82 */ /* 0x000f240000000800 */
[----:B------:R1:W-:Y:S01]  /*b740*/  LDGSTS.E [R247+0x28000], desc[UR16][R32.64], !P1 ;  /* 0x2800000020f77fae */ /* 0x0003e2000c921850 */
[----:B------:R-:W-:Y:S01]  /*b750*/  IADD3 R16, R24, -0x94, RZ ;  /* 0xffffff6c18107810 */ /* 0x000fe20007ffe0ff */
[C---:B---3--:R-:W-:Y:S02]  /*b760*/  IMAD.WIDE R10, R2.reuse, 0x4, R144 ;  /* 0x00000004020a7825 */ /* 0x048fe400078e0290 */
[----:B------:R3:W-:Y:S02]  /*b770*/  STL.64 [R1+0x248], R30 ;  /* 0x0002481e01007387 */ /* 0x0007e40000100a00 */
[----:B------:R-:W4:Y:S02]  /*b780*/  LDC R24, c[0x0][0x230] ;  /* 0x00008c00ff187b82 */ /* 0x000f240000000800 */
[----:B------:R3:W-:Y:S01]  /*b790*/  LDGSTS.E [R247+0x2c000], desc[UR16][R30.64], !P1 ;  /* 0x2c0000001ef77fae */ /* 0x0007e2000c921850 */
[----:B-1----:R-:W-:-:S03]  /*b7a0*/  IMAD.WIDE R32, R2, 0x4, R146 ;  /* 0x0000000402207825 */ /* 0x002fc600078e0292 */
[----:B------:R1:W-:Y:S01]  /*b7b0*/  STL.64 [R1+0x240], R26 ;  /* 0x0002401a01007387 */ /* 0x0003e20000100a00 */
[----:B------:R-:W-:-:S03]  /*b7c0*/  ISETP.GE.U32.AND P1, PT, R17, 0x7fffff2e, PT ;  /* 0x7fffff2e1100780c */ /* 0x000fc60003f26070 */
[----:B------:R1:W-:Y:S01]  /*b7d0*/  LDGSTS.E [R247+0x28004], desc[UR16][R26.64], !P0 ;  /* 0x280040001af77fae */ /* 0x0003e2000c121850 */
[----:B---3--:R-:W-:-:S03]  /*b7e0*/  IMAD.WIDE R30, R2, 0x4, R148 ;  /* 0x00000004021e7825 */ /* 0x008fc600078e0294 */
[----:B------:R3:W-:Y:S01]  /*b7f0*/  STL.64 [R1+0x238], R10 ;  /* 0x0002380a01007387 */ /* 0x0007e20000100a00 */
[----:B--2---:R-:W-:-:S03]  /*b800*/  VIADD R17, R19, 0xffffff4f ;  /* 0xffffff4f13117836 */ /* 0x004fc60000000000 */
[----:B------:R3:W-:Y:S01]  /*b810*/  LDGSTS.E [R247+0x2c004], desc[UR16][R10.64], !P0 ;  /* 0x2c0040000af77fae */ /* 0x0007e2000c121850 */
[----:B-1----:R-:W-:-:S03]  /*b820*/  IMAD.WIDE R26, R2, 0x4, R166 ;  /* 0x00000004021a7825 */ /* 0x002fc600078e02a6 */
[----:B------:R1:W-:Y:S01]  /*b830*/  STL.64 [R1+0x230], R32 ;  /* 0x0002302001007387 */ /* 0x0003e20000100a00 */
[----:B------:R-:W-:Y:S01]  /*b840*/  ISETP.GE.U32.AND P0, PT, R16, 0x7fffff2d, PT ;  /* 0x7fffff2d1000780c */ /* 0x000fe20003f06070 */
[----:B------:R-:W2:Y:S02]  /*b850*/  LDC R19, c[0x0][0x230] ;  /* 0x00008c00ff137b82 */ /* 0x000ea40000000800 */
[----:B------:R1:W-:Y:S01]  /*b860*/  LDGSTS.E [R247+0x28008], desc[UR16][R32.64], !P2 ;  /* 0x2800800020f77fae */ /* 0x0003e2000d121850 */
[----:B------:R-:W-:Y:S02]  /*b870*/  VIADD R16, R23, 0xffffff4e ;  /* 0xffffff4e17107836 */ /* 0x000fe40000000000 */
[C---:B---3--:R-:W-:Y:S01]  /*b880*/  IMAD.WIDE R10, R2.reuse, 0x4, R218 ;  /* 0x00000004020a7825 */ /* 0x048fe200078e02da */
[----:B------:R3:W-:Y:S02]  /*b890*/  STL.64 [R1+0x228], R30 ;  /* 0x0002281e01007387 */ /* 0x0007e40000100a00 */
[----:B------:R-:W2:Y:S02]  /*b8a0*/  LDC R23, c[0x0][0x230] ;  /* 0x00008c00ff177b82 */ /* 0x000ea40000000800 */
[----:B------:R3:W-:Y:S01]  /*b8b0*/  LDGSTS.E [R247+0x2c008], desc[UR16][R30.64], !P2 ;  /* 0x2c0080001ef77fae */ /* 0x0007e2000d121850 */
[----:B-1----:R-:W-:-:S03]  /*b8c0*/  IMAD.WIDE R32, R2, 0x4, R150 ;  /* 0x0000000402207825 */ /* 0x002fc600078e0296 */
[----:B------:R1:W-:Y:S01]  /*b8d0*/  STL.64 [R1+0x220], R26 ;  /* 0x0002201a01007387 */ /* 0x0003e20000100a00 */
[----:B------:R-:W-:-:S03]  /*b8e0*/  ISETP.GE.U32.AND P2, PT, R17, 0x7fffff10, PT ;  /* 0x7fffff101100780c */ /* 0x000fc60003f46070 */
[----:B------:R1:W-:Y:S01]  /*b8f0*/  LDGSTS.E [R247+0x2800c], desc[UR16][R26.64], !P3 ;  /* 0x2800c0001af77fae */ /* 0x0003e2000d921850 */
[----:B---3--:R-:W-:-:S03]  /*b900*/  IMAD.WIDE R30, R2, 0x4, R152 ;  /* 0x00000004021e7825 */ /* 0x008fc600078e0298 */
[----:B------:R3:W-:Y:S04]  /*b910*/  STL.64 [R1+0x218], R10 ;  /* 0x0002180a01007387 */ /* 0x0007e80000100a00 */
[----:B------:R3:W-:Y:S01]  /*b920*/  LDGSTS.E [R247+0x2c00c], desc[UR16][R10.64], !P3 ;  /* 0x2c00c0000af77fae */ /* 0x0007e2000d921850 */
[----:B-1----:R-:W-:-:S03]  /*b930*/  IMAD.WIDE R26, R2, 0x4, R172 ;  /* 0x00000004021a7825 */ /* 0x002fc600078e02ac */
[----:B------:R1:W-:Y:S01]  /*b940*/  STL.64 [R1+0x210], R32 ;  /* 0x0002102001007387 */ /* 0x0003e20000100a00 */
[----:B------:R-:W-:-:S03]  /*b950*/  ISETP.GE.U32.AND P3, PT, R16, 0x7fffff0f, PT ;  /* 0x7fffff0f1000780c */ /* 0x000fc60003f66070 */
[----:B------:R1:W-:Y:S01]  /*b960*/  LDGSTS.E [R248+0x20000], desc[UR16][R32.64], !P4 ;  /* 0x2000000020f87fae */ /* 0x0003e2000e121850 */
[----:B---3--:R-:W-:-:S03]  /*b970*/  IMAD.WIDE R10, R2, 0x4, R174 ;  /* 0x00000004020a7825 */ /* 0x008fc600078e02ae */
[----:B------:R3:W-:Y:S01]  /*b980*/  STL.64 [R1+0x208], R30 ;  /* 0x0002081e01007387 */ /* 0x0007e20000100a00 */
[----:B------:R-:W-:Y:S01]  /*b990*/  IADD3 R17, R18, -0xb3, RZ ;  /* 0xffffff4d12117810 */ /* 0x000fe20007ffe0ff */
[C---:B------:R-:W-:Y:S02]  /*b9a0*/  IMAD.WIDE R240, R2.reuse, 0x4, R186 ;  /* 0x0000000402f07825 */ /* 0x040fe400078e02ba */
[----:B------:R3:W-:Y:S01]  /*b9b0*/  LDGSTS.E [R248+0x24000], desc[UR16][R30.64], !P4 ;  /* 0x240000001ef87fae */ /* 0x0007e2000e121850 */
[----:B------:R-:W2:Y:S01]  /*b9c0*/  LDC R18, c[0x0][0x230] ;  /* 0x00008c00ff127b82 */ /* 0x000ea20000000800 */
[C---:B-1----:R-:W-:Y:S02]  /*b9d0*/  IMAD.WIDE R32, R2.reuse, 0x4, R154 ;  /* 0x0000000402207825 */ /* 0x042fe400078e029a */
[----:B------:R1:W-:Y:S04]  /*b9e0*/  STL.64 [R1+0x200], R26 ;  /* 0x0002001a01007387 */ /* 0x0003e80000100a00 */
[----:B------:R1:W-:Y:S01]  /*b9f0*/  LDGSTS.E [R248+0x20004], desc[UR16][R26.64], !P6 ;  /* 0x200040001af87fae */ /* 0x0003e2000f121850 */
[----:B---3--:R-:W-:-:S03]  /*ba00*/  IMAD.WIDE R30, R2, 0x4, R156 ;  /* 0x00000004021e7825 */ /* 0x008fc600078e029c */
[----:B------:R3:W-:Y:S01]  /*ba10*/  STL.64 [R1+0x1f8], R10 ;  /* 0x0001f80a01007387 */ /* 0x0007e20000100a00 */
[----:B------:R-:W-:-:S03]  /*ba20*/  ISETP.GE.U32.AND P4, PT, R17, 0x7fffff0e, PT ;  /* 0x7fffff0e1100780c */ /* 0x000fc60003f86070 */
[----:B------:R3:W-:Y:S01]  /*ba30*/  LDGSTS.E [R248+0x24004], desc[UR16][R10.64], !P6 ;  /* 0x240040000af87fae */ /* 0x0007e2000f121850 */
[----:B-1----:R-:W-:-:S03]  /*ba40*/  IMAD.WIDE R26, R2, 0x4, R180 ;  /* 0x00000004021a7825 */ /* 0x002fc600078e02b4 */
[----:B------:R1:W-:Y:S04]  /*ba50*/  STL.64 [R1+0x1f0], R32 ;  /* 0x0001f02001007387 */ /* 0x0003e80000100a00 */
[----:B------:R1:W-:Y:S01]  /*ba60*/  LDGSTS.E [R248+0x20008], desc[UR16][R32.64], !P1 ;  /* 0x2000800020f87fae */ /* 0x0003e2000c921850 */
[----:B---3--:R-:W-:-:S03]  /*ba70*/  IMAD.WIDE R10, R2, 0x4, R216 ;  /* 0x00000004020a7825 */ /* 0x008fc600078e02d8 */
[----:B------:R3:W-:Y:S04]  /*ba80*/  STL.64 [R1+0x1e8], R30 ;  /* 0x0001e81e01007387 */ /* 0x0007e80000100a00 */
        /* <DEDUP_REMOVED lines=17> */
[----:B------:R-:W-:Y:S04]  /*bba0*/  STL.64 [R1+0x58], R10 ;  /* 0x0000580a01007387 */ /* 0x000fe80000100a00 */
[----:B------:R-:W-:Y:S01]  /*bbb0*/  STL.64 [R1+0x40], R32 ;  /* 0x0000402001007387 */ /* 0x000fe20000100a00 */
[----:B-1----:R-:W-:-:S03]  /*bbc0*/  IMAD.WIDE R26, R2, 0x4, R194 ;  /* 0x00000004021a7825 */ /* 0x002fc600078e02c2 */
[----:B------:R1:W-:Y:S04]  /*bbd0*/  STL.64 [R1+0x30], R30 ;  /* 0x0000301e01007387 */ /* 0x0003e80000100a00 */
[----:B------:R3:W-:Y:S04]  /*bbe0*/  LDGSTS.E [R248+0x2c004], desc[UR16][R10.64], !P3 ;  /* 0x2c0040000af87fae */ /* 0x0007e8000d921850 */
[----:B------:R2:W-:Y:S04]  /*bbf0*/  STL.64 [R1+0x20], R26 ;  /* 0x0000201a01007387 */ /* 0x0005e80000100a00 */
[----:B------:R-:W-:Y:S04]  /*bc00*/  LDGSTS.E [R248+0x28008], desc[UR16][R32.64], !P4 ;  /* 0x2800800020f87fae */ /* 0x000fe8000e121850 */
[----:B------:R-:W4:Y:S04]  /*bc10*/  LDL.LU.64 R86, [R1] ;  /* 0x0000000001567983 */ /* 0x000f280000300a00 */
[----:B------:R-:W-:Y:S04]  /*bc20*/  LDGSTS.E [R248+0x2c008], desc[UR16][R30.64], !P4 ;  /* 0x2c0080001ef87fae */ /* 0x000fe8000e121850 */
[----:B------:R-:W2:Y:S04]  /*bc30*/  LDL.LU.64 R78, [R1+0x18] ;  /* 0x00001800014e7983 */ /* 0x000ea80000300a00 */
[----:B-1----:R-:W2:Y:S01]  /*bc40*/  LDL.LU.64 R30, [R1+0x28] ;  /* 0x00002800011e7983 */ /* 0x002ea20000300a00 */
[----:B---3--:R-:W-:-:S03]  /*bc50*/  IMAD.WIDE R10, R2, 0x4, R170 ;  /* 0x00000004020a7825 */ /* 0x008fc600078e02aa */
[----:B------:R-:W3:Y:S04]  /*bc60*/  LDL.LU.64 R94, [R1+0x38] ;  /* 0x00003800015e7983 */ /* 0x000ee80000300a00 */
[----:B------:R-:W3:Y:S04]  /*bc70*/  LDL.LU.64 R70, [R1+0x50] ;  /* 0x0000500001467983 */ /* 0x000ee80000300a00 */
[----:B------:R-:W3:Y:S01]  /*bc80*/  LDL.LU.64 R46, [R1+0x60] ;  /* 0x00006000012e7983 */ /* 0x000ee20000300a00 */
[----:B------:R-:W-:-:S03]  /*bc90*/  IMAD.WIDE R236, R2, 0x4, R200 ;  /* 0x0000000402ec7825 */ /* 0x000fc600078e02c8 */
[----:B------:R-:W3:Y:S01]  /*bca0*/  LDL.LU.64 R38, [R1+0x68] ;  /* 0x0000680001267983 */ /* 0x000ee20000300a00 */
[----:B------:R-:W-:-:S03]  /*bcb0*/  IMAD.WIDE R232, R2, 0x4, R182 ;  /* 0x0000000402e87825 */ /* 0x000fc600078e02b6 */
[----:B------:R-:W-:Y:S01]  /*bcc0*/  STL.64 [R1+0x710], R10 ;  /* 0x0007100a01007387 */ /* 0x000fe20000100a00 */
        /* <DEDUP_REMOVED lines=15> */
[----:B------:R-:W-:Y:S04]  /*bdc0*/  STL.64 [R1+0x738], R212 ;  /* 0x000738d401007387 */ /* 0x000fe80000100a00 */
[----:B------:R1:W-:Y:S04]  /*bdd0*/  STL.64 [R1+0x740], R192 ;  /* 0x000740c001007387 */ /* 0x0003e80000100a00 */
[----:B------:R-:W-:Y:S04]  /*bde0*/  STL.64 [R1+0x748], R190 ;  /* 0x000748be01007387 */ /* 0x000fe80000100a00 */
[----:B------:R-:W-:Y:S04]  /*bdf0*/  STL.64 [R1+0x750], R206 ;  /* 0x000750ce01007387 */ /* 0x000fe80000100a00 */
[----:B------:R1:W-:Y:S04]  /*be00*/  STL.64 [R1+0x758], R196 ;  /* 0x000758c401007387 */ /* 0x0003e80000100a00 */
[----:B------:R-:W3:Y:S04]  /*be10*/  LDL.LU.64 R40, [R1+0x78] ;  /* 0x0000780001287983 */ /* 0x000ee80000300a00 */
[----:B------:R-:W3:Y:S01]  /*be20*/  LDL.LU.64 R32, [R1+0x80] ;  /* 0x0000800001207983 */ /* 0x000ee20000300a00 */
[----:B----4-:R-:W-:-:S03]  /*be30*/  IMAD.WIDE R76, R2, 0x4, R86 ;  /* 0x00000004024c7825 */ /* 0x010fc600078e0256 */
[----:B------:R-:W4:Y:S01]  /*be40*/  LDL.LU.64 R86, [R1+0x88] ;  /* 0x0000880001567983 */ /* 0x000f220000300a00 */
[----:B--2---:R-:W-:-:S04]  /*be50*/  IMAD.WIDE R66, R2, 0x4, R78 ;  /* 0x0000000402427825 */ /* 0x004fc800078e024e */
[C---:B------:R-:W-:Y:S02]  /*be60*/  IMAD.WIDE R78, R2.reuse, 0x4, R30 ;  /* 0x00000004024e7825 */ /* 0x040fe400078e021e */
[----:B------:R-:W2:Y:S02]  /*be70*/  LDL.LU.64 R30, [R1+0x98] ;  /* 0x00009800011e7983 */ /* 0x000ea40000300a00 */
[C---:B---3--:R-:W-:Y:S02]  /*be80*/  IMAD.WIDE R68, R2.reuse, 0x4, R94 ;  /* 0x0000000402447825 */ /* 0x048fe400078e025e */
[----:B------:R-:W3:Y:S02]  /*be90*/  LDL.LU.64 R102, [R1+0xa0] ;  /* 0x0000a00001667983 */ /* 0x000ee40000300a00 */
[C---:B------:R-:W-:Y:S02]  /*bea0*/  IMAD.WIDE R80, R2.reuse, 0x4, R70 ;  /* 0x0000000402507825 */ /* 0x040fe400078e0246 */
[----:B------:R-:W3:Y:S02]  /*beb0*/  LDL.LU.64 R94, [R1+0xa8] ;  /* 0x0000a800015e7983 */ /* 0x000ee40000300a00 */
[----:B------:R-:W-:-:S02]  /*bec0*/  IMAD.WIDE R70, R2, 0x4, R46 ;  /* 0x0000000402467825 */ /* 0x000fc400078e022e */
[----:B------:R-:W3:Y:S02]  /*bed0*/  LDL.LU.64 R46, [R1+0xc0] ;  /* 0x0000c000012e7983 */ /* 0x000ee40000300a00 */
[C---:B------:R-:W-:Y:S02]  /*bee0*/  IMAD.WIDE R82, R2.reuse, 0x4, R38 ;  /* 0x0000000402527825 */ /* 0x040fe400078e0226 */
[----:B------:R-:W3:Y:S04]  /*bef0*/  LDL.LU.64 R38, [R1+0xc8] ;  /* 0x0000c80001267983 */ /* 0x000ee80000300a00 */
[----:B------:R-:W3:Y:S01]  /*bf00*/  LDL.LU.64 R144, [R1+0xd0] ;  /* 0x0000d00001907983 */ /* 0x000ee20000300a00 */
[----:B------:R-:W-:-:S04]  /*bf10*/  IMAD.WIDE R84, R2, 0x4, R32 ;  /* 0x0000000402547825 */ /* 0x000fc800078e0220 */
[----:B----4-:R-:W-:-:S04]  /*bf20*/  IMAD.WIDE R74, R2, 0x4, R86 ;  /* 0x00000004024a7825 */ /* 0x010fc800078e0256 */
[----:B--2---:R-:W-:Y:S02]  /*bf30*/  IMAD.WIDE R86, R2, 0x4, R30 ;  /* 0x0000000402567825 */ /* 0x004fe400078e021e */
[----:B------:R-:W2:Y:S04]  /*bf40*/  LDL.LU.64 R30, [R1+0xf0] ;  /* 0x0000f000011e7983 */ /* 0x000ea80000300a00 */
[----:B------:R-:W4:Y:S04]  /*bf50*/  LDL.LU.64 R158, [R1+0xf8] ;  /* 0x0000f800019e7983 */ /* 0x000f280000300a00 */
[----:B------:R-:W4:Y:S04]  /*bf60*/  LDL.LU.64 R32, [R1+0x100] ;  /* 0x0001000001207983 */ /* 0x000f280000300a00 */
[----:B------:R-:W4:Y:S04]  /*bf70*/  LDL.LU.64 R160, [R1+0x120] ;  /* 0x0001200001a07983 */ /* 0x000f280000300a00 */
[----:B------:R-:W4:Y:S04]  /*bf80*/  LDL.LU.64 R34, [R1+0x128] ;  /* 0x0001280001227983 */ /* 0x000f280000300a00 */
[----:B------:R-:W4:Y:S01]  /*bf90*/  LDL.LU.64 R142, [R1+0x130] ;  /* 0x00013000018e7983 */ /* 0x000f220000300a00 */
[----:B------:R-:W-:-:S02]  /*bfa0*/  VIADD R16, R22, 0xffffff4c ;  /* 0xffffff4c16107836 */ /* 0x000fc40000000000 */
[----:B------:R-:W1:Y:S01]  /*bfb0*/  LDC R22, c[0x0][0x230] ;  /* 0x00008c00ff167b82 */ /* 0x000e620000000800 */
[----:B------:R-:W-:Y:S02]  /*bfc0*/  VIADD R17, R21, 0xffffff6b ;  /* 0xffffff6b15117836 */ /* 0x000fe40000000000 */
[----:B------:R-:W-:Y:S02]  /*bfd0*/  ISETP.GE.U32.AND P6, PT, R16, 0x7fffff0d, PT ;  /* 0x7fffff0d1000780c */ /* 0x000fe40003fc6070 */
[----:B------:R-:W-:-:S03]  /*bfe0*/  IADD3 R16, R25, -0x96, RZ ;  /* 0xffffff6a19107810 */ /* 0x000fc60007ffe0ff */
[----:B------:R-:W3:Y:S01]  /*bff0*/  LDC R21, c[0x0][0x230] ;  /* 0x00008c00ff157b82 */ /* 0x000ee20000000800 */
[----:B------:R-:W-:Y:S01]  /*c000*/  ISETP.GE.U32.AND P1, PT, R17, 0x7fffff2c, PT ;  /* 0x7fffff2c1100780c */ /* 0x000fe20003f26070 */
[----:B------:R-:W-:Y:S01]  /*c010*/  VIADD R17, R20, 0xffffff69 ;  /* 0xffffff6914117836 */ /* 0x000fe20000000000 */
[----:B------:R-:W-:Y:S01]  /*c020*/  ISETP.GE.U32.AND P0, PT, R16, 0x7fffff2b, PT ;  /* 0x7fffff2b1000780c */ /* 0x000fe20003f06070 */
[----:B------:R-:W-:-:S04]  /*c030*/  VIADD R16, R24, 0xffffff68 ;  /* 0xffffff6818107836 */ /* 0x000fc80000000000 */
[----:B------:R-:W3:Y:S01]  /*c040*/  LDC R20, c[0x0][0x230] ;  /* 0x00008c00ff147b82 */ /* 0x000ee20000000800 */
[----:B------:R-:W-:Y:S01]  /*c050*/  ISETP.GE.U32.AND P2, PT, R17, 0x7fffff2a, PT ;  /* 0x7fffff2a1100780c */ /* 0x000fe20003f46070 */
[----:B------:R-:W-:Y:S01]  /*c060*/  LDGSTS.E [R248+0x2800c], desc[UR16][R26.64], !P6 ;  /* 0x2800c0001af87fae */ /* 0x000fe2000f121850 */
[----:B------:R-:W-:-:S05]  /*c070*/  ISETP.GE.U32.AND P3, PT, R16, 0x7fffff29, PT ;  /* 0x7fffff291000780c */ /* 0x000fca0003f66070 */
[----:B------:R-:W3:Y:S01]  /*c080*/  LDC R24, c[0x0][0x230] ;  /* 0x00008c00ff187b82 */ /* 0x000ee20000000800 */
[----:B------:R-:W-:Y:S01]  /*c090*/  IADD3 R17, R19, -0xb5, RZ ;  /* 0xffffff4b13117810 */ /* 0x000fe20007ffe0ff */
[----:B------:R-:W-:Y:S01]  /*c0a0*/  VIADD R16, R23, 0xffffff4a ;  /* 0xffffff4a17107836 */ /* 0x000fe20000000000 */
[----:B------:R-:W-:Y:S05]  /*c0b0*/  LDGSTS.E [R248+0x2c00c], desc[UR16][R10.64], !P6 ;  /* 0x2c00c0000af87fae */ /* 0x000fea000f121850 */
[----:B------:R-:W3:Y:S01]  /*c0c0*/  LDC R19, c[0x0][0x230] ;  /* 0x00008c00ff137b82 */ /* 0x000ee20000000800 */
[----:B------:R-:W-:Y:S01]  /*c0d0*/  ISETP.GE.U32.AND P4, PT, R17, 0x7fffff0c, PT ;  /* 0x7fffff0c1100780c */ /* 0x000fe20003f86070 */
[----:B------:R-:W-:Y:S01]  /*c0e0*/  VIADD R17, R18, 0xffffff49 ;  /* 0xffffff4912117836 */ /* 0x000fe20000000000 */
[----:B------:R-:W-:Y:S01]  /*c0f0*/  ISETP.GE.U32.AND P6, PT, R16, 0x7fffff0b, PT ;  /* 0x7fffff0b1000780c */ /* 0x000fe20003fc6070 */
[----:B------:R-:W-:Y:S04]  /*c100*/  LDGSTS.E [R249+0x20000], desc[UR16][R244.64], !P1 ;  /* 0x20000000f4f97fae */ /* 0x000fe8000c921850 */
[----:B------:R-:W3:Y:S01]  /*c110*/  LDC R23, c[0x0][0x230] ;  /* 0x00008c00ff177b82 */ /* 0x000ee20000000800 */
[----:B-1----:R-:W-:Y:S01]  /*c120*/  IADD3 R16, R22, -0xb8, RZ ;  /* 0xffffff4816107810 */ /* 0x002fe20007ffe0ff */
[----:B------:R-:W-:Y:S01]  /*c130*/  LDGSTS.E [R249+0x24000], desc[UR16][R240.64], !P1 ;  /* 0x24000000f0f97fae */ /* 0x000fe2000c921850 */
[----:B------:R-:W-:-:S05]  /*c140*/  ISETP.GE.U32.AND P1, PT, R17, 0x7fffff0a, PT ;  /* 0x7fffff0a1100780c */ /* 0x000fca0003f26070 */
[----:B------:R-:W1:Y:S01]  /*c150*/  LDC R22, c[0x0][0x230] ;  /* 0x00008c00ff167b82 */ /* 0x000e620000000800 */
[----:B---3--:R-:W-:Y:S01]  /*c160*/  VIADD R17, R21, 0xffffff67 ;  /* 0xffffff6715117836 */ /* 0x008fe20000000000 */
[----:B------:R-:W-:Y:S04]  /*c170*/  LDGSTS.E [R249+0x20004], desc[UR16][R236.64], !P0 ;  /* 0x20004000ecf97fae */ /* 0x000fe8000c121850 */
[----:B------:R-:W-:Y:S02]  /*c180*/  LDGSTS.E [R249+0x24004], desc[UR16][R232.64], !P0 ;  /* 0x24004000e8f97fae */ /* 0x000fe4000c121850 */
[----:B------:R-:W3:Y:S02]  /*c190*/  LDC R18, c[0x0][0x230] ;  /* 0x00008c00ff127b82 */ /* 0x000ee40000000800 */
[----:B------:R-:W-:Y:S01]  /*c1a0*/  LDGSTS.E [R249+0x20008], desc[UR16][R228.64], !P2 ;  /* 0x20008000e4f97fae */ /* 0x000fe2000d121850 */
[----:B------:R-:W-:-:S03]  /*c1b0*/  ISETP.GE.U32.AND P0, PT, R16, 0x7fffff09, PT ;  /* 0x7fffff091000780c */ /* 0x000fc60003f06070 */
[----:B------:R-:W-:Y:S02]  /*c1c0*/  LDGSTS.E [R249+0x24008], desc[UR16][R226.64], !P2 ;  /* 0x24008000e2f97fae */ /* 0x000fe4000d121850 */
[----:B------:R-:W3:Y:S01]  /*c1d0*/  LDC R21, c[0x0][0x230] ;  /* 0x00008c00ff157b82 */ /* 0x000ee20000000800 */
[----:B------:R-:W-:Y:S01]  /*c1e0*/  ISETP.GE.U32.AND P2, PT, R17, 0x7fffff28, PT ;  /* 0x7fffff281100780c */ /* 0x000fe20003f46070 */
[----:B------:R-:W-:Y:S01]  /*c1f0*/  VIADD R16, R24, 0xffffff66 ;  /* 0xffffff6618107836 */ /* 0x000fe20000000000 */
[----:B------:R-:W-:Y:S01]  /*c200*/  IADD3 R17, R20, -0x9b, RZ ;  /* 0xffffff6514117810 */ /* 0x000fe20007ffe0ff */
[----:B------:R-:W-:Y:S04]  /*c210*/  LDGSTS.E [R249+0x2000c], desc[UR16][R224.64], !P3 ;  /* 0x2000c000e0f97fae */ /* 0x000fe8000d921850 */
[----:B------:R-:W3:Y:S01]  /*c220*/  LDC R20, c[0x0][0x230] ;  /* 0x00008c00ff147b82 */ /* 0x000ee20000000800 */
[----:B------:R-:W-:Y:S01]  /*c230*/  LDGSTS.E [R249+0x2400c], desc[UR16][R212.64], !P3 ;  /* 0x2400c000d4f97fae */ /* 0x000fe2000d921850 */
[----:B------:R-:W-:-:S03]  /*c240*/  ISETP.GE.U32.AND P3, PT, R16, 0x7fffff27, PT ;  /* 0x7fffff271000780c */ /* 0x000fc60003f66070 */
[----:B------:R3:W-:Y:S03]  /*c250*/  LDGSTS.E [R249+0x28000], desc[UR16][R192.64], !P4 ;  /* 0x28000000c0f97fae */ /* 0x0007e6000e121850 */
[----:B------:R-:W3:Y:S01]  /*c260*/  LDC R24, c[0x0][0x230] ;  /* 0x00008c00ff187b82 */ /* 0x000ee20000000800 */
[----:B------:R-:W-:Y:S01]  /*c270*/  LDGSTS.E [R249+0x2c000], desc[UR16][R190.64], !P4 ;  /* 0x2c000000bef97fae */ /* 0x000fe2000e121850 */
[----:B------:R-:W-:Y:S01]  /*c280*/  ISETP.GE.U32.AND P4, PT, R17, 0x7fffff26, PT ;  /* 0x7fffff261100780c */ /* 0x000fe20003f86070 */
[----:B------:R-:W-:Y:S02]  /*c290*/  VIADD R17, R19, 0xffffff47 ;  /* 0xffffff4713117836 */ /* 0x000fe40000000000 */
[----:B------:R-:W-:Y:S01]  /*c2a0*/  VIADD R16, R23, 0xffffff64 ;  /* 0xffffff6417107836 */ /* 0x000fe20000000000 */
[----:B------:R-:W-:Y:S02]  /*c2b0*/  LDGSTS.E [R249+0x28004], desc[UR16][R206.64], !P6 ;  /* 0x28004000cef97fae */ /* 0x000fe4000f121850 */
[----:B------:R-:W3:Y:S01]  /*c2c0*/  LDC R19, c[0x0][0x230] ;  /* 0x00008c00ff137b82 */ /* 0x000ee20000000800 */
[----:B------:R-:W-:Y:S01]  /*c2d0*/  IMAD.WIDE R198, R2, 0x4, R198 ;  /* 0x0000000402c67825 */ /* 0x000fe200078e02c6 */
[----:B------:R3:W-:Y:S01]  /*c2e0*/  LDGSTS.E [R249+0x2c004], desc[UR16][R196.64], !P6 ;  /* 0x2c004000c4f97fae */ /* 0x0007e2000f121850 */
[----:B------:R-:W-:-:S02]  /*c2f0*/  ISETP.GE.U32.AND P6, PT, R16, 0x7fffff25, PT ;  /* 0x7fffff251000780c */ /* 0x000fc40003fc6070 */
[----:B------:R-:W-:-:S03]  /*c300*/  IMAD.WIDE R210, R2, 0x4, R210 ;  /* 0x0000000402d27825 */ /* 0x000fc600078e02d2 */
[----:B------:R-:W3:Y:S01]  /*c310*/  LDC R23, c[0x0][0x230] ;  /* 0x00008c00ff177b82 */ /* 0x000ee20000000800 */
[----:B-1----:R-:W-:Y:S01]  /*c320*/  IADD3 R16, R22, -0xba, RZ ;  /* 0xffffff4616107810 */ /* 0x002fe20007ffe0ff */
[C---:B------:R-:W-:Y:S01]  /*c330*/  IMAD.WIDE R208, R2.reuse, 0x4, R208 ;  /* 0x0000000402d07825 */ /* 0x040fe200078e02d0 */
[----:B------:R-:W-:Y:S03]  /*c340*/  LDGSTS.E [R249+0x28008], desc[UR16][R198.64], !P1 ;  /* 0x28008000c6f97fae */ /* 0x000fe6000c921850 */
[C---:B------:R-:W-:Y:S01]  /*c350*/  IMAD.WIDE R60, R2.reuse, 0x4, R220 ;  /* 0x00000004023c7825 */ /* 0x040fe200078e02dc */
[----:B------:R-:W-:Y:S01]  /*c360*/  LDGSTS.E [R249+0x2c008], desc[UR16][R210.64], !P1 ;  /* 0x2c008000d2f97fae */ /* 0x000fe2000c921850 */
[----:B------:R-:W1:Y:S01]  /*c370*/  LDC R22, c[0x0][0x230] ;  /* 0x00008c00ff167b82 */ /* 0x000e620000000800 */
[----:B------:R-:W-:Y:S01]  /*c380*/  ISETP.GE.U32.AND P1, PT, R17, 0x7fffff08, PT ;  /* 0x7fffff081100780c */ /* 0x000fe20003f26070 */
[C---:B------:R-:W-:Y:S01]  /*c390*/  IMAD.WIDE R90, R2.reuse, 0x4, R222 ;  /* 0x00000004025a7825 */ /* 0x040fe200078e02de */
[----:B------:R-:W-:Y:S03]  /*c3a0*/  LDGSTS.E [R249+0x2800c], desc[UR16][R208.64], !P0 ;  /* 0x2800c000d0f97fae */ /* 0x000fe6000c121850 */
[----:B------:R-:W-:Y:S01]  /*c3b0*/  IMAD.WIDE R62, R2, 0x4, R230 ;  /* 0x00000004023e7825 */ /* 0x000fe200078e02e6 */
[----:B------:R-:W-:Y:S01]  /*c3c0*/  LDGSTS.E [R249+0x2c00c], desc[UR16][R60.64], !P0 ;  /* 0x2c00c0003cf97fae */ /* 0x000fe2000c121850 */
[----:B------:R-:W-:Y:S01]  /*c3d0*/  ISETP.GE.U32.AND P0, PT, R16, 0x7fffff07, PT ;  /* 0x7fffff071000780c */ /* 0x000fe20003f06070 */
[----:B------:R-:W1:Y:S01]  /*c3e0*/  LDC R25, c[0x0][0x230] ;  /* 0x00008c00ff197b82 */ /* 0x000e620000000800 */
[----:B---3--:R-:W-:Y:S01]  /*c3f0*/  VIADD R17, R18, 0xffffff45 ;  /* 0xffffff4512117836 */ /* 0x008fe20000000000 */
[----:B------:R-:W-:Y:S01]  /*c400*/  LDGSTS.E [R250+0x20000], desc[UR16][R90.64], !P2 ;  /* 0x200000005afa7fae */ /* 0x000fe2000d121850 */
[----:B------:R-:W-:-:S03]  /*c410*/  IMAD.WIDE R106, R2, 0x4, R234 ;  /* 0x00000004026a7825 */ /* 0x000fc600078e02ea */
[----:B------:R-:W-:Y:S01]  /*c420*/  LDGSTS.E [R250+0x24000], desc[UR16][R62.64], !P2 ;  /* 0x240000003efa7fae */ /* 0x000fe2000d121850 */
[C---:B------:R-:W-:Y:S01]  /*c430*/  IMAD.WIDE R64, R2.reuse, 0x4, R238 ;  /* 0x0000000402407825 */ /* 0x040fe200078e02ee */
[----:B------:R-:W3:Y:S03]  /*c440*/  LDC R18, c[0x0][0x230] ;  /* 0x00008c00ff127b82 */ /* 0x000ee60000000800 */
[----:B------:R-:W-:Y:S01]  /*c450*/  VIADD R16, R21, 0xffffff44 ;  /* 0xffffff4415107836 */ /* 0x000fe20000000000 */
[----:B------:R-:W-:Y:S01]  /*c460*/  ISETP.GE.U32.AND P2, PT, R17, 0x7fffff06, PT ;  /* 0x7fffff061100780c */ /* 0x000fe20003f46070 */
[----:B------:R-:W-:Y:S01]  /*c470*/  IMAD.WIDE R104, R2, 0x4, R242 ;  /* 0x0000000402687825 */ /* 0x000fe200078e02f2 */
[----:B------:R-:W-:Y:S01]  /*c480*/  LDGSTS.E [R250+0x20004], desc[UR16][R106.64], !P3 ;  /* 0x200040006afa7fae */ /* 0x000fe2000d921850 */
[----:B------:R-:W-:Y:S01]  /*c490*/  IADD3 R17, R20, -0x9d, RZ ;  /* 0xffffff6314117810 */ /* 0x000fe20007ffe0ff */
[----:B------:R-:W3:Y:S02]  /*c4a0*/  LDC R21, c[0x0][0x230] ;  /* 0x00008c00ff157b82 */ /* 0x000ee40000000800 */
[----:B------:R-:W-:Y:S01]  /*c4b0*/  LDGSTS.E [R250+0x24004], desc[UR16][R64.64], !P3 ;  /* 0x2400400040fa7fae */ /* 0x000fe2000d921850 */
[----:B------:R-:W-:Y:S01]  /*c4c0*/  ISETP.GE.U32.AND P3, PT, R16, 0x7fffff05, PT ;  /* 0x7fffff051000780c */ /* 0x000fe20003f66070 */
[----:B------:R-:W-:-:S02]  /*c4d0*/  VIADD R16, R24, 0xffffff62 ;  /* 0xffffff6218107836 */ /* 0x000fc40000000000 */
[----:B------:R-:W-:Y:S02]  /*c4e0*/  LDGSTS.E [R250+0x20008], desc[UR16][R104.64], !P4 ;  /* 0x2000800068fa7fae */ /* 0x000fe4000e121850 */
[----:B------:R-:W3:Y:S02]  /*c4f0*/  LDC R20, c[0x0][0x230] ;  /* 0x00008c00ff147b82 */ /* 0x000ee40000000800 */
[----:B------:R-:W-:Y:S01]  /*c500*/  LDGSTS.E [R250+0x24008], desc[UR16][R76.64], !P4 ;  /* 0x240080004cfa7fae */ /* 0x000fe2000e121850 */
[----:B------:R-:W-:Y:S01]  /*c510*/  ISETP.GE.U32.AND P4, PT, R17, 0x7fffff24, PT ;  /* 0x7fffff241100780c */ /* 0x000fe20003f86070 */
[----:B------:R-:W-:Y:S02]  /*c520*/  VIADD R17, R19, 0xffffff61 ;  /* 0xffffff6113117836 */ /* 0x000fe40000000000 */
[----:B------:R-:W-:Y:S02]  /*c530*/  LDGSTS.E [R250+0x2000c], desc[UR16][R66.64], !P6 ;  /* 0x2000c00042fa7fae */ /* 0x000fe4000f121850 */
[----:B------:R-:W3:Y:S02]  /*c540*/  LDC R19, c[0x0][0x230] ;  /* 0x00008c00ff137b82 */ /* 0x000ee40000000800 */
[----:B------:R-:W-:Y:S01]  /*c550*/  LDGSTS.E [R250+0x2400c], desc[UR16][R78.64], !P6 ;  /* 0x2400c0004efa7fae */ /* 0x000fe2000f121850 */
[----:B------:R-:W-:-:S02]  /*c560*/  ISETP.GE.U32.AND P6, PT, R16, 0x7fffff23, PT ;  /* 0x7fffff231000780c */ /* 0x000fc40003fc6070 */
[----:B------:R-:W-:Y:S01]  /*c570*/  IADD3 R16, R23, -0xa0, RZ ;  /* 0xffffff6017107810 */ /* 0x000fe20007ffe0ff */
[----:B------:R-:W-:Y:S01]  /*c580*/  LDGSTS.E [R250+0x28000], desc[UR16][R68.64], !P1 ;  /* 0x2800000044fa7fae */ /* 0x000fe2000c921850 */
[C---:B------:R-:W-:Y:S01]  /*c590*/  IMAD.WIDE R92, R2.reuse, 0x4, R38 ;  /* 0x00000004025c7825 */ /* 0x040fe200078e0226 */
[----:B------:R-:W4:Y:S02]  /*c5a0*/  LDC R24, c[0x0][0x230] ;  /* 0x00008c00ff187b82 */ /* 0x000f240000000800 */
[----:B------:R-:W-:Y:S04]  /*c5b0*/  LDGSTS.E [R250+0x2c000], desc[UR16][R80.64], !P1 ;  /* 0x2c00000050fa7fae */ /* 0x000fe8000c921850 */
[----:B------:R-:W-:Y:S01]  /*c5c0*/  LDGSTS.E [R250+0x28004], desc[UR16][R70.64], !P0 ;  /* 0x2800400046fa7fae */ /* 0x000fe2000c121850 */
[----:B------:R-:W-:Y:S01]  /*c5d0*/  IMAD.WIDE R72, R2, 0x4, R40 ;  /* 0x0000000402487825 */ /* 0x000fe200078e0228 */
[----:B------:R-:W4:Y:S02]  /*c5e0*/  LDC R230, c[0x0][0x230] ;  /* 0x00008c00ffe67b82 */ /* 0x000f240000000800 */
[----:B------:R-:W-:Y:S01]  /*c5f0*/  LDGSTS.E [R250+0x2c004], desc[UR16][R82.64], !P0 ;  /* 0x2c00400052fa7fae */ /* 0x000fe2000c121850 */
[----:B------:R-:W-:Y:S01]  /*c600*/  ISETP.GE.U32.AND P0, PT, R16, 0x7fffff21, PT ;  /* 0x7fffff211000780c */ /* 0x000fe20003f06070 */
[----:B-1----:R-:W-:-:S02]  /*c610*/  VIADD R16, R22, 0xffffff42 ;  /* 0xffffff4216107836 */ /* 0x002fc40000000000 */
[----:B------:R-:W4:Y:S02]  /*c620*/  LDL.LU.64 R38, [R1+0x150] ;  /* 0x0001500001267983 */ /* 0x000f240000300a00 */
[----:B------:R-:W1:Y:S01]  /*c630*/  LDC R22, c[0x0][0x230] ;  /* 0x00008c00ff167b82 */ /* 0x000e620000000800 */
[----:B------:R-:W-:Y:S01]  /*c640*/  ISETP.GE.U32.AND P1, PT, R17, 0x7fffff22, PT ;  /* 0x7fffff221100780c */ /* 0x000fe20003f26070 */
[----:B------:R-:W4:Y:S01]  /*c650*/  LDL.LU.64 R100, [R1+0x158] ;  /* 0x0001580001647983 */ /* 0x000f220000300a00 */
[----:B---3--:R-:W-:Y:S02]  /*c660*/  VIADD R17, R18, 0xffffff43 ;  /* 0xffffff4312117836 */ /* 0x008fe40000000000 */
[C---:B------:R-:W-:Y:S01]  /*c670*/  IMAD.WIDE R102, R2.reuse, 0x4, R102 ;  /* 0x0000000402667825 */ /* 0x040fe200078e0266 */
[----:B------:R-:W-:Y:S02]  /*c680*/  LDGSTS.E [R250+0x28008], desc[UR16][R72.64], !P2 ;  /* 0x2800800048fa7fae */ /* 0x000fe4000d121850 */
[----:B------:R-:W3:Y:S02]  /*c690*/  LDC R231, c[0x0][0x230] ;  /* 0x00008c00ffe77b82 */ /* 0x000ee40000000800 */
[----:B------:R-:W3:Y:S01]  /*c6a0*/  LDL.LU.64 R40, [R1+0x160] ;  /* 0x0001600001287983 */ /* 0x000ee20000300a00 */
[----:B------:R-:W-:-:S03]  /*c6b0*/  IMAD.WIDE R88, R2, 0x4, R94 ;  /* 0x0000000402587825 */ /* 0x000fc600078e025e */
[----:B------:R-:W-:Y:S01]  /*c6c0*/  LDGSTS.E [R250+0x2c008], desc[UR16][R84.64], !P2 ;  /* 0x2c00800054fa7fae */ /* 0x000fe2000d121850 */
[----:B------:R-:W-:Y:S01]  /*c6d0*/  IMAD.WIDE R94, R2, 0x4, R46 ;  /* 0x00000004025e7825 */ /* 0x000fe200078e022e */
[----:B------:R-:W3:Y:S02]  /*c6e0*/  LDC R234, c[0x0][0x230] ;  /* 0x00008c00ffea7b82 */ /* 0x000ee40000000800 */
[----:B------:R-:W3:Y:S01]  /*c6f0*/  LDL.LU.64 R26, [R1+0x188] ;  /* 0x00018800011a7983 */ /* 0x000ee20000300a00 */
[----:B------:R-:W-:-:S03]  /*c700*/  ISETP.GE.U32.AND P2, PT, R17, 0x7fffff04, PT ;  /* 0x7fffff041100780c */ /* 0x000fc60003f46070 */
[----:B------:R-:W-:Y:S01]  /*c710*/  LDGSTS.E [R250+0x2800c], desc[UR16][R74.64], !P3 ;  /* 0x2800c0004afa7fae */ /* 0x000fe2000d921850 */
[----:B------:R-:W-:Y:S01]  /*c720*/  VIADD R21, R21, 0xffffff3e ;  /* 0xffffff3e15157836 */ /* 0x000fe20000000000 */
[----:B------:R-:W4:Y:S02]  /*c730*/  LDC R46, c[0x0][0x230] ;  /* 0x00008c00ff2e7b82 */ /* 0x000f240000000800 */
[----:B------:R-:W3:Y:S01]  /*c740*/  LDL.LU.64 R42, [R1+0x198] ;  /* 0x00019800012a7983 */ /* 0x000ee20000300a00 */
[----:B------:R-:W-:-:S03]  /*c750*/  IADD3 R17, R20, -0xbf, RZ ;  /* 0xffffff4114117810 */ /* 0x000fc60007ffe0ff */
[----:B------:R-:W-:Y:S01]  /*c760*/  LDGSTS.E [R250+0x2c00c], desc[UR16][R86.64], !P3 ;  /* 0x2c00c00056fa7fae */ /* 0x000fe2000d921850 */
[----:B------:R-:W-:Y:S01]  /*c770*/  ISETP.GE.U32.AND P3, PT, R16, 0x7fffff03, PT ;  /* 0x7fffff031000780c */ /* 0x000fe20003f66070 */
[----:B------:R-:W-:Y:S01]  /*c780*/  VIADD R16, R25, 0xffffff3f ;  /* 0xffffff3f19107836 */ /* 0x000fe20000000000 */
[----:B------:R-:W4:Y:S01]  /*c790*/  LDC R47, c[0x0][0x230] ;  /* 0x00008c00ff2f7b82 */ /* 0x000f220000000800 */
[----:B------:R-:W-:Y:S04]  /*c7a0*/  LDGSTS.E [R251+0x20000], desc[UR16][R102.64], !P4 ;  /* 0x2000000066fb7fae */ /* 0x000fe8000e121850 */
[----:B------:R-:W-:Y:S01]  /*c7b0*/  LDGSTS.E [R251+0x24000], desc[UR16][R88.64], !P4 ;  /* 0x2400000058fb7fae */ /* 0x000fe2000e121850 */
[----:B------:R-:W-:Y:S01]  /*c7c0*/  ISETP.GE.U32.AND P4, PT, R17, 0x7fffff02, PT ;  /* 0x7fffff021100780c */ /* 0x000fe20003f86070 */
[----:B------:R-:W-:Y:S01]  /*c7d0*/  IMAD.WIDE R8, R4, 0x4, R8 ;  /* 0x0000000404087825 */ /* 0x000fe200078e0208 */
[----:B------:R-:W3:Y:S01]  /*c7e0*/  LDC R193, c[0x0][0x230] ;  /* 0x00008c00ffc17b82 */ /* 0x000ee20000000800 */
[----:B------:R-:W-:Y:S01]  /*c7f0*/  LDGSTS.E [R251+0x20004], desc[UR16][R94.64], !P6 ;  /* 0x200040005efb7fae */ /* 0x000fe2000f121850 */
[----:B------:R-:W-:-:S03]  /*c800*/  IADD3 R20, R19, -0xc3, RZ ;  /* 0xffffff3d13147810 */ /* 0x000fc60007ffe0ff */
[----:B------:R-:W-:Y:S01]  /*c810*/  LDGSTS.E [R251+0x24004], desc[UR16][R92.64], !P6 ;  /* 0x240040005cfb7fae */ /* 0x000fe2000f121850 */
[----:B------:R-:W-:Y:S01]  /*c820*/  ISETP.GE.U32.AND P6, PT, R16, 0x7fffff00, PT ;  /* 0x7fffff001000780c */ /* 0x000fe20003fc6070 */
[----:B------:R-:W-:Y:S01]  /*c830*/  IMAD.WIDE R16, R2, 0x4, R144 ;  /* 0x0000000402107825 */ /* 0x000fe200078e0290 */
[----:B------:R-:W3:Y:S01]  /*c840*/  LDC R192, c[0x0][0x230] ;  /* 0x00008c00ffc07b82 */ /* 0x000ee20000000800 */
[----:B------:R-:W3:Y:S04]  /*c850*/  LDL.LU.64 R144, [R1+0x430] ;  /* 0x0004300001907983 */ /* 0x000ee80000300a00 */
[----:B------:R-:W-:Y:S01]  /*c860*/  LDGSTS.E [R251+0x20008], desc[UR16][R16.64], !P1 ;  /* 0x2000800010fb7fae */ /* 0x000fe2000c921850 */
[----:B-1----:R-:W-:Y:S02]  /*c870*/  VIADD R10, R22, 0xffffff40 ;  /* 0xffffff40160a7836 */ /* 0x002fe40000000000 */
[C---:B------:R-:W-:Y:S01]  /*c880*/  IMAD.WIDE R50, R4.reuse, 0x4, R50 ;  /* 0x0000000404327825 */ /* 0x040fe200078e0232 */
[----:B------:R-:W1:Y:S03]  /*c890*/  LDC R197, c[0x0][0x230] ;  /* 0x00008c00ffc57b82 */ /* 0x000e660000000800 */
[----:B------:R-:W-:-:S04]  /*c8a0*/  IMAD.WIDE R96, R4, 0x4, R96 ;  /* 0x0000000404607825 */ /* 0x000fc800078e0260 */
[----:B------:R-:W-:Y:S01]  /*c8b0*/  IMAD.WIDE R108, R4, 0x4, R108 ;  /* 0x00000004046c7825 */ /* 0x000fe200078e026c */
[----:B------:R-:W1:Y:S03]  /*c8c0*/  LDC R191, c[0x0][0x230] ;  /* 0x00008c00ffbf7b82 */ /* 0x000e660000000800 */
[----:B--2---:R-:W-:-:S04]  /*c8d0*/  IMAD.WIDE R30, R2, 0x4, R30 ;  /* 0x00000004021e7825 */ /* 0x004fc800078e021e */
[C---:B----4-:R-:W-:Y:S01]  /*c8e0*/  IMAD.WIDE R18, R2.reuse, 0x4, R158 ;  /* 0x0000000402127825 */ /* 0x050fe200078e029e */
[----:B------:R-:W-:Y:S03]  /*c8f0*/  LDGSTS.E [R251+0x24008], desc[UR16][R30.64], !P1 ;  /* 0x240080001efb7fae */ /* 0x000fe6000c921850 */
[----:B------:R-:W-:Y:S01]  /*c900*/  IMAD.WIDE R32, R2, 0x4, R32 ;  /* 0x0000000402207825 */ /* 0x000fe200078e0220 */
[----:B------:R-:W-:Y:S01]  /*c910*/  LDGSTS.E [R251+0x2000c], desc[UR16][R18.64], !P0 ;  /* 0x2000c00012fb7fae */ /* 0x000fe2000c121850 */
[----:B------:R-:W-:-:S03]  /*c920*/  ISETP.GE.U32.AND P1, PT, R21, 0x7ffffeff, PT ;  /* 0x7ffffeff1500780c */ /* 0x000fc60003f26070 */
[----:B------:R-:W-:Y:S01]  /*c930*/  LDGSTS.E [R251+0x2400c], desc[UR16][R32.64], !P0 ;  /* 0x2400c00020fb7fae */ /* 0x000fe2000c121850 */
[----:B------:R-:W-:Y:S01]  /*c940*/  ISETP.GE.U32.AND P0, PT, R20, 0x7ffffefe, PT ;  /* 0x7ffffefe1400780c */ /* 0x000fe20003f06070 */
[C---:B------:R-:W-:Y:S02]  /*c950*/  IMAD.WIDE R20, R2.reuse, 0x4, R160 ;  /* 0x0000000402147825 */ /* 0x040fe400078e02a0 */
[----:B------:R-:W2:Y:S02]  /*c960*/  LDL.LU.64 R158, [R1+0x480] ;  /* 0x00048000019e7983 */ /* 0x000ea40000300a00 */
[C---:B------:R-:W-:Y:S02]  /*c970*/  IMAD.WIDE R22, R2.reuse, 0x4, R142 ;  /* 0x0000000402167825 */ /* 0x040fe400078e028e */
[----:B------:R-:W-:Y:S04]  /*c980*/  LDGSTS.E [R251+0x28000], desc[UR16][R20.64], !P2 ;  /* 0x2800000014fb7fae */ /* 0x000fe8000d121850 */
[----:B------:R-:W4:Y:S04]  /*c990*/  LDL.LU.64 R142, [R1+0x10] ;  /* 0x00001000018e7983 */ /* 0x000f280000300a00 */
[----:B------:R-:W4:Y:S01]  /*c9a0*/  LDL.LU.64 R160, [R1+0x490] ;  /* 0x0004900001a07983 */ /* 0x000f220000300a00 */
[----:B------:R-:W-:-:S04]  /*c9b0*/  IMAD.WIDE R34, R2, 0x4, R34 ;  /* 0x0000000402227825 */ /* 0x000fc800078e0222 */
[----:B------:R-:W-:Y:S01]  /*c9c0*/  VIADD R24, R24, 0xffffff3c ;  /* 0xffffff3c18187836 */ /* 0x000fe20000000000 */
[----:B------:R-:W-:Y:S01]  /*c9d0*/  LDGSTS.E [R251+0x2c000], desc[UR16][R34.64], !P2 ;  /* 0x2c00000022fb7fae */ /* 0x000fe2000d121850 */
[----:B------:R-:W-:-:S03]  /*c9e0*/  ISETP.GE.U32.AND P2, PT, R10, 0x7fffff01, PT ;  /* 0x7fffff010a00780c */ /* 0x000fc60003f46070 */
[----:B------:R-:W-:Y:S01]  /*c9f0*/  LDGSTS.E [R251+0x28004], desc[UR16][R22.64], !P3 ;  /* 0x2800400016fb7fae */ /* 0x000fe2000d921850 */
[----:B------:R-:W-:Y:S01]  /*ca00*/  VIADD R46, R46, 0xffffff3a ;  /* 0xffffff3a2e2e7836 */ /* 0x000fe20000000000 */
[----:B------:R-:W-:Y:S02]  /*ca10*/  IADD3 R47, R47, -0xc5, RZ ;  /* 0xffffff3b2f2f7810 */ /* 0x000fe40007ffe0ff */
[----:B------:R-:W4:Y:S04]  /*ca20*/  LDL.LU.64 R146, [R1+0x428] ;  /* 0x0004280001927983 */ /* 0x000f280000300a00 */
[----:B------:R-:W4:Y:S04]  /*ca30*/  LDL.LU.64 R148, [R1+0x110] ;  /* 0x0001100001947983 */ /* 0x000f280000300a00 */
[----:B------:R-:W4:Y:S04]  /*ca40*/  LDL.LU.64 R150, [R1+0x48] ;  /* 0x0000480001967983 */ /* 0x000f280000300a00 */
[----:B------:R-:W4:Y:S04]  /*ca50*/  LDL.LU.64 R152, [R1+0x4a0] ;  /* 0x0004a00001987983 */ /* 0x000f280000300a00 */
[----:B------:R-:W4:Y:S04]  /*ca60*/  LDL.LU.64 R154, [R1+0x440] ;  /* 0x00044000019a7983 */ /* 0x000f280000300a00 */
[----:B------:R-:W4:Y:S01]  /*ca70*/  LDL.LU.64 R156, [R1+0x140] ;  /* 0x00014000019c7983 */ /* 0x000f220000300a00 */
[----:B------:R-:W-:-:S05]  /*ca80*/  IMAD.WIDE R38, R2, 0x4, R38 ;  /* 0x0000000402267825 */ /* 0x000fca00078e0226 */
[----:B------:R-:W-:Y:S01]  /*ca90*/  LDGSTS.E [R251+0x2c004], desc[UR16][R38.64], !P3 ;  /* 0x2c00400026fb7fae */ /* 0x000fe2000d921850 */
[----:B------:R-:W-:Y:S01]  /*caa0*/  ISETP.GE.U32.AND P3, PT, R24, 0x7ffffefd, PT ;  /* 0x7ffffefd1800780c */ /* 0x000fe20003f66070 */
[----:B------:R-:W-:-:S04]  /*cab0*/  IMAD.WIDE R24, R2, 0x4, R100 ;  /* 0x0000000402187825 */ /* 0x000fc800078e0264 */
[C---:B---3--:R-:W-:Y:S01]  /*cac0*/  IMAD.WIDE R40, R2.reuse, 0x4, R40 ;  /* 0x0000000402287825 */ /* 0x048fe200078e0228 */
[----:B------:R-:W-:Y:S04]  /*cad0*/  LDGSTS.E [R251+0x28008], desc[UR16][R24.64], !P4 ;  /* 0x2800800018fb7fae */ /* 0x000fe8000e121850 */
[----:B------:R-:W-:Y:S01]  /*cae0*/  LDGSTS.E [R251+0x2c008], desc[UR16][R40.64], !P4 ;  /* 0x2c00800028fb7fae */ /* 0x000fe2000e121850 */
[----:B------:R-:W-:Y:S01]  /*caf0*/  IMAD.WIDE R26, R2, 0x4, R26 ;  /* 0x00000004021a7825 */ /* 0x000fe200078e021a */
[----:B------:R-:W-:-:S04]  /*cb00*/  ISETP.GE.U32.AND P4, PT, R47, 0x7ffffefc, PT ;  /* 0x7ffffefc2f00780c */ /* 0x000fc80003f86070 */
[----:B------:R-:W-:Y:S01]  /*cb10*/  LDGSTS.E [R251+0x2800c], desc[UR16][R26.64], !P2 ;  /* 0x2800c0001afb7fae */ /* 0x000fe2000d121850 */
[----:B------:R-:W-:-:S05]  /*cb20*/  IMAD.WIDE R42, R2, 0x4, R42 ;  /* 0x00000004022a7825 */ /* 0x000fca00078e022a */
[----:B------:R-:W-:Y:S01]  /*cb30*/  LDGSTS.E [R251+0x2c00c], desc[UR16][R42.64], !P2 ;  /* 0x2c00c0002afb7fae */ /* 0x000fe2000d121850 */
[----:B------:R-:W-:Y:S01]  /*cb40*/  ISETP.GE.U32.AND P2, PT, R46, 0x7ffffefb, PT ;  /* 0x7ffffefb2e00780c */ /* 0x000fe20003f46070 */
[C---:B------:R-:W-:Y:S02]  /*cb50*/  IMAD.WIDE R46, R4.reuse, 0x4, R58 ;  /* 0x00000004042e7825 */ /* 0x040fe400078e023a */
[----:B------:R-:W0:Y:S02]  /*cb60*/  LDGDEPBAR ;  /* 0x00000000000079af */ /* 0x000e240000000000 */
[C---:B------:R-:W-:Y:S02]  /*cb70*/  IMAD.WIDE R58, R4.reuse, 0x4, R48 ;  /* 0x00000004043a7825 */ /* 0x040fe400078e0230 */
[----:B------:R-:W-:Y:S02]  /*cb80*/  LDGSTS.E [R0+0x60000], desc[UR16][R46.64], P5 ;  /* 0x600000002e007fae */ /* 0x000fe4000a921850 */
[----:B------:R-:W-:-:S04]  /*cb90*/  IMAD.WIDE R48, R4, 0x4, R98 ;  /* 0x0000000404307825 */ /* 0x000fc800078e0262 */
[C---:B------:R-:W-:Y:S01]  /*cba0*/  IMAD.WIDE R98, R4.reuse, 0x4, R110 ;  /* 0x0000000404627825 */ /* 0x040fe200078e026e */
[----:B------:R-:W-:Y:S03]  /*cbb0*/  LDGSTS.E [R0+0x60400], desc[UR16][R48.64], P5 ;  /* 0x6040000030007fae */ /* 0x000fe6000a921850 */
        /* <DEDUP_REMOVED lines=8> */
[C---:B------:R-:W-:Y:S01]  /*cc40*/  IMAD.WIDE R128, R4.reuse, 0x4, R132 ;  /* 0x0000000404807825 */ /* 0x040fe200078e0284 */
[----:B------:R-:W-:Y:S03]  /*cc50*/  LDGSTS.E [R0+0x60800], desc[UR16][R28.64], P5 ;  /* 0x608000001c007fae */ /* 0x000fe6000a921850 */
[----:B------:R-:W-:-:S04]  /*cc60*/  IMAD.WIDE R112, R4, 0x4, R36 ;  /* 0x0000000404707825 */ /* 0x000fc800078e0224 */
[----:B------:R-:W-:-:S04]  /*cc70*/  IMAD.WIDE R132, R4, 0x4, R136 ;  /* 0x0000000404847825 */ /* 0x000fc800078e0288 */
[----:B------:R-:W-:-:S05]  /*cc80*/  IMAD.WIDE R36, R4, 0x4, R144 ;  /* 0x0000000404247825 */ /* 0x000fca00078e0290 */
[----:B------:R-:W-:Y:S04]  /*cc90*/  LDGSTS.E [R0+0x60c00], desc[UR16][R36.64], P5 ;  /* 0x60c0000024007fae */ /* 0x000fe8000a921850 */
[----:B------:R-:W-:Y:S04]  /*cca0*/  LDGSTS.E [R0+0x61000], desc[UR16][R44.64], P5 ;  /* 0x610000002c007fae */ /* 0x000fe8000a921850 */
[----:B------:R-:W-:Y:S04]  /*ccb0*/  LDGSTS.E [R0+0x61400], desc[UR16][R120.64], P5 ;  /* 0x6140000078007fae */ /* 0x000fe8000a921850 */
[----:B------:R-:W-:Y:S01]  /*ccc0*/  LDGSTS.E [R0+0x61800], desc[UR16][R128.64], P5 ;  /* 0x6180000080007fae */ /* 0x000fe2000a921850 */
[----:B--2---:R-:W-:-:S03]  /*ccd0*/  IMAD.WIDE R136, R4, 0x4, R158 ;  /* 0x0000000404887825 */ /* 0x004fc600078e029e */
[----:B------:R-:W2:Y:S04]  /*cce0*/  LDL.LU.64 R158, [R1+0x70] ;  /* 0x00007000019e7983 */ /* 0x000ea80000300a00 */
[----:B------:R-:W-:Y:S01]  /*ccf0*/  LDGSTS.E [R0+0x61c00], desc[UR16][R136.64], P5 ;  /* 0x61c0000088007fae */ /* 0x000fe2000a921850 */
[----:B----4-:R-:W-:-:S03]  /*cd00*/  IMAD.WIDE R144, R4, 0x4, R160 ;  /* 0x0000000404907825 */ /* 0x010fc600078e02a0 */
[----:B------:R-:W3:Y:S04]  /*cd10*/  LDL.LU.64 R160, [R1+0x4b0] ;  /* 0x0004b00001a07983 */ /* 0x000ee80000300a00 */
[----:B------:R-:W4:Y:S04]  /*cd20*/  LDL.64 R162, [R1+0x458] ;  /* 0x0004580001a27983 */ /* 0x000f280000100a00 */
[----:B------:R-:W2:Y:S04]  /*cd30*/  LDL.LU.64 R164, [R1+0x170] ;  /* 0x0001700001a47983 */ /* 0x000ea80000300a00 */
[----:B------:R-:W2:Y:S04]  /*cd40*/  LDL.LU.64 R166, [R1+0x90] ;  /* 0x0000900001a67983 */ /* 0x000ea80000300a00 */
[----:B------:R-:W4:Y:S04]  /*cd50*/  LDL.LU.64 R168, [R1+0x4b8] ;  /* 0x0004b80001a87983 */ /* 0x000f280000300a00 */
[----:B------:R-:W2:Y:S04]  /*cd60*/  LDL.LU.64 R170, [R1+0x468] ;  /* 0x0004680001aa7983 */ /* 0x000ea80000300a00 */
[----:B------:R-:W2:Y:S04]  /*cd70*/  LDL.LU.64 R172, [R1+0x3f0] ;  /* 0x0003f00001ac7983 */ /* 0x000ea80000300a00 */
[----:B------:R-:W2:Y:S04]  /*cd80*/  LDL.LU.64 R174, [R1+0xb0] ;  /* 0x0000b00001ae7983 */ /* 0x000ea80000300a00 */
[----:B------:R-:W2:Y:S04]  /*cd90*/  LDL.LU.64 R176, [R1+0x4c0] ;  /* 0x0004c00001b07983 */ /* 0x000ea80000300a00 */
[----:B------:R-:W2:Y:S04]  /*cda0*/  LDL.64 R178, [R1+0x478] ;  /* 0x0004780001b27983 */ /* 0x000ea80000100a00 */
[----:B------:R-:W2:Y:S04]  /*cdb0*/  LDL.LU.64 R180, [R1+0x408] ;  /* 0x0004080001b47983 */ /* 0x000ea80000300a00 */
[----:B------:R-:W2:Y:S04]  /*cdc0*/  LDL.LU.64 R182, [R1+0xd8] ;  /* 0x0000d80001b67983 */ /* 0x000ea80000300a00 */
[----:B------:R-:W2:Y:S04]  /*cdd0*/  LDL.LU.64 R232, [R1+0x4c8] ;  /* 0x0004c80001e87983 */ /* 0x000ea80000300a00 */
[----:B------:R-:W2:Y:S04]  /*cde0*/  LDL.64 R186, [R1+0x488] ;  /* 0x0004880001ba7983 */ /* 0x000ea80000100a00 */
[----:B------:R-:W2:Y:S04]  /*cdf0*/  LDL.LU.64 R188, [R1+0x420] ;  /* 0x0004200001bc7983 */ /* 0x000ea80000300a00 */
[----:B------:R-:W2:Y:S04]  /*ce00*/  LDL.LU.64 R194, [R1+0x108] ;  /* 0x0001080001c27983 */ /* 0x000ea80000300a00 */
[----:B------:R-:W2:Y:S04]  /*ce10*/  LDL.LU.64 R200, [R1+0x4d0] ;  /* 0x0004d00001c87983 */ /* 0x000ea80000300a00 */
[----:B------:R-:W3:Y:S04]  /*ce20*/  LDL.LU.64 R236, [R1+0x498] ;  /* 0x0004980001ec7983 */ /* 0x000ee80000300a00 */
[----:B------:R-:W4:Y:S04]  /*ce30*/  LDL.LU.64 R240, [R1+0x438] ;  /* 0x0004380001f07983 */ /* 0x000f280000300a00 */
[----:B------:R-:W2:Y:S04]  /*ce40*/  LDL.LU.64 R214, [R1+0x138] ;  /* 0x0001380001d67983 */ /* 0x000ea80000300a00 */
[----:B------:R-:W2:Y:S04]  /*ce50*/  LDL.LU.64 R216, [R1+0x4d8] ;  /* 0x0004d80001d87983 */ /* 0x000ea80000300a00 */
[----:B------:R-:W2:Y:S04]  /*ce60*/  LDL.LU.64 R218, [R1+0x4a8] ;  /* 0x0004a80001da7983 */ /* 0x000ea80000300a00 */
[----:B------:R-:W2:Y:S04]  /*ce70*/  LDL.LU.64 R244, [R1+0x450] ;  /* 0x0004500001f47983 */ /* 0x000ea80000300a00 */
[----:B------:R-:W2:Y:S01]  /*ce80*/  LDL.LU.64 R10, [R1+0x168] ;  /* 0x00016800010a7983 */ /* 0x000ea20000300a00 */
[----:B------:R-:W-:-:S03]  /*ce90*/  IMAD.WIDE R152, R4, 0x4, R152 ;  /* 0x0000000404987825 */ /* 0x000fc600078e0298 */
[----:B------:R-:W-:Y:S04]  /*cea0*/  LDGSTS.E [R0+0x62000], desc[UR16][R144.64], P5 ;  /* 0x6200000090007fae */ /* 0x000fe8000a921850 */
[----:B------:R-:W-:Y:S01]  /*ceb0*/  LDGSTS.E [R0+0x62400], desc[UR16][R152.64], P5 ;  /* 0x6240000098007fae */ /* 0x000fe2000a921850 */
[----:B------:R-:W-:-:S04]  /*cec0*/  IMAD.WIDE R114, R4, 0x4, R114 ;  /* 0x0000000404727825 */ /* 0x000fc800078e0272 */
[----:B------:R-:W-:-:S04]  /*ced0*/  IMAD.WIDE R122, R4, 0x4, R122 ;  /* 0x00000004047a7825 */ /* 0x000fc800078e027a */
[----:B------:R-:W-:-:S04]  /*cee0*/  IMAD.WIDE R130, R4, 0x4, R130 ;  /* 0x0000000404827825 */ /* 0x000fc800078e0282 */
[----:B------:R-:W-:-:S04]  /*cef0*/  IMAD.WIDE R138, R4, 0x4, R138 ;  /* 0x00000004048a7825 */ /* 0x000fc800078e028a */
[C---:B---3--:R-:W-:Y:S02]  /*cf00*/  IMAD.WIDE R202, R4.reuse, 0x4, R236 ;  /* 0x0000000404ca7825 */ /* 0x048fe400078e02ec */
[----:B------:R-:W3:Y:S02]  /*cf10*/  LDL.LU.64 R236, [R1+0x190] ;  /* 0x0001900001ec7983 */ /* 0x000ee40000300a00 */
[C---:B----4-:R-:W-:Y:S02]  /*cf20*/  IMAD.WIDE R204, R4.reuse, 0x4, R240 ;  /* 0x0000000404cc7825 */ /* 0x050fe400078e02f0 */
[----:B------:R-:W4:Y:S02]  /*cf30*/  LDL.LU.64 R240, [R1+0x1a0] ;  /* 0x0001a00001f07983 */ /* 0x000f240000300a00 */
[C---:B--2---:R-:W-:Y:S02]  /*cf40*/  IMAD.WIDE R220, R4.reuse, 0x4, R244 ;  /* 0x0000000404dc7825 */ /* 0x044fe400078e02f4 */
[----:B------:R-:W2:Y:S02]  /*cf50*/  LDL.LU.64 R244, [R1+0x3e8] ;  /* 0x0003e80001f47983 */ /* 0x000ea40000300a00 */
[----:B------:R-:W-:-:S02]  /*cf60*/  IMAD.WIDE R222, R4, 0x4, R10 ;  /* 0x0000000404de7825 */ /* 0x000fc400078e020a */
[----:B------:R-:W2:Y:S02]  /*cf70*/  LDL.LU.64 R10, [R1+0x3e0] ;  /* 0x0003e000010a7983 */ /* 0x000ea40000300a00 */
[C---:B------:R-:W-:Y:S02]  /*cf80*/  IMAD.WIDE R160, R4.reuse, 0x4, R160 ;  /* 0x0000000404a07825 */ /* 0x040fe400078e02a0 */
[----:B------:R-:W2:Y:S02]  /*cf90*/  LDL.LU.64 R226, [R1+0x3d8] ;  /* 0x0003d80001e27983 */ /* 0x000ea40000300a00 */
[C---:B------:R-:W-:Y:S02]  /*cfa0*/  IMAD.WIDE R168, R4.reuse, 0x4, R168 ;  /* 0x0000000404a87825 */ /* 0x040fe400078e02a8 */
[----:B------:R-:W-:Y:S02]  /*cfb0*/  LDGSTS.E [R0+0x62800], desc[UR16][R160.64], P5 ;  /* 0x62800000a0007fae */ /* 0x000fe4000a921850 */
[----:B------:R-:W-:-:S02]  /*cfc0*/  IMAD.WIDE R176, R4, 0x4, R176 ;  /* 0x0000000404b07825 */ /* 0x000fc400078e02b0 */
[----:B------:R-:W-:Y:S02]  /*cfd0*/  LDGSTS.E [R0+0x62c00], desc[UR16][R168.64], P5 ;  /* 0x62c00000a8007fae */ /* 0x000fe4000a921850 */
[C---:B------:R-:W-:Y:S02]  /*cfe0*/  IMAD.WIDE R184, R4.reuse, 0x4, R232 ;  /* 0x0000000404b87825 */ /* 0x040fe400078e02e8 */
[----:B------:R-:W-:Y:S02]  /*cff0*/  LDGSTS.E [R0+0x63000], desc[UR16][R176.64], P5 ;  /* 0x63000000b0007fae */ /* 0x000fe4000a921850 */
[C---:B------:R-:W-:Y:S02]  /*d000*/  IMAD.WIDE R200, R4.reuse, 0x4, R200 ;  /* 0x0000000404c87825 */ /* 0x040fe400078e02c8 */
[----:B------:R-:W-:Y:S02]  /*d010*/  LDGSTS.E [R0+0x63400], desc[UR16][R184.64], P5 ;  /* 0x63400000b8007fae */ /* 0x000fe4000a921850 */
[----:B------:R-:W-:-:S02]  /*d020*/  IMAD.WIDE R216, R4, 0x4, R216 ;  /* 0x0000000404d87825 */ /* 0x000fc400078e02d8 */
[----:B------:R-:W-:Y:S04]  /*d030*/  LDGSTS.E [R0+0x63800], desc[UR16][R200.64], P5 ;  /* 0x63800000c8007fae */ /* 0x000fe8000a921850 */
[----:B------:R-:W-:Y:S01]  /*d040*/  LDGSTS.E [R0+0x63c00], desc[UR16][R216.64], P5 ;  /* 0x63c00000d8007fae */ /* 0x000fe2000a921850 */
[----:B------:R-:W-:-:S03]  /*d050*/  IMAD.WIDE R146, R4, 0x4, R146 ;  /* 0x0000000404927825 */ /* 0x000fc600078e0292 */
        /* <DEDUP_REMOVED lines=10> */
[----:B------:R-:W-:Y:S04]  /*d100*/  LDGSTS.E [R3+0x61500], desc[UR16][R122.64], P5 ;  /* 0x615000007a037fae */ /* 0x000fe8000a921850 */
[----:B------:R-:W-:Y:S01]  /*d110*/  LDGSTS.E [R3+0x61900], desc[UR16][R130.64], P5 ;  /* 0x6190000082037fae */ /* 0x000fe2000a921850 */
[----:B------:R-:W-:-:S03]  /*d120*/  IMAD.WIDE R218, R4, 0x4, R218 ;  /* 0x0000000404da7825 */ /* 0x000fc600078e02da */
[----:B------:R-:W-:Y:S04]  /*d130*/  LDGSTS.E [R3+0x61d00], desc[UR16][R138.64], P5 ;  /* 0x61d000008a037fae */ /* 0x000fe8000a921850 */
[----:B------:R-:W-:Y:S01]  /*d140*/  LDGSTS.E [R3+0x62100], desc[UR16][R146.64], P5 ;  /* 0x6210000092037fae */ /* 0x000fe2000a921850 */
[----:B------:R-:W-:-:S03]  /*d150*/  IMAD.WIDE R54, R4, 0x4, R54 ;  /* 0x0000000404367825 */ /* 0x000fc600078e0236 */
[----:B------:R-:W-:Y:S04]  /*d160*/  LDGSTS.E [R3+0x62500], desc[UR16][R154.64], P5 ;  /* 0x625000009a037fae */ /* 0x000fe8000a921850 */
[----:B------:R-:W-:Y:S04]  /*d170*/  LDGSTS.E [R3+0x62900], desc[UR16][R162.64], P5 ;  /* 0x62900000a2037fae */ /* 0x000fe8000a921850 */
[----:B------:R-:W-:Y:S04]  /*d180*/  LDGSTS.E [R3+0x62d00], desc[UR16][R170.64], P5 ;  /* 0x62d00000aa037fae */ /* 0x000fe8000a921850 */
[----:B------:R-:W-:Y:S04]  /*d190*/  LDGSTS.E [R3+0x63100], desc[UR16][R178.64], P5 ;  /* 0x63100000b2037fae */ /* 0x000fe8000a921850 */
        /* <DEDUP_REMOVED lines=16> */
[----:B------:R-:W-:Y:S04]  /*d2a0*/  LDGSTS.E [R5+0x61a00], desc[UR16][R132.64], P5 ;  /* 0x61a0000084057fae */ /* 0x000fe8000a921850 */
[----:B------:R-:W-:Y:S01]  /*d2b0*/  LDGSTS.E [R5+0x61e00], desc[UR16][R140.64], P5 ;  /* 0x61e000008c057fae */ /* 0x000fe2000a921850 */
[----:B------:R-:W-:-:S03]  /*d2c0*/  IMAD.WIDE R56, R4, 0x4, R56 ;  /* 0x0000000404387825 */ /* 0x000fc600078e0238 */
        /* <DEDUP_REMOVED lines=23> */
[----:B------:R-:W2:Y:S04]  /*d440*/  LDL.LU.64 R228, [R1+0x3d0] ;  /* 0x0003d00001e47983 */ /* 0x000ea80000300a00 */
[----:B------:R-:W-:Y:S01]  /*d450*/  LDGSTS.E [R6+0x61700], desc[UR16][R126.64], P5 ;  /* 0x617000007e067fae */ /* 0x000fe2000a921850 */
[----:B------:R-:W-:-:S03]  /*d460*/  IMAD.WIDE R214, R4, 0x4, R214 ;  /* 0x0000000404d67825 */ /* 0x000fc600078e02d6 */
[----:B------:R-:W-:Y:S04]  /*d470*/  LDGSTS.E [R6+0x61b00], desc[UR16][R134.64], P5 ;  /* 0x61b0000086067fae */ /* 0x000fe8000a921850 */
[----:B------:R-:W-:Y:S01]  /*d480*/  LDGSTS.E [R6+0x61f00], desc[UR16][R142.64], P5 ;  /* 0x61f000008e067fae */ /* 0x000fe2000a921850 */
[----:B------:R-:W-:-:S03]  /*d490*/  VIADD R230, R230, 0xffffff39 ;  /* 0xffffff39e6e67836 */ /* 0x000fc60000000000 */
[----:B------:R-:W2:Y:S04]  /*d4a0*/  LDL.LU.64 R224, [R1+0x3c8] ;  /* 0x0003c80001e07983 */ /* 0x000ea80000300a00 */
[----:B------:R-:W-:Y:S04]  /*d4b0*/  LDGSTS.E [R6+0x62300], desc[UR16][R150.64], P5 ;  /* 0x6230000096067fae */ /* 0x000fe8000a921850 */
[----:B------:R-:W2:Y:S04]  /*d4c0*/  LDL.LU.64 R232, [R1+0x3c0] ;  /* 0x0003c00001e87983 */ /* 0x000ea80000300a00 */
[----:B------:R-:W-:Y:S04]  /*d4d0*/  LDGSTS.E [R6+0x62700], desc[UR16][R158.64], P5 ;  /* 0x627000009e067fae */ /* 0x000fe8000a921850 */
[----:B------:R-:W-:Y:S04]  /*d4e0*/  LDGSTS.E [R6+0x62b00], desc[UR16][R166.64], P5 ;  /* 0x62b00000a6067fae */ /* 0x000fe8000a921850 */
[----:B------:R-:W-:Y:S04]  /*d4f0*/  LDGSTS.E [R6+0x62f00], desc[UR16][R174.64], P5 ;  /* 0x62f00000ae067fae */ /* 0x000fe8000a921850 */
[----:B------:R-:W-:Y:S01]  /*d500*/  LDGSTS.E [R6+0x63300], desc[UR16][R182.64], P5 ;  /* 0x63300000b6067fae */ /* 0x000fe2000a921850 */
[----:B------:R-:W-:-:S03]  /*d510*/  IADD3 R196, R231, -0xc8, RZ ;  /* 0xffffff38e7c47810 */ /* 0x000fc60007ffe0ff */
[----:B------:R-:W-:Y:S01]  /*d520*/  LDGSTS.E [R6+0x63700], desc[UR16][R194.64], P5 ;  /* 0x63700000c2067fae */ /* 0x000fe2000a921850 */
[----:B------:R-:W-:-:S03]  /*d530*/  VIADD R190, R234, 0xffffff1f ;  /* 0xffffff1feabe7836 */ /* 0x000fc60000000000 */
[----:B------:R-:W-:Y:S04]  /*d540*/  LDGSTS.E [R6+0x63b00], desc[UR16][R214.64], P5 ;  /* 0x63b00000d6067fae */ /* 0x000fe8000a921850 */
[----:B------:R-:W-:Y:S01]  /*d550*/  LDGSTS.E [R6+0x63f00], desc[UR16][R222.64], P5 ;  /* 0x63f00000de067fae */ /* 0x000fe2000a921850 */
[----:B------:R-:W-:-:S03]  /*d560*/  ISETP.GE.U32.AND P5, PT, R230, 0x7ffffefa, PT ;  /* 0x7ffffefae600780c */ /* 0x000fc60003fa6070 */
[----:B------:R-:W0:Y:S01]  /*d570*/  LDGDEPBAR ;  /* 0x00000000000079af */ /* 0x000e220000000000 */
[C---:B---3--:R-:W-:Y:S01]  /*d580*/  IMAD.WIDE R230, R2.reuse, 0x4, R236 ;  /* 0x0000000402e67825 */ /* 0x048fe200078e02ec */
[----:B------:R-:W-:Y:S03]  /*d590*/  BAR.SYNC.DEFER_BLOCKING 0x0 ;  /* 0x0000000000007b1d */ /* 0x000fe60000010000 */
[----:B----4-:R-:W-:-:S03]  /*d5a0*/  IMAD.WIDE R234, R2, 0x4, R240 ;  /* 0x0000000402ea7825 */ /* 0x010fc600078e02f0 */
[----:B------:R-:W3:Y:S04]  /*d5b0*/  LDL.LU.64 R236, [R1+0x3b8] ;  /* 0x0003b80001ec7983 */ /* 0x000ee80000300a00 */
[----:B------:R-:W4:Y:S01]  /*d5c0*/  LDL.LU.64 R240, [R1+0x3b0] ;  /* 0x0003b00001f07983 */ /* 0x000f220000300a00 */
[----:B--2---:R-:W-:-:S03]  /*d5d0*/  IMAD.WIDE R238, R2, 0x4, R244 ;  /* 0x0000000402ee7825 */ /* 0x004fc600078e02f4 */
[----:B------:R-:W2:Y:S01]  /*d5e0*/  LDL.LU.64 R244, [R1+0x3a8] ;  /* 0x0003a80001f47983 */ /* 0x000ea20000300a00 */
[----:B------:R-:W-:-:S03]  /*d5f0*/  IMAD.WIDE R242, R2, 0x4, R10 ;  /* 0x0000000402f27825 */ /* 0x000fc600078e020a */
[----:B------:R-:W2:Y:S01]  /*d600*/  LDL.LU.64 R10, [R1+0x3a0] ;  /* 0x0003a000010a7983 */ /* 0x000ea20000300a00 */
[----:B------:R-:W-:-:S03]  /*d610*/  IMAD.WIDE R226, R2, 0x4, R226 ;  /* 0x0000000402e27825 */ /* 0x000fc600078e02e2 */
[----:B------:R-:W-:Y:S01]  /*d620*/  @!PT LDS RZ, [RZ] ;  /* 0x00000000fffff984 */ /* 0x000fe20000000800 */
[----:B------:R-:W-:Y:S01]  /*d630*/  @!PT LDS RZ, [RZ] ;  /* 0x00000000fffff984 */ /* 0x000fe20000000800 */
[----:B------:R-:W-:Y:S01]  /*d640*/  @!PT LDS RZ, [RZ] ;  /* 0x00000000fffff984 */ /* 0x000fe20000000800 */
[----:B------:R-:W-:Y:S04]  /*d650*/  LDGSTS.E [R13+0x30000], desc[UR16][R230.64], !P6 ;  /* 0x30000000e60d7fae */ /* 0x000fe8000f121850 */
[----:B------:R1:W-:Y:S04]  /*d660*/  STL.64 [R1+0x100], R226 ;  /* 0x000100e201007387 */ /* 0x0003e80000100a00 */
[----:B------:R-:W-:Y:S04]  /*d670*/  LDGSTS.E [R13+0x34000], desc[UR16][R234.64], !P6 ;  /* 0x34000000ea0d7fae */ /* 0x000fe8000f121850 */
[----:B------:R-:W-:Y:S04]  /*d680*/  LDGSTS.E [R13+0x30004], desc[UR16][R238.64], !P1 ;  /* 0x30004000ee0d7fae */ /* 0x000fe8000c921850 */
[----:B------:R-:W-:Y:S01]  /*d690*/  LDGSTS.E [R13+0x34004], desc[UR16][R242.64], !P1 ;  /* 0x34004000f20d7fae */ /* 0x000fe2000c921850 */
[----:B------:R-:W-:Y:S01]  /*d6a0*/  ISETP.GE.U32.AND P1, PT, R190, 0x7ffffee0, PT ;  /* 0x7ffffee0be00780c */ /* 0x000fe20003f26070 */
[----:B------:R-:W-:-:S02]  /*d6b0*/  IMAD.WIDE R228, R2, 0x4, R228 ;  /* 0x0000000402e47825 */ /* 0x000fc400078e02e4 */
[----:B------:R-:W-:Y:S02]  /*d6c0*/  LDGSTS.E [R13+0x30008], desc[UR16][R226.64], !P0 ;  /* 0x30008000e20d7fae */ /* 0x000fe4000c121850 */
[C---:B------:R-:W-:Y:S02]  /*d6d0*/  IMAD.WIDE R212, R2.reuse, 0x4, R224 ;  /* 0x0000000402d47825 */ /* 0x040fe400078e02e0 */
[----:B------:R1:W-:Y:S02]  /*d6e0*/  STL.64 [R1+0x108], R228 ;  /* 0x000108e401007387 */ /* 0x0003e40000100a00 */
[C---:B------:R-:W-:Y:S02]  /*d6f0*/  IMAD.WIDE R206, R2.reuse, 0x4, R232 ;  /* 0x0000000402ce7825 */ /* 0x040fe400078e02e8 */
[----:B------:R-:W2:Y:S02]  /*d700*/  LDL.LU.64 R224, [R1+0x398] ;  /* 0x0003980001e07983 */ /* 0x000ea40000300a00 */
[----:B---3--:R-:W-:-:S02]  /*d710*/  IMAD.WIDE R236, R2, 0x4, R236 ;  /* 0x0000000402ec7825 */ /* 0x008fc400078e02ec */
[----:B------:R-:W3:Y:S02]  /*d720*/  LDL.LU.64 R232, [R1+0x390] ;  /* 0x0003900001e87983 */ /* 0x000ee40000300a00 */
[----:B----4-:R-:W-:Y:S02]  /*d730*/  IMAD.WIDE R240, R2, 0x4, R240 ;  /* 0x0000000402f07825 */ /* 0x010fe400078e02f0 */
[----:B------:R2:W-:Y:S02]  /*d740*/  STL.64 [R1+0x110], R212 ;  /* 0x000110d401007387 */ /* 0x0005e40000100a00 */
[----:B------:R-:W-:Y:S02]  /*d750*/  VIADD R193, R193, 0xffffff1e ;  /* 0xffffff1ec1c17836 */ /* 0x000fe40000000000 */
[----:B------:R4:W-:Y:S01]  /*d760*/  STL.64 [R1+0x118], R206 ;  /* 0x000118ce01007387 */ /* 0x0009e20000100a00 */
[----:B------:R-:W-:Y:S01]  /*d770*/  IADD3 R192, R192, -0xe3, RZ ;  /* 0xffffff1dc0c07810 */ /* 0x000fe20007ffe0ff */
[----:B-1----:R-:W-:Y:S01]  /*d780*/  VIADD R197, R197, 0xffffff1c ;  /* 0xffffff1cc5c57836 */ /* 0x002fe20000000000 */
[----:B------:R-:W-:Y:S01]  /*d790*/  ISETP.GE.U32.AND P6, PT, R196, 0x7ffffef9, PT ;  /* 0x7ffffef9c400780c */ /* 0x000fe20003fc6070 */
[----:B------:R-:W3:Y:S01]  /*d7a0*/  LDL.LU.64 R226, [R1+0x388] ;  /* 0x0003880001e27983 */ /* 0x000ee20000300a00 */
[----:B------:R-:W1:Y:S03]  /*d7b0*/  LDC R196, c[0x0][0x230] ;  /* 0x00008c00ffc47b82 */ /* 0x000e660000000800 */
[----:B------:R-:W-:Y:S04]  /*d7c0*/  LDGSTS.E [R13+0x34008], desc[UR16][R228.64], !P0 ;  /* 0x34008000e40d7fae */ /* 0x000fe8000c121850 */
[----:B------:R2:W-:Y:S01]  /*d7d0*/  LDGSTS.E [R13+0x3000c], desc[UR16][R212.64], !P3 ;  /* 0x3000c000d40d7fae */ /* 0x0005e2000d921850 */
[----:B------:R-:W-:Y:S01]  /*d7e0*/  VIADD R191, R191, 0xffffff37 ;  /* 0xffffff37bfbf7836 */ /* 0x000fe20000000000 */
[----:B------:R-:W1:Y:S02]  /*d7f0*/  LDC R190, c[0x0][0x230] ;  /* 0x00008c00ffbe7b82 */ /* 0x000e640000000800 */
[----:B------:R4:W-:Y:S04]  /*d800*/  LDGSTS.E [R13+0x3400c], desc[UR16][R206.64], !P3 ;  /* 0x3400c000ce0d7fae */ /* 0x0009e8000d921850 */
[----:B------:R-:W3:Y:S01]  /*d810*/  LDL.LU.64 R228, [R1+0x380] ;  /* 0x0003800001e47983 */ /* 0x000ee20000300a00 */
[----:B--2---:R-:W-:-:S03]  /*d820*/  IMAD.WIDE R212, R2, 0x4, R244 ;  /* 0x0000000402d47825 */ /* 0x004fc600078e02f4 */
[----:B------:R2:W-:Y:S01]  /*d830*/  STL.64 [R1+0x3c0], R236 ;  /* 0x0003c0ec01007387 */ /* 0x0005e20000100a00 */
[----:B----4-:R-:W-:-:S03]  /*d840*/  IMAD.WIDE R206, R2, 0x4, R10 ;  /* 0x0000000402ce7825 */ /* 0x010fc600078e020a */
[----:B------:R4:W-:Y:S04]  /*d850*/  STL.64 [R1+0x3f0], R240 ;  /* 0x0003f0f001007387 */ /* 0x0009e80000100a00 */
[----:B------:R-:W3:Y:S04]  /*d860*/  LDL.LU.64 R244, [R1+0x378] ;  /* 0x0003780001f47983 */ /* 0x000ee80000300a00 */
[----:B------:R-:W3:Y:S04]  /*d870*/  LDL.LU.64 R10, [R1+0x370] ;  /* 0x00037000010a7983 */ /* 0x000ee80000300a00 */
[----:B------:R1:W-:Y:S04]  /*d880*/  STL.64 [R1+0x470], R212 ;  /* 0x000470d401007387 */ /* 0x0003e80000100a00 */
[----:B------:R-:W-:Y:S04]  /*d890*/  LDGSTS.E [R13+0x38000], desc[UR16][R236.64], !P1 ;  /* 0x38000000ec0d7fae */ /* 0x000fe8000c921850 */
[----:B------:R1:W-:Y:S04]  /*d8a0*/  STL.64 [R1+0x4d0], R206 ;  /* 0x0004d0ce01007387 */ /* 0x0003e80000100a00 */
[----:B------:R-:W-:Y:S04]  /*d8b0*/  LDGSTS.E [R13+0x3c000], desc[UR16][R240.64], !P1 ;  /* 0x3c000000f00d7fae */ /* 0x000fe8000c921850 */
[----:B--2---:R-:W2:Y:S04]  /*d8c0*/  LDL.LU.64 R236, [R1+0x368] ;  /* 0x0003680001ec7983 */ /* 0x004ea80000300a00 */
[----:B----4-:R-:W4:Y:S01]  /*d8d0*/  LDL.LU.64 R240, [R1+0x360] ;  /* 0x0003600001f07983 */ /* 0x010f220000300a00 */
[----:B------:R-:W-:-:S02]  /*d8e0*/  ISETP.GE.U32.AND P0, PT, R193, 0x7ffffedf, PT ;  /* 0x7ffffedfc100780c */ /* 0x000fc40003f06070 */
[----:B------:R-:W-:Y:S01]  /*d8f0*/  ISETP.GE.U32.AND P3, PT, R192, 0x7ffffede, PT ;  /* 0x7ffffedec000780c */ /* 0x000fe20003f66070 */
[----:B------:R-:W1:Y:S08]  /*d900*/  LDC R193, c[0x0][0x230] ;  /* 0x00008c00ffc17b82 */ /* 0x000e700000000800 */
[----:B------:R-:W1:Y:S01]  /*d910*/  LDC R192, c[0x0][0x230] ;  /* 0x00008c00ffc07b82 */ /* 0x000e620000000800 */
[----:B------:R-:W-:Y:S01]  /*d920*/  ISETP.GE.U32.AND P1, PT, R197, 0x7ffffedd, PT ;  /* 0x7ffffeddc500780c */ /* 0x000fe20003f26070 */
[----:B------:R1:W-:Y:S04]  /*d930*/  LDGSTS.E [R13+0x38004], desc[UR16][R212.64], !P0 ;  /* 0x38004000d40d7fae */ /* 0x0003e8000c121850 */
[----:B------:R1:W-:Y:S01]  /*d940*/  LDGSTS.E [R13+0x3c004], desc[UR16][R206.64], !P0 ;  /* 0x3c004000ce0d7fae */ /* 0x0003e2000c121850 */
[C---:B------:R-:W-:Y:S01]  /*d950*/  IMAD.WIDE R224, R2.reuse, 0x4, R224 ;  /* 0x0000000402e07825 */ /* 0x040fe200078e02e0 */
[----:B------:R-:W4:Y:S04]  /*d960*/  LDC R197, c[0x0][0x230] ;  /* 0x00008c00ffc57b82 */ /* 0x000f280000000800 */
[----:B------:R1:W-:Y:S04]  /*d970*/  STL.64 [R1+0x510], R224 ;  /* 0x000510e001007387 */ /* 0x0003e80000100a00 */
[----:B------:R-:W-:Y:S01]  /*d980*/  LDGSTS.E [R13+0x38008], desc[UR16][R224.64], !P3 ;  /* 0x38008000e00d7fae */ /* 0x000fe2000d921850 */
[----:B---3--:R-:W-:-:S05]  /*d990*/  IMAD.WIDE R232, R2, 0x4, R232 ;  /* 0x0000000402e87825 */ /* 0x008fca00078e02e8 */
[----:B------:R3:W-:Y:S04]  /*d9a0*/  STL.64 [R1+0x540], R232 ;  /* 0x000540e801007387 */ /* 0x0007e80000100a00 */
[----:B------:R-:W-:Y:S01]  /*d9b0*/  LDGSTS.E [R13+0x3c008], desc[UR16][R232.64], !P3 ;  /* 0x3c008000e80d7fae */ /* 0x000fe2000d921850 */
[----:B-1----:R-:W-:-:S03]  /*d9c0*/  IMAD.WIDE R212, R2, 0x4, R226 ;  /* 0x0000000402d47825 */ /* 0x002fc600078e02e2 */
[----:B------:R-:W4:Y:S04]  /*d9d0*/  LDL.LU.64 R226, [R1+0x358] ;  /* 0x0003580001e27983 */ /* 0x000f280000300a00 */
[----:B------:R1:W-:Y:S01]  /*d9e0*/  LDGSTS.E [R13+0x3800c], desc[UR16][R212.64], !P1 ;  /* 0x3800c000d40d7fae */ /* 0x0003e2000c921850 */
[----:B------:R-:W-:-:S03]  /*d9f0*/  IMAD.WIDE R206, R2, 0x4, R228 ;  /* 0x0000000402ce7825 */ /* 0x000fc600078e02e4 */
[----:B------:R-:W4:Y:S04]  /*da00*/  LDL.LU.64 R228, [R1+0x350] ;  /* 0x0003500001e47983 */ /* 0x000f280000300a00 */
[----:B------:R1:W-:Y:S04]  /*da10*/  STL.64 [R1+0x560], R212 ;  /* 0x000560d401007387 */ /* 0x0003e80000100a00 */
[----:B------:R2:W-:Y:S04]  /*da20*/  STL.64 [R1+0x570], R206 ;  /* 0x000570ce01007387 */ /* 0x0005e80000100a00 */
[----:B------:R-:W4:Y:S01]  /*da30*/  LDL.LU.64 R224, [R1+0x348] ;  /* 0x0003480001e07983 */ /* 0x000f220000300a00 */
[----:B------:R-:W-:-:S03]  /*da40*/  IMAD.WIDE R244, R2, 0x4, R244 ;  /* 0x0000000402f47825 */ /* 0x000fc600078e02f4 */
[----:B---3--:R-:W3:Y:S01]  /*da50*/  LDL.LU.64 R232, [R1+0x340] ;  /* 0x0003400001e87983 */ /* 0x008ee20000300a00 */
[----:B------:R-:W-:-:S03]  /*da60*/  IMAD.WIDE R10, R2, 0x4, R10 ;  /* 0x00000004020a7825 */ /* 0x000fc600078e020a */
[----:B------:R2:W-:Y:S01]  /*da70*/  LDGSTS.E [R13+0x3c00c], desc[UR16][R206.64], !P1 ;  /* 0x3c00c000ce0d7fae */ /* 0x0005e2000c921850 */
[----:B-1----:R-:W-:-:S03]  /*da80*/  VIADD R212, R193, 0xffffff34 ;  /* 0xffffff34c1d47836 */ /* 0x002fc60000000000 */
[----:B------:R1:W-:Y:S04]  /*da90*/  STL.64 [R1+0x120], R244 ;  /* 0x000120f401007387 */ /* 0x0003e80000100a00 */
[----:B------:R1:W-:Y:S01]  /*daa0*/  STL.64 [R1+0x128], R10 ;  /* 0x0001280a01007387 */ /* 0x0003e20000100a00 */
[----:B--2---:R-:W-:-:S03]  /*dab0*/  IADD3 R13, R192, -0xe5, RZ ;  /* 0xffffff1bc00d7810 */ /* 0x004fc60007ffe0ff */
[----:B------:R-:W-:Y:S01]  /*dac0*/  LDGSTS.E [R15+0x30000], desc[UR16][R244.64], !P4 ;  /* 0x30000000f40f7fae */ /* 0x000fe2000e121850 */
[----:B------:R-:W-:-:S03]  /*dad0*/  IMAD.WIDE R206, R2, 0x4, R236 ;  /* 0x0000000402ce7825 */ /* 0x000fc600078e02ec */
[----:B------:R-:W2:Y:S04]  /*dae0*/  LDL.LU.64 R236, [R1+0x338] ;  /* 0x0003380001ec7983 */ /* 0x000ea80000300a00 */
[----:B------:R-:W-:Y:S01]  /*daf0*/  LDGSTS.E [R15+0x34000], desc[UR16][R10.64], !P4 ;  /* 0x340000000a0f7fae */ /* 0x000fe2000e121850 */
[----:B----4-:R-:W-:-:S03]  /*db00*/  IMAD.WIDE R192, R2, 0x4, R240 ;  /* 0x0000000402c07825 */ /* 0x010fc600078e02f0 */
[----:B------:R-:W4:Y:S04]  /*db10*/  LDL.LU.64 R240, [R1+0x330] ;  /* 0x0003300001f07983 */ /* 0x000f280000300a00 */
[----:B------:R-:W-:Y:S04]  /*db20*/  STL.64 [R1+0x130], R206 ;  /* 0x000130ce01007387 */ /* 0x000fe80000100a00 */
[----:B------:R1:W-:Y:S04]  /*db30*/  STL.64 [R1+0x138], R192 ;  /* 0x000138c001007387 */ /* 0x0003e80000100a00 */
[----:B-1----:R-:W4:Y:S04]  /*db40*/  LDL.LU.64 R244, [R1+0x328] ;  /* 0x0003280001f47983 */ /* 0x002f280000300a00 */
[----:B------:R-:W4:Y:S01]  /*db50*/  LDL.LU.64 R10, [R1+0x320] ;  /* 0x00032000010a7983 */ /* 0x000f220000300a00 */
[----:B------:R-:W-:-:S03]  /*db60*/  ISETP.GE.U32.AND P4, PT, R212, 0x7ffffef5, PT ;  /* 0x7ffffef5d400780c */ /* 0x000fc60003f86070 */
[----:B------:R-:W-:Y:S04]  /*db70*/  LDGSTS.E [R15+0x30004], desc[UR16][R206.64], !P2 ;  /* 0x30004000ce0f7fae */ /* 0x000fe8000d121850 */
[----:B------:R1:W-:Y:S01]  /*db80*/  LDGSTS.E [R15+0x34004], desc[UR16][R192.64], !P2 ;  /* 0x34004000c00f7fae */ /* 0x0003e2000d121850 */
[----:B------:R-:W-:Y:S02]  /*db90*/  ISETP.GE.U32.AND P2, PT, R13, 0x7ffffedc, PT ;  /* 0x7ffffedc0d00780c */ /* 0x000fe40003f46070 */
[----:B------:R-:W-:Y:S02]  /*dba0*/  ISETP.GE.U32.AND P0, PT, R191, 0x7ffffef8, PT ;  /* 0x7ffffef8bf00780c */ /* 0x000fe40003f06070 */
[----:B------:R-:W4:Y:S01]  /*dbb0*/  LDC R191, c[0x0][0x230] ;  /* 0x00008c00ffbf7b82 */ /* 0x000f220000000800 */
[----:B------:R-:W-:Y:S01]  /*dbc0*/  IADD3 R196, R196, -0xca, RZ ;  /* 0xffffff36c4c47810 */ /* 0x000fe20007ffe0ff */
[----:B------:R-:W-:-:S06]  /*dbd0*/  IMAD.WIDE R226, R2, 0x4, R226 ;  /* 0x0000000402e27825 */ /* 0x000fcc00078e02e2 */
[----:B-1----:R-:W1:Y:S01]  /*dbe0*/  LDC R193, c[0x0][0x230] ;  /* 0x00008c00ffc17b82 */ /* 0x002e620000000800 */
[----:B------:R3:W-:Y:S04]  /*dbf0*/  STL.64 [R1+0x140], R226 ;  /* 0x000140e201007387 */ /* 0x0007e80000100a00 */
[----:B------:R-:W-:Y:S01]  /*dc00*/  LDGSTS.E [R15+0x30008], desc[UR16][R226.64], !P5 ;  /* 0x30008000e20f7fae */ /* 0x000fe2000e921850 */
[C---:B------:R-:W-:Y:S02]  /*dc10*/  IMAD.WIDE R228, R2.reuse, 0x4, R228 ;  /* 0x0000000402e47825 */ /* 0x040fe400078e02e4 */
[----:B------:R-:W1:Y:S03]  /*dc20*/  LDC R192, c[0x0][0x230] ;  /* 0x00008c00ffc07b82 */ /* 0x000e660000000800 */
[----:B------:R3:W-:Y:S04]  /*dc30*/  STL.64 [R1+0x148], R228 ;  /* 0x000148e401007387 */ /* 0x0007e80000100a00 */
[----:B------:R-:W-:Y:S01]  /*dc40*/  LDGSTS.E [R15+0x34008], desc[UR16][R228.64], !P5 ;  /* 0x34008000e40f7fae */ /* 0x000fe2000e921850 */
[----:B------:R-:W-:-:S03]  /*dc50*/  IMAD.WIDE R212, R2, 0x4, R224 ;  /* 0x0000000402d47825 */ /* 0x000fc600078e02e0 */
[----:B------:R-:W4:Y:S01]  /*dc60*/  LDL.LU.64 R224, [R1+0x318] ;  /* 0x0003180001e07983 */ /* 0x000f220000300a00 */
[----:B---3--:R-:W-:-:S03]  /*dc70*/  IMAD.WIDE R206, R2, 0x4, R232 ;  /* 0x0000000402ce7825 */ /* 0x008fc600078e02e8 */
[----:B------:R-:W3:Y:S04]  /*dc80*/  LDL.LU.64 R232, [R1+0x310] ;  /* 0x0003100001e87983 */ /* 0x000ee80000300a00 */
[----:B------:R4:W-:Y:S04]  /*dc90*/  STL.64 [R1+0x150], R212 ;  /* 0x000150d401007387 */ /* 0x0009e80000100a00 */
[----:B------:R1:W-:Y:S04]  /*dca0*/  STL.64 [R1+0x158], R206 ;  /* 0x000158ce01007387 */ /* 0x0003e80000100a00 */
[----:B------:R-:W3:Y:S04]  /*dcb0*/  LDL.LU.64 R226, [R1+0x308] ;  /* 0x0003080001e27983 */ /* 0x000ee80000300a00 */
[----:B------:R-:W3:Y:S01]  /*dcc0*/  LDL.LU.64 R228, [R1+0x300] ;  /* 0x0003000001e47983 */ /* 0x000ee20000300a00 */
[----:B--2---:R-:W-:-:S03]  /*dcd0*/  IMAD.WIDE R236, R2, 0x4, R236 ;  /* 0x0000000402ec7825 */ /* 0x004fc600078e02ec */
[----:B------:R2:W-:Y:S04]  /*dce0*/  LDGSTS.E [R15+0x3000c], desc[UR16][R212.64], !P6 ;  /* 0x3000c000d40f7fae */ /* 0x0005e8000f121850 */
[----:B------:R1:W-:Y:S01]  /*dcf0*/  LDGSTS.E [R15+0x3400c], desc[UR16][R206.64], !P6 ;  /* 0x3400c000ce0f7fae */ /* 0x0003e2000f121850 */
[----:B----4-:R-:W-:-:S03]  /*dd00*/  IMAD.WIDE R240, R2, 0x4, R240 ;  /* 0x0000000402f07825 */ /* 0x010fc600078e02f0 */
[----:B------:R4:W-:Y:S04]  /*dd10*/  STL.64 [R1+0x338], R236 ;  /* 0x000338ec01007387 */ /* 0x0009e80000100a00 */
[----:B------:R4:W-:Y:S04]  /*dd20*/  STL.64 [R1+0x330], R240 ;  /* 0x000330f001007387 */ /* 0x0009e80000100a00 */
[----:B------:R-:W-:Y:S01]  /*dd30*/  LDGSTS.E [R15+0x38000], desc[UR16][R236.64], !P2 ;  /* 0x38000000ec0f7fae */ /* 0x000fe2000d121850 */
[----:B--2---:R-:W-:-:S03]  /*dd40*/  IMAD.WIDE R212, R2, 0x4, R244 ;  /* 0x0000000402d47825 */ /* 0x004fc600078e02f4 */
[----:B------:R-:W-:Y:S01]  /*dd50*/  LDGSTS.E [R15+0x3c000], desc[UR16][R240.64], !P2 ;  /* 0x3c000000f00f7fae */ /* 0x000fe2000d121850 */
[----:B-1----:R-:W-:-:S03]  /*dd60*/  IMAD.WIDE R206, R2, 0x4, R10 ;  /* 0x0000000402ce7825 */ /* 0x002fc600078e020a */
[----:B------:R-:W2:Y:S04]  /*dd70*/  LDL.LU.64 R244, [R1+0x2f8] ;  /* 0x0002f80001f47983 */ /* 0x000ea80000300a00 */
[----:B------:R-:W2:Y:S04]  /*dd80*/  LDL.LU.64 R10, [R1+0x2f0] ;  /* 0x0002f000010a7983 */ /* 0x000ea80000300a00 */
[----:B------:R1:W-:Y:S04]  /*dd90*/  STL.64 [R1+0x348], R212 ;  /* 0x000348d401007387 */ /* 0x0003e80000100a00 */
[----:B------:R1:W-:Y:S04]  /*dda0*/  STL.64 [R1+0x468], R206 ;  /* 0x000468ce01007387 */ /* 0x0003e80000100a00 */
[----:B----4-:R-:W4:Y:S04]  /*ddb0*/  LDL.LU.64 R236, [R1+0x2e8] ;  /* 0x0002e80001ec7983 */ /* 0x010f280000300a00 */
[----:B------:R-:W4:Y:S01]  /*ddc0*/  LDL.LU.64 R240, [R1+0x2e0] ;  /* 0x0002e00001f07983 */ /* 0x000f220000300a00 */
[----:B------:R-:W-:-:S02]  /*ddd0*/  ISETP.GE.U32.AND P3, PT, R196, 0x7ffffef7, PT ;  /* 0x7ffffef7c400780c */ /* 0x000fc40003f66070 */
[----:B------:R-:W1:Y:S01]  /*dde0*/  LDC R196, c[0x0][0x230] ;  /* 0x00008c00ffc47b82 */ /* 0x000e620000000800 */
[----:B------:R-:W-:Y:S02]  /*ddf0*/  VIADD R191, R191, 0xffffff1a ;  /* 0xffffff1abfbf7836 */ /* 0x000fe40000000000 */
[----:B------:R-:W-:-:S03]  /*de00*/  VIADD R13, R197, 0xffffff19 ;  /* 0xffffff19c50d7836 */ /* 0x000fc60000000000 */
[----:B------:R-:W-:Y:S02]  /*de10*/  ISETP.GE.U32.AND P5, PT, R191, 0x7ffffedb, PT ;  /* 0x7ffffedbbf00780c */ /* 0x000fe40003fa6070 */
[----:B------:R-:W-:Y:S01]  /*de20*/  ISETP.GE.U32.AND P6, PT, R13, 0x7ffffeda, PT ;  /* 0x7ffffeda0d00780c */ /* 0x000fe20003fc6070 */
[----:B------:R-:W-:Y:S01]  /*de30*/  VIADD R190, R190, 0xffffff35 ;  /* 0xffffff35bebe7836 */ /* 0x000fe20000000000 */
[----:B------:R-:W4:Y:S08]  /*de40*/  LDC R191, c[0x0][0x230] ;  /* 0x00008c00ffbf7b82 */ /* 0x000f300000000800 */
[----:B------:R-:W4:Y:S01]  /*de50*/  LDC R197, c[0x0][0x230] ;  /* 0x00008c00ffc57b82 */ /* 0x000f220000000800 */
[----:B------:R3:W-:Y:S04]  /*de60*/  LDGSTS.E [R15+0x38004], desc[UR16][R212.64], !P5 ;  /* 0x38004000d40f7fae */ /* 0x0007e8000e921850 */
[----:B------:R3:W-:Y:S01]  /*de70*/  LDGSTS.E [R15+0x3c004], desc[UR16][R206.64], !P5 ;  /* 0x3c004000ce0f7fae */ /* 0x0007e2000e921850 */
[----:B-1----:R-:W-:-:S02]  /*de80*/  VIADD R13, R196, 0xffffff18 ;  /* 0xffffff18c40d7836 */ /* 0x002fc40000000000 */
[----:B------:R-:W-:-:S03]  /*de90*/  IMAD.WIDE R224, R2, 0x4, R224 ;  /* 0x0000000402e07825 */ /* 0x000fc600078e02e0 */
[----:B------:R-:W-:Y:S01]  /*dea0*/  ISETP.GE.U32.AND P2, PT, R13, 0x7ffffed9, PT ;  /* 0x7ffffed90d00780c */ /* 0x000fe20003f46070 */
[----:B------:R-:W1:Y:S01]  /*deb0*/  LDC R196, c[0x0][0x230] ;  /* 0x00008c00ffc47b82 */ /* 0x000e620000000800 */
[----:B---3--:R-:W-:Y:S01]  /*dec0*/  IMAD.WIDE R232, R2, 0x4, R232 ;  /* 0x0000000402e87825 */ /* 0x008fe200078e02e8 */
[----:B------:R-:W-:Y:S01]  /*ded0*/  IADD3 R13, R192, -0xcf, RZ ;  /* 0xffffff31c00d7810 */ /* 0x000fe20007ffe0ff */
[----:B------:R3:W-:Y:S02]  /*dee0*/  STL.64 [R1+0x4b8], R224 ;  /* 0x0004b8e001007387 */ /* 0x0007e40000100a00 */
[----:B------:R-:W-:Y:S02]  /*def0*/  VIADD R212, R193, 0xffffff32 ;  /* 0xffffff32c1d47836 */ /* 0x000fe40000000000 */
[----:B------:R2:W-:Y:S04]  /*df00*/  STL.64 [R1+0x500], R232 ;  /* 0x000500e801007387 */ /* 0x0005e80000100a00 */
[----:B------:R-:W-:Y:S01]  /*df10*/  LDGSTS.E [R15+0x38008], desc[UR16][R224.64], !P6 ;  /* 0x38008000e00f7fae */ /* 0x000fe2000f121850 */
[----:B------:R-:W-:-:S03]  /*df20*/  IMAD.WIDE R206, R2, 0x4, R226 ;  /* 0x0000000402ce7825 */ /* 0x000fc600078e02e2 */
[----:B------:R-:W4:Y:S01]  /*df30*/  LDL.LU.64 R226, [R1+0x2d8] ;  /* 0x0002d80001e27983 */ /* 0x000f220000300a00 */
[----:B------:R-:W-:-:S03]  /*df40*/  IMAD.WIDE R192, R2, 0x4, R228 ;  /* 0x0000000402c07825 */ /* 0x000fc600078e02e4 */
[----:B------:R-:W4:Y:S04]  /*df50*/  LDL.LU.64 R228, [R1+0x2d0] ;  /* 0x0002d00001e47983 */ /* 0x000f280000300a00 */
[----:B------:R-:W-:Y:S04]  /*df60*/  STL.64 [R1+0x538], R206 ;  /* 0x000538ce01007387 */ /* 0x000fe80000100a00 */
[----:B------:R1:W-:Y:S04]  /*df70*/  STL.64 [R1+0x558], R192 ;  /* 0x000558c001007387 */ /* 0x0003e80000100a00 */
[----:B---3--:R-:W3:Y:S04]  /*df80*/  LDL.LU.64 R224, [R1+0x2c8] ;  /* 0x0002c80001e07983 */ /* 0x008ee80000300a00 */
[----:B------:R-:W-:Y:S01]  /*df90*/  LDGSTS.E [R15+0x3c008], desc[UR16][R232.64], !P6 ;  /* 0x3c008000e80f7fae */ /* 0x000fe2000f121850 */
[----:B------:R-:W-:-:S03]  /*dfa0*/  ISETP.GE.U32.AND P6, PT, R212, 0x7ffffef3, PT ;  /* 0x7ffffef3d400780c */ /* 0x000fc60003fc6070 */
[----:B------:R-:W-:Y:S04]  /*dfb0*/  LDGSTS.E [R15+0x3800c], desc[UR16][R206.64], !P2 ;  /* 0x3800c000ce0f7fae */ /* 0x000fe8000d121850 */
[----:B------:R1:W-:Y:S01]  /*dfc0*/  LDGSTS.E [R15+0x3c00c], desc[UR16][R192.64], !P2 ;  /* 0x3c00c000c00f7fae */ /* 0x0003e2000d121850 */
[----:B--2---:R-:W-:-:S03]  /*dfd0*/  IMAD.WIDE R244, R2, 0x4, R244 ;  /* 0x0000000402f47825 */ /* 0x004fc600078e02f4 */
[----:B------:R-:W2:Y:S01]  /*dfe0*/  LDL.LU.64 R232, [R1+0x2c0] ;  /* 0x0002c00001e87983 */ /* 0x000ea20000300a00 */
[----:B------:R-:W-:-:S03]  /*dff0*/  IMAD.WIDE R10, R2, 0x4, R10 ;  /* 0x00000004020a7825 */ /* 0x000fc600078e020a */
[----:B------:R4:W-:Y:S04]  /*e000*/  STL.64 [R1+0x160], R244 ;  /* 0x000160f401007387 */ /* 0x0009e80000100a00 */
[----:B------:R4:W-:Y:S01]  /*e010*/  STL.64 [R1+0x168], R10 ;  /* 0x0001680a01007387 */ /* 0x0009e20000100a00 */
[----:B------:R-:W-:Y:S01]  /*e020*/  ISETP.GE.U32.AND P1, PT, R190, 0x7ffffef6, PT ;  /* 0x7ffffef6be00780c */ /* 0x000fe20003f26070 */
[----:B-1----:R-:W1:Y:S02]  /*e030*/  LDC R193, c[0x0][0x230] ;  /* 0x00008c00ffc17b82 */ /* 0x002e640000000800 */
[----:B------:R-:W-:Y:S01]  /*e040*/  LDGSTS.E [R246+0x30000], desc[UR16][R244.64], !P0 ;  /* 0x30000000f4f67fae */ /* 0x000fe2000c121850 */
[----:B----4-:R-:W-:-:S03]  /*e050*/  IMAD.WIDE R212, R2, 0x4, R236 ;  /* 0x0000000402d47825 */ /* 0x010fc600078e02ec */
[----:B------:R-:W-:Y:S01]  /*e060*/  LDGSTS.E [R246+0x34000], desc[UR16][R10.64], !P0 ;  /* 0x340000000af67fae */ /* 0x000fe2000c121850 */
[----:B------:R-:W-:Y:S01]  /*e070*/  IMAD.WIDE R206, R2, 0x4, R240 ;  /* 0x0000000402ce7825 */ /* 0x000fe200078e02f0 */
[----:B------:R-:W4:Y:S02]  /*e080*/  LDC R190, c[0x0][0x230] ;  /* 0x00008c00ffbe7b82 */ /* 0x000f240000000800 */
[----:B------:R-:W2:Y:S04]  /*e090*/  LDL.LU.64 R240, [R1+0x2b8] ;  /* 0x0002b80001f07983 */ /* 0x000ea80000300a00 */
[----:B------:R-:W2:Y:S02]  /*e0a0*/  LDL.LU.64 R236, [R1+0x2b0] ;  /* 0x0002b00001ec7983 */ /* 0x000ea40000300a00 */
[----:B------:R-:W1:Y:S02]  /*e0b0*/  LDC R192, c[0x0][0x230] ;  /* 0x00008c00ffc07b82 */ /* 0x000e640000000800 */
[----:B------:R3:W-:Y:S04]  /*e0c0*/  STL.64 [R1+0x170], R212 ;  /* 0x000170d401007387 */ /* 0x0007e80000100a00 */
[----:B------:R2:W-:Y:S04]  /*e0d0*/  STL.64 [R1+0x178], R206 ;  /* 0x000178ce01007387 */ /* 0x0005e80000100a00 */
[----:B------:R-:W2:Y:S04]  /*e0e0*/  LDL.LU.64 R244, [R1+0x2a8] ;  /* 0x0002a80001f47983 */ /* 0x000ea80000300a00 */
[----:B------:R-:W2:Y:S01]  /*e0f0*/  LDL.LU.64 R10, [R1+0x2a0] ;  /* 0x0002a000010a7983 */ /* 0x000ea20000300a00 */
[----:B----4-:R-:W-:-:S03]  /*e100*/  IADD3 R190, R190, -0xcd, RZ ;  /* 0xffffff33bebe7810 */ /* 0x010fc60007ffe0ff */
[----:B------:R3:W-:Y:S01]  /*e110*/  LDGSTS.E [R246+0x30004], desc[UR16][R212.64], !P3 ;  /* 0x30004000d4f67fae */ /* 0x0007e2000d921850 */
[----:B------:R-:W-:-:S03]  /*e120*/  ISETP.GE.U32.AND P5, PT, R190, 0x7ffffef4, PT ;  /* 0x7ffffef4be00780c */ /* 0x000fc60003fa6070 */
[----:B------:R2:W-:Y:S01]  /*e130*/  LDGSTS.E [R246+0x34004], desc[UR16][R206.64], !P3 ;  /* 0x34004000cef67fae */ /* 0x0005e2000d921850 */
[----:B------:R-:W4:Y:S01]  /*e140*/  LDC R190, c[0x0][0x230] ;  /* 0x00008c00ffbe7b82 */ /* 0x000f220000000800 */
[----:B------:R-:W-:Y:S01]  /*e150*/  ISETP.GE.U32.AND P2, PT, R13, 0x7ffffef2, PT ;  /* 0x7ffffef20d00780c */ /* 0x000fe20003f46070 */
[----:B------:R-:W-:Y:S02]  /*e160*/  VIADD R13, R191, 0xffffff17 ;  /* 0xffffff17bf0d7836 */ /* 0x000fe40000000000 */
[----:B------:R-:W-:-:S03]  /*e170*/  VIADD R15, R197, 0xffffff30 ;  /* 0xffffff30c50f7836 */ /* 0x000fc60000000000 */
[----:B------:R-:W-:Y:S01]  /*e180*/  ISETP.GE.U32.AND P3, PT, R13, 0x7ffffed8, PT ;  /* 0x7ffffed80d00780c */ /* 0x000fe20003f66070 */
[----:B------:R-:W1:Y:S01]  /*e190*/  LDC R197, c[0x0][0x230] ;  /* 0x00008c00ffc57b82 */ /* 0x000e620000000800 */
[----:B------:R-:W-:Y:S02]  /*e1a0*/  ISETP.GE.U32.AND P0, PT, R15, 0x7ffffef1, PT ;  /* 0x7ffffef10f00780c */ /* 0x000fe40003f06070 */
[----:B------:R-:W-:-:S05]  /*e1b0*/  IADD3 R15, R196, -0xea, RZ ;  /* 0xffffff16c40f7810 */ /* 0x000fca0007ffe0ff */
[----:B------:R-:W1:Y:S01]  /*e1c0*/  LDC R196, c[0x0][0x230] ;  /* 0x00008c00ffc47b82 */ /* 0x000e620000000800 */
[----:B----4-:R-:W-:-:S07]  /*e1d0*/  VIADD R13, R190, 0xffffff15 ;  /* 0xffffff15be0d7836 */ /* 0x010fce0000000000 */
[----:B------:R-:W4:Y:S08]  /*e1e0*/  LDC R191, c[0x0][0x230] ;  /* 0x00008c00ffbf7b82 */ /* 0x000f300000000800 */
[----:B------:R-:W4:Y:S01]  /*e1f0*/  LDC R190, c[0x0][0x230] ;  /* 0x00008c00ffbe7b82 */ /* 0x000f220000000800 */
[----:B------:R-:W-:-:S04]  /*e200*/  IMAD.WIDE R226, R2, 0x4, R226 ;  /* 0x0000000402e27825 */ /* 0x000fc800078e02e2 */
[C---:B------:R-:W-:Y:S01]  /*e210*/  IMAD.WIDE R228, R2.reuse, 0x4, R228 ;  /* 0x0000000402e47825 */ /* 0x040fe200078e02e4 */
[----:B------:R1:W-:Y:S04]  /*e220*/  STL.64 [R1+0x180], R226 ;  /* 0x000180e201007387 */ /* 0x0003e80000100a00 */
[----:B------:R4:W-:Y:S04]  /*e230*/  STL.64 [R1+0x188], R228 ;  /* 0x000188e401007387 */ /* 0x0009e80000100a00 */
[----:B------:R-:W-:Y:S01]  /*e240*/  LDGSTS.E [R246+0x30008], desc[UR16][R226.64], !P1 ;  /* 0x30008000e2f67fae */ /* 0x000fe2000c921850 */
[----:B---3--:R-:W-:-:S03]  /*e250*/  IMAD.WIDE R212, R2, 0x4, R224 ;  /* 0x0000000402d47825 */ /* 0x008fc600078e02e0 */
[----:B------:R-:W-:Y:S04]  /*e260*/  LDGSTS.E [R246+0x34008], desc[UR16][R228.64], !P1 ;  /* 0x34008000e4f67fae */ /* 0x000fe8000c921850 */
[----:B------:R-:W3:Y:S04]  /*e270*/  LDL.LU.64 R224, [R1+0x298] ;  /* 0x0002980001e07983 */ /* 0x000ee80000300a00 */
[----:B------:R4:W-:Y:S01]  /*e280*/  LDGSTS.E [R246+0x3000c], desc[UR16][R212.64], !P4 ;  /* 0x3000c000d4f67fae */ /* 0x0009e2000e121850 */
[----:B--2---:R-:W-:-:S03]  /*e290*/  IMAD.WIDE R206, R2, 0x4, R232 ;  /* 0x0000000402ce7825 */ /* 0x004fc600078e02e8 */
[----:B------:R-:W2:Y:S04]  /*e2a0*/  LDL.LU.64 R232, [R1+0x290] ;  /* 0x0002900001e87983 */ /* 0x000ea80000300a00 */
[----:B------:R4:W-:Y:S04]  /*e2b0*/  STL.64 [R1+0x190], R212 ;  /* 0x000190d401007387 */ /* 0x0009e80000100a00 */
[----:B------:R4:W-:Y:S04]  /*e2c0*/  STL.64 [R1+0x198], R206 ;  /* 0x000198ce01007387 */ /* 0x0009e80000100a00 */
[----:B-1----:R-:W2:Y:S04]  /*e2d0*/  LDL.LU.64 R226, [R1+0x288] ;  /* 0x0002880001e27983 */ /* 0x002ea80000300a00 */
[----:B----4-:R-:W4:Y:S01]  /*e2e0*/  LDL.LU.64 R228, [R1+0x280] ;  /* 0x0002800001e47983 */ /* 0x010f220000300a00 */
[----:B------:R-:W-:Y:S01]  /*e2f0*/  IMAD.WIDE R240, R2, 0x4, R240 ;  /* 0x0000000402f07825 */ /* 0x000fe200078e02f0 */
[----:B------:R-:W-:-:S02]  /*e300*/  ISETP.GE.U32.AND P1, PT, R15, 0x7ffffed7, PT ;  /* 0x7ffffed70f00780c */ /* 0x000fc40003f26070 */
[----:B------:R1:W-:Y:S01]  /*e310*/  LDGSTS.E [R246+0x3400c], desc[UR16][R206.64], !P4 ;  /* 0x3400c000cef67fae */ /* 0x0003e2000e121850 */
[----:B------:R-:W-:Y:S01]  /*e320*/  IMAD.WIDE R212, R2, 0x4, R236 ;  /* 0x0000000402d47825 */ /* 0x000fe200078e02ec */
[----:B------:R-:W-:Y:S02]  /*e330*/  ISETP.GE.U32.AND P4, PT, R13, 0x7ffffed6, PT ;  /* 0x7ffffed60d00780c */ /* 0x000fe40003f86070 */
[----:B------:R1:W-:Y:S01]  /*e340*/  STL.64 [R1+0x2e0], R240 ;  /* 0x0002e0f001007387 */ /* 0x0003e20000100a00 */
[----:B------:R-:W-:Y:S01]  /*e350*/  IADD3 R13, R192, -0xec, RZ ;  /* 0xffffff14c00d7810 */ /* 0x000fe20007ffe0ff */
[----:B------:R-:W-:Y:S02]  /*e360*/  VIADD R15, R193, 0xffffff2f ;  /* 0xffffff2fc10f7836 */ /* 0x000fe40000000000 */
[----:B------:R-:W-:Y:S04]  /*e370*/  STL.64 [R1+0x2e8], R212 ;  /* 0x0002e8d401007387 */ /* 0x000fe80000100a00 */
[----:B------:R-:W4:Y:S01]  /*e380*/  LDL.64 R236, [R1+0x278] ;  /* 0x0002780001ec7983 */ /* 0x000f220000100a00 */
[----:B-1----:R-:W-:-:S03]  /*e390*/  IMAD.WIDE R206, R2, 0x4, R244 ;  /* 0x0000000402ce7825 */ /* 0x002fc600078e02f4 */
[----:B------:R-:W-:Y:S01]  /*e3a0*/  LDGSTS.E [R246+0x38000], desc[UR16][R240.64], !P3 ;  /* 0x38000000f0f67fae */ /* 0x000fe2000d921850 */
[----:B------:R-:W-:-:S03]  /*e3b0*/  IMAD.WIDE R192, R2, 0x4, R10 ;  /* 0x0000000402c07825 */ /* 0x000fc600078e020a */
[----:B------:R-:W4:Y:S04]  /*e3c0*/  LDL.LU.64 R10, [R1+0x1b8] ;  /* 0x0001b800010a7983 */ /* 0x000f280000300a00 */
[----:B------:R-:W-:Y:S04]  /*e3d0*/  STL.64 [R1+0x2f0], R206 ;  /* 0x0002f0ce01007387 */ /* 0x000fe80000100a00 */
[----:B------:R1:W-:Y:S04]  /*e3e0*/  STL.64 [R1+0x2f8], R192 ;  /* 0x0002f8c001007387 */ /* 0x0003e80000100a00 */
[----:B------:R-:W4:Y:S04]  /*e3f0*/  LDL.LU.64 R240, [R1+0x1c8] ;  /* 0x0001c80001f07983 */ /* 0x000f280000300a00 */
[----:B------:R-:W4:Y:S04]  /*e400*/  LDL.LU.64 R244, [R1+0x1d8] ;  /* 0x0001d80001f47983 */ /* 0x000f280000300a00 */
[----:B------:R-:W-:Y:S01]  /*e410*/  LDGSTS.E [R246+0x3c000], desc[UR16][R212.64], !P3 ;  /* 0x3c000000d4f67fae */ /* 0x000fe2000d921850 */
[----:B------:R-:W-:-:S03]  /*e420*/  ISETP.GE.U32.AND P3, PT, R13, 0x7ffffed5, PT ;  /* 0x7ffffed50d00780c */ /* 0x000fc60003f66070 */
[----:B------:R-:W-:Y:S04]  /*e430*/  LDGSTS.E [R246+0x38004], desc[UR16][R206.64], !P1 ;  /* 0x38004000cef67fae */ /* 0x000fe8000c921850 */
[----:B------:R1:W-:Y:S01]  /*e440*/  LDGSTS.E [R246+0x3c004], desc[UR16][R192.64], !P1 ;  /* 0x3c004000c0f67fae */ /* 0x0003e2000c921850 */
[----:B------:R-:W-:Y:S01]  /*e450*/  ISETP.GE.U32.AND P1, PT, R15, 0x7ffffef0, PT ;  /* 0x7ffffef00f00780c */ /* 0x000fe20003f26070 */
[----:B------:R-:W-:Y:S01]  /*e460*/  VIADD R15, R197, 0xffffff2e ;  /* 0xffffff2ec50f7836 */ /* 0x000fe20000000000 */
[----:B-1----:R-:W1:Y:S08]  /*e470*/  LDC R193, c[0x0][0x230] ;  /* 0x00008c00ffc17b82 */ /* 0x002e700000000800 */
[----:B------:R-:W1:Y:S01]  /*e480*/  LDC R192, c[0x0][0x230] ;  /* 0x00008c00ffc07b82 */ /* 0x000e620000000800 */
[----:B---3--:R-:W-:-:S05]  /*e490*/  IMAD.WIDE R224, R2, 0x4, R224 ;  /* 0x0000000402e07825 */ /* 0x008fca00078e02e0 */
[----:B------:R3:W-:Y:S04]  /*e4a0*/  STL.64 [R1+0x300], R224 ;  /* 0x000300e001007387 */ /* 0x0007e80000100a00 */
[----:B------:R-:W-:Y:S01]  /*e4b0*/  LDGSTS.E [R246+0x38008], desc[UR16][R224.64], !P4 ;  /* 0x38008000e0f67fae */ /* 0x000fe2000e121850 */
[----:B--2---:R-:W-:-:S05]  /*e4c0*/  IMAD.WIDE R232, R2, 0x4, R232 ;  /* 0x0000000402e87825 */ /* 0x004fca00078e02e8 */
[----:B------:R2:W-:Y:S04]  /*e4d0*/  STL.64 [R1+0x308], R232 ;  /* 0x000308e801007387 */ /* 0x0005e80000100a00 */
[----:B------:R-:W-:Y:S01]  /*e4e0*/  LDGSTS.E [R246+0x3c008], desc[UR16][R232.64], !P4 ;  /* 0x3c008000e8f67fae */ /* 0x000fe2000e121850 */
[----:B------:R-:W-:-:S04]  /*e4f0*/  IMAD.WIDE R212, R2, 0x4, R226 ;  /* 0x0000000402d47825 */ /* 0x000fc800078e02e2 */
[C---:B----4-:R-:W-:Y:S01]  /*e500*/  IMAD.WIDE R206, R2.reuse, 0x4, R228 ;  /* 0x0000000402ce7825 */ /* 0x050fe200078e02e4 */
[----:B------:R4:W-:Y:S04]  /*e510*/  LDGSTS.E [R246+0x3800c], desc[UR16][R212.64], !P3 ;  /* 0x3800c000d4f67fae */ /* 0x0009e8000d921850 */
[----:B------:R-:W4:Y:S04]  /*e520*/  LDL.LU.64 R228, [R1+0x270] ;  /* 0x0002700001e47983 */ /* 0x000f280000300a00 */
[----:B------:R-:W4:Y:S04]  /*e530*/  LDL.LU.64 R226, [R1+0x268] ;  /* 0x0002680001e27983 */ /* 0x000f280000300a00 */
[----:B------:R4:W-:Y:S04]  /*e540*/  STL.64 [R1+0x4f8], R212 ;  /* 0x0004f8d401007387 */ /* 0x0009e80000100a00 */
[----:B------:R1:W-:Y:S04]  /*e550*/  STL.64 [R1+0x530], R206 ;  /* 0x000530ce01007387 */ /* 0x0003e80000100a00 */
[----:B---3--:R-:W3:Y:S04]  /*e560*/  LDL.LU.64 R224, [R1+0x260] ;  /* 0x0002600001e07983 */ /* 0x008ee80000300a00 */
[----:B--2---:R-:W2:Y:S01]  /*e570*/  LDL.LU.64 R232, [R1+0x258] ;  /* 0x0002580001e87983 */ /* 0x004ea20000300a00 */
[----:B----4-:R-:W-:-:S04]  /*e580*/  IMAD.WIDE R212, R2, 0x4, R236 ;  /* 0x0000000402d47825 */ /* 0x010fc800078e02ec */
[----:B------:R-:W-:Y:S01]  /*e590*/  IMAD.WIDE R10, R2, 0x4, R10 ;  /* 0x00000004020a7825 */ /* 0x000fe200078e020a */
[----:B------:R-:W-:Y:S01]  /*e5a0*/  ISETP.GE.U32.AND P4, PT, R15, 0x7ffffeef, PT ;  /* 0x7ffffeef0f00780c */ /* 0x000fe20003f86070 */
[----:B------:R1:W-:Y:S01]  /*e5b0*/  LDGSTS.E [R246+0x3c00c], desc[UR16][R206.64], !P3 ;  /* 0x3c00c000cef67fae */ /* 0x0003e2000d921850 */
[----:B------:R-:W-:-:S03]  /*e5c0*/  IADD3 R15, R196, -0xd4, RZ ;  /* 0xffffff2cc40f7810 */ /* 0x000fc60007ffe0ff */
[----:B------:R-:W-:Y:S04]  /*e5d0*/  STL.64 [R1+0x1a0], R212 ;  /* 0x0001a0d401007387 */ /* 0x000fe80000100a00 */
[----:B------:R4:W-:Y:S01]  /*e5e0*/  STL.64 [R1+0x1b8], R10 ;  /* 0x0001b80a01007387 */ /* 0x0009e20000100a00 */
[----:B------:R-:W-:-:S03]  /*e5f0*/  IMAD.WIDE R196, R2, 0x4, R244 ;  /* 0x0000000402c47825 */ /* 0x000fc600078e02f4 */
[----:B------:R-:W-:Y:S01]  /*e600*/  LDGSTS.E [R247+0x30000], desc[UR16][R212.64], !P5 ;  /* 0x30000000d4f77fae */ /* 0x000fe2000e921850 */
[----:B-1----:R-:W-:Y:S01]  /*e610*/  IMAD.WIDE R206, R2, 0x4, R240 ;  /* 0x0000000402ce7825 */ /* 0x002fe200078e02f0 */
[----:B------:R-:W1:Y:S02]  /*e620*/  LDC R246, c[0x0][0x230] ;  /* 0x00008c00fff67b82 */ /* 0x000e640000000800 */
[----:B------:R-:W2:Y:S04]  /*e630*/  LDL.LU.64 R240, [R1+0x250] ;  /* 0x0002500001f07983 */ /* 0x000ea80000300a00 */
[----:B------:R-:W2:Y:S04]  /*e640*/  LDL.LU.64 R236, [R1+0x248] ;  /* 0x0002480001ec7983 */ /* 0x000ea80000300a00 */
[----:B------:R4:W-:Y:S04]  /*e650*/  STL.64 [R1+0x1c8], R206 ;  /* 0x0001c8ce01007387 */ /* 0x0009e80000100a00 */
[----:B------:R3:W-:Y:S04]  /*e660*/  STL.64 [R1+0x1d8], R196 ;  /* 0x0001d8c401007387 */ /* 0x0007e80000100a00 */
[----:B------:R-:W2:Y:S04]  /*e670*/  LDL.64 R244, [R1+0x240] ;  /* 0x0002400001f47983 */ /* 0x000ea80000100a00 */
[----:B------:R-:W-:Y:S04]  /*e680*/  LDGSTS.E [R247+0x34000], desc[UR16][R10.64], !P5 ;  /* 0x340000000af77fae */ /* 0x000fe8000e921850 */
[----:B----4-:R-:W4:Y:S01]  /*e690*/  LDL.64 R10, [R1+0x238] ;  /* 0x00023800010a7983 */ /* 0x010f220000100a00 */
[----:B------:R-:W-:Y:S01]  /*e6a0*/  VIADD R13, R191, 0xffffff2d ;  /* 0xffffff2dbf0d7836 */ /* 0x000fe20000000000 */
[----:B------:R-:W-:Y:S01]  /*e6b0*/  ISETP.GE.U32.AND P5, PT, R15, 0x7ffffeed, PT ;  /* 0x7ffffeed0f00780c */ /* 0x000fe20003fa6070 */
[----:B------:R-:W1:Y:S01]  /*e6c0*/  LDC R191, c[0x0][0x230] ;  /* 0x00008c00ffbf7b82 */ /* 0x000e620000000800 */
[----:B------:R1:W-:Y:S02]  /*e6d0*/  LDGSTS.E [R247+0x30004], desc[UR16][R206.64], !P6 ;  /* 0x30004000cef77fae */ /* 0x0003e4000f121850 */
[----:B------:R-:W-:Y:S01]  /*e6e0*/  ISETP.GE.U32.AND P3, PT, R13, 0x7ffffeee, PT ;  /* 0x7ffffeee0d00780c */ /* 0x000fe20003f66070 */
[----:B------:R-:W-:Y:S01]  /*e6f0*/  VIADD R13, R190, 0xffffff13 ;  /* 0xffffff13be0d7836 */ /* 0x000fe20000000000 */
[----:B------:R3:W-:Y:S01]  /*e700*/  LDGSTS.E [R247+0x34004], desc[UR16][R196.64], !P6 ;  /* 0x34004000c4f77fae */ /* 0x0007e2000f121850 */
[----:B------:R-:W-:-:S02]  /*e710*/  VIADD R15, R193, 0xffffff12 ;  /* 0xffffff12c10f7836 */ /* 0x000fc40000000000 */
[----:B------:R-:W4:Y:S01]  /*e720*/  LDC R190, c[0x0][0x230] ;  /* 0x00008c00ffbe7b82 */ /* 0x000f220000000800 */
[----:B------:R-:W-:Y:S02]  /*e730*/  ISETP.GE.U32.AND P6, PT, R13, 0x7ffffed4, PT ;  /* 0x7ffffed40d00780c */ /* 0x000fe40003fc6070 */
[----:B------:R-:W-:-:S05]  /*e740*/  IADD3 R13, R192, -0xef, RZ ;  /* 0xffffff11c00d7810 */ /* 0x000fca0007ffe0ff */
[----:B-1----:R-:W1:Y:S08]  /*e750*/  LDC R207, c[0x0][0x230] ;  /* 0x00008c00ffcf7b82 */ /* 0x002e700000000800 */
[----:B------:R-:W1:Y:S01]  /*e760*/  LDC R206, c[0x0][0x230] ;  /* 0x00008c00ffce7b82 */ /* 0x000e620000000800 */
[----:B------:R-:W-:-:S04]  /*e770*/  IMAD.WIDE R228, R2, 0x4, R228 ;  /* 0x0000000402e47825 */ /* 0x000fc800078e02e4 */
[C---:B------:R-:W-:Y:S01]  /*e780*/  IMAD.WIDE R226, R2.reuse, 0x4, R226 ;  /* 0x0000000402e27825 */ /* 0x040fe200078e02e2 */
[----:B------:R1:W-:Y:S04]  /*e790*/  STL.64 [R1+0x2a8], R228 ;  /* 0x0002a8e401007387 */ /* 0x0003e80000100a00 */
[----:B------:R1:W-:Y:S04]  /*e7a0*/  STL.64 [R1+0x2c0], R226 ;  /* 0x0002c0e201007387 */ /* 0x0003e80000100a00 */
[----:B------:R-:W4:Y:S01]  /*e7b0*/  LDL.LU.64 R212, [R1+0x230] ;  /* 0x0002300001d47983 */ /* 0x000f220000300a00 */
[----:B---3--:R-:W-:-:S03]  /*e7c0*/  IMAD.WIDE R196, R2, 0x4, R224 ;  /* 0x0000000402c47825 */ /* 0x008fc600078e02e0 */
[----:B------:R-:W-:Y:S01]  /*e7d0*/  LDGSTS.E [R247+0x30008], desc[UR16][R228.64], !P2 ;  /* 0x30008000e4f77fae */ /* 0x000fe2000d121850 */
[----:B--2---:R-:W-:-:S03]  /*e7e0*/  IMAD.WIDE R192, R2, 0x4, R232 ;  /* 0x0000000402c07825 */ /* 0x004fc600078e02e8 */
[----:B------:R-:W2:Y:S04]  /*e7f0*/  LDL.64 R224, [R1+0x228] ;  /* 0x0002280001e07983 */ /* 0x000ea80000100a00 */
[----:B------:R3:W-:Y:S04]  /*e800*/  STL.64 [R1+0x2d0], R196 ;  /* 0x0002d0c401007387 */ /* 0x0007e80000100a00 */
[----:B------:R3:W-:Y:S04]  /*e810*/  STL.64 [R1+0x2d8], R192 ;  /* 0x0002d8c001007387 */ /* 0x0007e80000100a00 */
[----:B-1----:R-:W2:Y:S04]  /*e820*/  LDL.64 R228, [R1+0x220] ;  /* 0x0002200001e47983 */ /* 0x002ea80000100a00 */
[----:B------:R1:W-:Y:S04]  /*e830*/  LDGSTS.E [R247+0x34008], desc[UR16][R226.64], !P2 ;  /* 0x34008000e2f77fae */ /* 0x0003e8000d121850 */
[----:B------:R-:W2:Y:S01]  /*e840*/  LDL.LU.64 R232, [R1+0x218] ;  /* 0x0002180001e87983 */ /* 0x000ea20000300a00 */
[----:B------:R-:W-:-:S03]  /*e850*/  IMAD.WIDE R240, R2, 0x4, R240 ;  /* 0x0000000402f07825 */ /* 0x000fc600078e02f0 */
[----:B------:R3:W-:Y:S01]  /*e860*/  LDGSTS.E [R247+0x3000c], desc[UR16][R196.64], !P0 ;  /* 0x3000c000c4f77fae */ /* 0x0007e2000c121850 */
[----:B------:R-:W-:-:S03]  /*e870*/  ISETP.GE.U32.AND P2, PT, R15, 0x7ffffed3, PT ;  /* 0x7ffffed30f00780c */ /* 0x000fc60003f46070 */
[----:B------:R3:W-:Y:S01]  /*e880*/  LDGSTS.E [R247+0x3400c], desc[UR16][R192.64], !P0 ;  /* 0x3400c000c0f77fae */ /* 0x0007e2000c121850 */
[----:B-1----:R-:W1:Y:S03]  /*e890*/  LDC R226, c[0x0][0x230] ;  /* 0x00008c00ffe27b82 */ /* 0x002e660000000800 */
[----:B------:R4:W-:Y:S01]  /*e8a0*/  STL.64 [R1+0x310], R240 ;  /* 0x000310f001007387 */ /* 0x0009e20000100a00 */
[----:B---3--:R-:W-:-:S03]  /*e8b0*/  IMAD.WIDE R196, R2, 0x4, R236 ;  /* 0x0000000402c47825 */ /* 0x008fc600078e02ec */
[----:B------:R-:W-:Y:S01]  /*e8c0*/  LDGSTS.E [R247+0x38000], desc[UR16][R240.64], !P6 ;  /* 0x38000000f0f77fae */ /* 0x000fe2000f121850 */
[----:B------:R-:W-:-:S03]  /*e8d0*/  IMAD.WIDE R192, R2, 0x4, R244 ;  /* 0x0000000402c07825 */ /* 0x000fc600078e02f4 */
[----:B------:R3:W-:Y:S04]  /*e8e0*/  STL.64 [R1+0x318], R196 ;  /* 0x000318c401007387 */ /* 0x0007e80000100a00 */
[----:B------:R-:W2:Y:S04]  /*e8f0*/  LDL.LU.64 R236, [R1+0x210] ;  /* 0x0002100001ec7983 */ /* 0x000ea80000300a00 */
[----:B------:R-:W2:Y:S01]  /*e900*/  LDL.LU.64 R244, [R1+0x208] ;  /* 0x0002080001f47983 */ /* 0x000ea20000300a00 */
[----:B----4-:R-:W-:-:S03]  /*e910*/  IMAD.WIDE R10, R2, 0x4, R10 ;  /* 0x00000004020a7825 */ /* 0x010fc600078e020a */
[----:B------:R-:W-:Y:S04]  /*e920*/  STL.64 [R1+0x320], R192 ;  /* 0x000320c001007387 */ /* 0x000fe80000100a00 */
[----:B------:R4:W-:Y:S04]  /*e930*/  STL.64 [R1+0x328], R10 ;  /* 0x0003280a01007387 */ /* 0x0009e80000100a00 */
[----:B------:R-:W2:Y:S04]  /*e940*/  LDL.LU.64 R240, [R1+0x200] ;  /* 0x0002000001f07983 */ /* 0x000ea80000300a00 */
[----:B------:R-:W-:Y:S04]  /*e950*/  LDGSTS.E [R247+0x3c000], desc[UR16][R196.64], !P6 ;  /* 0x3c000000c4f77fae */ /* 0x000fe8000f121850 */
[----:B------:R1:W-:Y:S04]  /*e960*/  LDGSTS.E [R247+0x38004], desc[UR16][R192.64], !P2 ;  /* 0x38004000c0f77fae */ /* 0x0003e8000d121850 */
[----:B------:R-:W-:Y:S04]  /*e970*/  LDGSTS.E [R247+0x3c004], desc[UR16][R10.64], !P2 ;  /* 0x3c0040000af77fae */ /* 0x000fe8000d121850 */
[----:B---3--:R-:W3:Y:S04]  /*e980*/  LDL.LU.64 R196, [R1+0x758] ;  /* 0x0007580001c47983 */ /* 0x008ee80000300a00 */
[----:B----4-:R-:W4:Y:S01]  /*e990*/  LDL.LU.64 R10, [R1+0x1f8] ;  /* 0x0001f800010a7983 */ /* 0x010f220000300a00 */
[----:B------:R-:W-:Y:S01]  /*e9a0*/  ISETP.GE.U32.AND P0, PT, R13, 0x7ffffed2, PT ;  /* 0x7ffffed20d00780c */ /* 0x000fe20003f06070 */
[----:B------:R-:W-:-:S02]  /*e9b0*/  VIADD R15, R246, 0xffffff2b ;  /* 0xffffff2bf60f7836 */ /* 0x000fc40000000000 */
[----:B------:R-:W-:Y:S01]  /*e9c0*/  VIADD R13, R191, 0xffffff10 ;  /* 0xffffff10bf0d7836 */ /* 0x000fe20000000000 */
[----:B------:R-:W4:Y:S02]  /*e9d0*/  LDC R246, c[0x0][0x230] ;  /* 0x00008c00fff67b82 */ /* 0x000f240000000800 */
[----:B------:R-:W-:Y:S02]  /*e9e0*/  ISETP.GE.U32.AND P2, PT, R15, 0x7ffffeec, PT ;  /* 0x7ffffeec0f00780c */ /* 0x000fe40003f46070 */
[----:B------:R-:W-:Y:S02]  /*e9f0*/  IADD3 R15, R190, -0xd6, RZ ;  /* 0xffffff2abe0f7810 */ /* 0x000fe40007ffe0ff */
[----:B------:R-:W-:Y:S01]  /*ea00*/  ISETP.GE.U32.AND P6, PT, R13, 0x7ffffed1, PT ;  /* 0x7ffffed10d00780c */ /* 0x000fe20003fc6070 */
[----:B------:R-:W-:Y:S02]  /*ea10*/  VIADD R13, R207, 0xffffff29 ;  /* 0xffffff29cf0d7836 */ /* 0x000fe40000000000 */
[----:B-1----:R-:W-:-:S04]  /*ea20*/  IMAD.WIDE R192, R2, 0x4, R212 ;  /* 0x0000000402c07825 */ /* 0x002fc800078e02d4 */
[C---:B--2---:R-:W-:Y:S01]  /*ea30*/  IMAD.WIDE R190, R2.reuse, 0x4, R224 ;  /* 0x0000000402be7825 */ /* 0x044fe200078e02e0 */
[----:B------:R-:W-:Y:S04]  /*ea40*/  STL.64 [R1+0x340], R192 ;  /* 0x000340c001007387 */ /* 0x000fe80000100a00 */
[----:B------:R1:W-:Y:S04]  /*ea50*/  STL.64 [R1+0x388], R190 ;  /* 0x000388be01007387 */ /* 0x0003e80000100a00 */
[----:B------:R-:W-:Y:S01]  /*ea60*/  LDGSTS.E [R247+0x38008], desc[UR16][R192.64], !P0 ;  /* 0x38008000c0f77fae */ /* 0x000fe2000c121850 */
[----:B------:R-:W-:-:S03]  /*ea70*/  IMAD.WIDE R224, R2, 0x4, R228 ;  /* 0x0000000402e07825 */ /* 0x000fc600078e02e4 */
[----:B------:R-:W-:Y:S01]  /*ea80*/  LDGSTS.E [R247+0x3c008], desc[UR16][R190.64], !P0 ;  /* 0x3c008000bef77fae */ /* 0x000fe2000c121850 */
[----:B------:R-:W-:-:S03]  /*ea90*/  ISETP.GE.U32.AND P0, PT, R15, 0x7ffffeeb, PT ;  /* 0x7ffffeeb0f00780c */ /* 0x000fc60003f06070 */
[----:B------:R2:W-:Y:S01]  /*eaa0*/  STL.64 [R1+0x4b0], R224 ;  /* 0x0004b0e001007387 */ /* 0x0005e20000100a00 */
[----:B------:R-:W-:-:S03]  /*eab0*/  IMAD.WIDE R228, R2, 0x4, R232 ;  /* 0x0000000402e47825 */ /* 0x000fc600078e02e8 */
[----:B------:R-:W-:Y:S04]  /*eac0*/  LDGSTS.E [R247+0x3800c], desc[UR16][R224.64], !P6 ;  /* 0x3800c000e0f77fae */ /* 0x000fe8000f121850 */
[----:B-1----:R-:W3:Y:S01]  /*ead0*/  LDL.LU.64 R190, [R1+0x1f0] ;  /* 0x0001f00001be7983 */ /* 0x002ee20000300a00 */
[----:B------:R-:W-:-:S03]  /*eae0*/  VIADD R15, R206, 0xffffff28 ;  /* 0xffffff28ce0f7836 */ /* 0x000fc60000000000 */
[----:B------:R1:W-:Y:S04]  /*eaf0*/  STL.64 [R1+0x4f0], R228 ;  /* 0x0004f0e401007387 */ /* 0x0003e80000100a00 */
[----:B------:R-:W3:Y:S04]  /*eb00*/  LDL.LU.64 R192, [R1+0x1e8] ;  /* 0x0001e80001c07983 */ /* 0x000ee80000300a00 */
[----:B------:R-:W3:Y:S04]  /*eb10*/  LDL.LU.64 R212, [R1+0x1e0] ;  /* 0x0001e00001d47983 */ /* 0x000ee80000300a00 */
[----:B------:R1:W-:Y:S01]  /*eb20*/  LDGSTS.E [R247+0x3c00c], desc[UR16][R228.64], !P6 ;  /* 0x3c00c000e4f77fae */ /* 0x0003e2000f121850 */
[----:B------:R-:W-:-:S03]  /*eb30*/  IMAD.WIDE R206, R2, 0x4, R236 ;  /* 0x0000000402ce7825 */ /* 0x000fc600078e02ec */
[----:B--2---:R-:W2:Y:S01]  /*eb40*/  LDL.LU.64 R224, [R1+0x1d0] ;  /* 0x0001d00001e07983 */ /* 0x004ea20000300a00 */
[----:B------:R-:W-:Y:S01]  /*eb50*/  ISETP.GE.U32.AND P6, PT, R13, 0x7ffffeea, PT ;  /* 0x7ffffeea0d00780c */ /* 0x000fe20003fc6070 */
[----:B------:R-:W-:Y:S01]  /*eb60*/  IMAD.WIDE R244, R2, 0x4, R244 ;  /* 0x0000000402f47825 */ /* 0x000fe200078e02f4 */
[----:B------:R-:W-:Y:S01]  /*eb70*/  IADD3 R13, R226, -0xf1, RZ ;  /* 0xffffff0fe20d7810 */ /* 0x000fe20007ffe0ff */
[----:B------:R4:W-:Y:S01]  /*eb80*/  STL.64 [R1+0x230], R206 ;  /* 0x000230ce01007387 */ /* 0x0009e20000100a00 */
[----:B-1----:R-:W1:Y:S03]  /*eb90*/  LDC R247, c[0x0][0x230] ;  /* 0x00008c00fff77b82 */ /* 0x002e660000000800 */
[----:B------:R-:W2:Y:S04]  /*eba0*/  LDL.LU.64 R226, [R1+0x1c0] ;  /* 0x0001c00001e27983 */ /* 0x000ea80000300a00 */
[----:B------:R4:W-:Y:S01]  /*ebb0*/  STL.64 [R1+0x250], R244 ;  /* 0x000250f401007387 */ /* 0x0009e20000100a00 */
[----:B------:R-:W-:-:S03]  /*ebc0*/  IMAD.WIDE R240, R2, 0x4, R240 ;  /* 0x0000000402f07825 */ /* 0x000fc600078e02f0 */
[----:B------:R-:W2:Y:S04]  /*ebd0*/  LDL.LU.64 R228, [R1+0x1b0] ;  /* 0x0001b00001e47983 */ /* 0x000ea80000300a00 */
[----:B------:R-:W2:Y:S04]  /*ebe0*/  LDL.LU.64 R232, [R1+0x1a8] ;  /* 0x0001a80001e87983 */ /* 0x000ea80000300a00 */
[----:B------:R-:W-:Y:S04]  /*ebf0*/  STL.64 [R1+0x260], R240 ;  /* 0x000260f001007387 */ /* 0x000fe80000100a00 */
[----:B------:R-:W-:Y:S04]  /*ec00*/  LDGSTS.E [R248+0x30000], desc[UR16][R206.64], !P1 ;  /* 0x30000000cef87fae */ /* 0x000fe8000c921850 */
[----:B------:R-:W-:Y:S01]  /*ec10*/  LDGSTS.E [R248+0x34000], desc[UR16][R244.64], !P1 ;  /* 0x34000000f4f87fae */ /* 0x000fe2000c921850 */
[----:B----4-:R-:W-:Y:S01]  /*ec20*/  IMAD.WIDE R236, R2, 0x4, R10 ;  /* 0x0000000402ec7825 */ /* 0x010fe200078e020a */
[----:B------:R-:W-:-:S02]  /*ec30*/  ISETP.GE.U32.AND P1, PT, R15, 0x7ffffee9, PT ;  /* 0x7ffffee90f00780c */ /* 0x000fc40003f26070 */
[----:B------:R-:W4:Y:S01]  /*ec40*/  LDL.LU.64 R10, [R1+0x58] ;  /* 0x00005800010a7983 */ /* 0x000f220000300a00 */
[----:B------:R-:W-:-:S03]  /*ec50*/  VIADD R15, R246, 0xffffff0e ;  /* 0xffffff0ef60f7836 */ /* 0x000fc60000000000 */
[----:B------:R-:W-:Y:S01]  /*ec60*/  LDGSTS.E [R248+0x30004], desc[UR16][R240.64], !P4 ;  /* 0x30004000f0f87fae */ /* 0x000fe2000e121850 */
[----:B------:R-:W1:Y:S03]  /*ec70*/  LDC R246, c[0x0][0x230] ;  /* 0x00008c00fff67b82 */ /* 0x000e660000000800 */
[----:B------:R-:W4:Y:S04]  /*ec80*/  LDL.LU.64 R206, [R1+0x750] ;  /* 0x0007500001ce7983 */ /* 0x000f280000300a00 */
[----:B------:R1:W-:Y:S01]  /*ec90*/  LDGSTS.E [R248+0x34004], desc[UR16][R236.64], !P4 ;  /* 0x34004000ecf87fae */ /* 0x0003e2000e121850 */
[----:B------:R-:W-:Y:S02]  /*eca0*/  ISETP.GE.U32.AND P4, PT, R13, 0x7ffffed0, PT ;  /* 0x7ffffed00d00780c */ /* 0x000fe40003f86070 */
[----:B------:R-:W1:Y:S01]  /*ecb0*/  LDC R13, c[0x0][0x230] ;  /* 0x00008c00ff0d7b82 */ /* 0x000e620000000800 */
[----:B------:R1:W-:Y:S04]  /*ecc0*/  STL.64 [R1+0x270], R236 ;  /* 0x000270ec01007387 */ /* 0x0003e80000100a00 */
[----:B------:R-:W4:Y:S04]  /*ecd0*/  LDL.LU.64 R244, [R1+0x20] ;  /* 0x0000200001f47983 */ /* 0x000f280000300a00 */
[----:B-1----:R-:W4:Y:S04]  /*ece0*/  LDL.LU.64 R236, [R1+0x40] ;  /* 0x0000400001ec7983 */ /* 0x002f280000300a00 */
[----:B------:R-:W4:Y:S01]  /*ecf0*/  LDL.LU.64 R240, [R1+0x30] ;  /* 0x0000300001f07983 */ /* 0x000f220000300a00 */
[----:B---3--:R-:W-:-:S05]  /*ed00*/  IMAD.WIDE R190, R2, 0x4, R190 ;  /* 0x0000000402be7825 */ /* 0x008fca00078e02be */
[----:B------:R-:W-:Y:S01]  /*ed10*/  LDGSTS.E [R248+0x30008], desc[UR16][R190.64], !P3 ;  /* 0x30008000bef87fae */ /* 0x000fe2000d921850 */
[----:B------:R-:W-:-:S03]  /*ed20*/  IMAD.WIDE R192, R2, 0x4, R192 ;  /* 0x0000000402c07825 */ /* 0x000fc600078e02c0 */
[----:B------:R1:W-:Y:S01]  /*ed30*/  STL.64 [R1+0x288], R190 ;  /* 0x000288be01007387 */ /* 0x0003e20000100a00 */
[----:B------:R-:W-:-:S03]  /*ed40*/  IMAD.WIDE R212, R2, 0x4, R212 ;  /* 0x0000000402d47825 */ /* 0x000fc600078e02d4 */
[----:B------:R-:W-:Y:S01]  /*ed50*/  LDGSTS.E [R248+0x34008], desc[UR16][R192.64], !P3 ;  /* 0x34008000c0f87fae */ /* 0x000fe2000d921850 */
[----:B------:R-:W-:-:S03]  /*ed60*/  ISETP.GE.U32.AND P3, PT, R15, 0x7ffffecf, PT ;  /* 0x7ffffecf0f00780c */ /* 0x000fc60003f66070 */
[----:B------:R3:W-:Y:S01]  /*ed70*/  STL.64 [R1+0x2a0], R192 ;  /* 0x0002a0c001007387 */ /* 0x0007e20000100a00 */
[----:B--2---:R-:W-:-:S03]  /*ed80*/  IMAD.WIDE R224, R2, 0x4, R224 ;  /* 0x0000000402e07825 */ /* 0x004fc600078e02e0 */
[----:B-1----:R-:W2:Y:S04]  /*ed90*/  LDL.LU.64 R190, [R1+0x748] ;  /* 0x0007480001be7983 */ /* 0x002ea80000300a00 */
[----:B------:R-:W-:Y:S04]  /*eda0*/  LDGSTS.E [R248+0x3000c], desc[UR16][R212.64], !P5 ;  /* 0x3000c000d4f87fae */ /* 0x000fe8000e921850 */
[----:B---3--:R-:W3:Y:S01]  /*edb0*/  LDL.LU.64 R192, [R1+0x740] ;  /* 0x0007400001c07983 */ /* 0x008ee20000300a00 */
[----:B------:R-:W-:-:S03]  /*edc0*/  IMAD.WIDE R226, R2, 0x4, R226 ;  /* 0x0000000402e27825 */ /* 0x000fc600078e02e2 */
[----:B------:R1:W-:Y:S04]  /*edd0*/  STL.64 [R1+0x2b8], R212 ;  /* 0x0002b8d401007387 */ /* 0x0003e80000100a00 */
[----:B------:R1:W-:Y:S01]  /*ede0*/  STL.64 [R1+0x2c8], R224 ;  /* 0x0002c8e001007387 */ /* 0x0003e20000100a00 */
[----:B------:R-:W-:-:S03]  /*edf0*/  IMAD.WIDE R228, R2, 0x4, R228 ;  /* 0x0000000402e47825 */ /* 0x000fc600078e02e4 */
[----:B------:R-:W-:Y:S01]  /*ee00*/  LDGSTS.E [R248+0x3400c], desc[UR16][R224.64], !P5 ;  /* 0x3400c000e0f87fae */ /* 0x000fe2000e921850 */
[----:B------:R-:W-:-:S03]  /*ee10*/  IMAD.WIDE R232, R2, 0x4, R232 ;  /* 0x0000000402e87825 */ /* 0x000fc600078e02e8 */
[----:B-1----:R-:W2:Y:S04]  /*ee20*/  LDL.LU.64 R212, [R1+0x738] ;  /* 0x0007380001d47983 */ /* 0x002ea80000300a00 */
[----:B------:R-:W-:Y:S04]  /*ee30*/  LDGSTS.E [R248+0x38000], desc[UR16][R226.64], !P4 ;  /* 0x38000000e2f87fae */ /* 0x000fe8000e121850 */
[----:B------:R-:W3:Y:S04]  /*ee40*/  LDL.LU.64 R224, [R1+0x730] ;  /* 0x0007300001e07983 */ /* 0x000ee80000300a00 */
[----:B------:R1:W-:Y:S04]  /*ee50*/  STL.64 [R1+0x350], R226 ;  /* 0x000350e201007387 */ /* 0x0003e80000100a00 */
[----:B------:R1:W-:Y:S01]  /*ee60*/  STL.64 [R1+0x358], R228 ;  /* 0x000358e401007387 */ /* 0x0003e20000100a00 */
[----:B----4-:R-:W-:-:S03]  /*ee70*/  IMAD.WIDE R10, R2, 0x4, R10 ;  /* 0x00000004020a7825 */ /* 0x010fc600078e020a */
[----:B------:R-:W-:Y:S04]  /*ee80*/  LDGSTS.E [R248+0x3c000], desc[UR16][R228.64], !P4 ;  /* 0x3c000000e4f87fae */ /* 0x000fe8000e121850 */
[----:B-1----:R-:W4:Y:S04]  /*ee90*/  LDL.LU.64 R226, [R1+0x728] ;  /* 0x0007280001e27983 */ /* 0x002f280000300a00 */
[----:B------:R-:W-:Y:S04]  /*eea0*/  LDGSTS.E [R248+0x38004], desc[UR16][R232.64], !P3 ;  /* 0x38004000e8f87fae */ /* 0x000fe8000d921850 */
[----:B------:R-:W2:Y:S04]  /*eeb0*/  LDL.LU.64 R228, [R1+0x720] ;  /* 0x0007200001e47983 */ /* 0x000ea80000300a00 */
[----:B------:R1:W-:Y:S04]  /*eec0*/  STL.64 [R1+0x360], R232 ;  /* 0x000360e801007387 */ /* 0x0003e80000100a00 */
[----:B------:R1:W-:Y:S04]  /*eed0*/  STL.64 [R1+0x368], R10 ;  /* 0x0003680a01007387 */ /* 0x0003e80000100a00 */
[----:B------:R3:W-:Y:S04]  /*eee0*/  LDGSTS.E [R248+0x3c004], desc[UR16][R10.64], !P3 ;  /* 0x3c0040000af87fae */ /* 0x0007e8000d921850 */
[----:B-1----:R-:W4:Y:S04]  /*eef0*/  LDL.LU.64 R232, [R1+0x718] ;  /* 0x0007180001e87983 */ /* 0x002f280000300a00 */
[----:B------:R-:W3:Y:S01]  /*ef00*/  LDL.LU.64 R10, [R1+0x710] ;  /* 0x00071000010a7983 */ /* 0x000ee20000300a00 */
[----:B------:R-:W-:-:S05]  /*ef10*/  VIADD R13, R13, 0xffffff0d ;  /* 0xffffff0d0d0d7836 */ /* 0x000fca0000000000 */
[----:B------:R-:W-:Y:S02]  /*ef20*/  ISETP.GE.U32.AND P5, PT, R13, 0x7ffffece, PT ;  /* 0x7ffffece0d00780c */ /* 0x000fe40003fa6070 */
[----:B------:R-:W1:Y:S01]  /*ef30*/  LDC R13, c[0x0][0x230] ;  /* 0x00008c00ff0d7b82 */ /* 0x000e620000000800 */
[----:B------:R-:W-:-:S04]  /*ef40*/  IMAD.WIDE R236, R2, 0x4, R236 ;  /* 0x0000000402ec7825 */ /* 0x000fc800078e02ec */
[C---:B------:R-:W-:Y:S01]  /*ef50*/  IMAD.WIDE R240, R2.reuse, 0x4, R240 ;  /* 0x0000000402f07825 */ /* 0x040fe200078e02f0 */
[----:B------:R1:W-:Y:S03]  /*ef60*/  STL.64 [R1+0x370], R236 ;  /* 0x000370ec01007387 */ /* 0x0003e60000100a00 */
[----:B------:R-:W-:Y:S01]  /*ef70*/  IMAD.WIDE R244, R2, 0x4, R244 ;  /* 0x0000000402f47825 */ /* 0x000fe200078e02f4 */
[----:B------:R1:W-:Y:S04]  /*ef80*/  STL.64 [R1+0x378], R240 ;  /* 0x000378f001007387 */ /* 0x0003e80000100a00 */
[----:B------:R3:W-:Y:S04]  /*ef90*/  LDGSTS.E [R248+0x38008], desc[UR16][R236.64], !P5 ;  /* 0x38008000ecf87fae */ /* 0x0007e8000e921850 */
[----:B------:R-:W-:Y:S01]  /*efa0*/  LDGSTS.E [R248+0x3c008], desc[UR16][R240.64], !P5 ;  /* 0x3c008000f0f87fae */ /* 0x000fe2000e921850 */
[----:B-1----:R-:W-:-:S03]  /*efb0*/  VIADD R13, R13, 0xffffff0c ;  /* 0xffffff0c0d0d7836 */ /* 0x002fc60000000000 */
[----:B------:R-:W2:Y:S02]  /*efc0*/  LDL.LU.64 R236, [R1+0x708] ;  /* 0x0007080001ec7983 */ /* 0x000ea40000300a00 */
[----:B------:R-:W-:Y:S02]  /*efd0*/  ISETP.GE.U32.AND P4, PT, R13, 0x7ffffecd, PT ;  /* 0x7ffffecd0d00780c */ /* 0x000fe40003f86070 */
[----:B------:R-:W4:Y:S01]  /*efe0*/  LDL.LU.64 R240, [R1+0x700] ;  /* 0x0007000001f07983 */ /* 0x000f220000300a00 */
[----:B------:R-:W1:Y:S03]  /*eff0*/  LDC R13, c[0x0][0x230] ;  /* 0x00008c00ff0d7b82 */ /* 0x000e660000000800 */
[----:B------:R3:W-:Y:S07]  /*f000*/  STL.64 [R1+0x380], R244 ;  /* 0x000380f401007387 */ /* 0x0007ee0000100a00 */
[----:B------:R-:W-:Y:S01]  /*f010*/  LDGSTS.E [R248+0x3800c], desc[UR16][R244.64], !P4 ;  /* 0x3800c000f4f87fae */ /* 0x000fe2000e121850 */
[----:B---3--:R-:W-:-:S05]  /*f020*/  IMAD.WIDE R10, R2, 0x4, R10 ;  /* 0x00000004020a7825 */ /* 0x008fca00078e020a */
[----:B------:R3:W-:Y:S04]  /*f030*/  STL.64 [R1+0x490], R10 ;  /* 0x0004900a01007387 */ /* 0x0007e80000100a00 */
[----:B------:R-:W4:Y:S04]  /*f040*/  LDL.LU.64 R244, [R1+0x6f8] ;  /* 0x0006f80001f47983 */ /* 0x000f280000300a00 */
[----:B------:R4:W-:Y:S04]  /*f050*/  LDGSTS.E [R248+0x3c00c], desc[UR16][R10.64], !P4 ;  /* 0x3c00c0000af87fae */ /* 0x0009e8000e121850 */
[----:B---3--:R-:W3:Y:S01]  /*f060*/  LDL.LU R11, [R1+0x6f0] ;  /* 0x0006f000010b7983 */ /* 0x008ee20000300800 */
[----:B------:R-:W-:Y:S01]  /*f070*/  IADD3 R15, R247, -0xd9, RZ ;  /* 0xffffff27f70f7810 */ /* 0x000fe20007ffe0ff */
[----:B-1----:R-:W-:Y:S01]  /*f080*/  VIADD R13, R13, 0xffffff26 ;  /* 0xffffff260d0d7836 */ /* 0x002fe20000000000 */
[----:B------:R-:W1:Y:S02]  /*f090*/  LDC R247, c[0x0][0x230] ;  /* 0x00008c00fff77b82 */ /* 0x000e640000000800 */
[----:B------:R-:W-:-:S06]  /*f0a0*/  ISETP.GE.U32.AND P3, PT, R15, 0x7ffffee8, PT ;  /* 0x7ffffee80f00780c */ /* 0x000fcc0003f66070 */
[----:B------:R-:W1:Y:S01]  /*f0b0*/  LDC R15, c[0x0][0x230] ;  /* 0x00008c00ff0f7b82 */ /* 0x000e620000000800 */
[----:B------:R-:W-:Y:S01]  /*f0c0*/  ISETP.GE.U32.AND P5, PT, R13, 0x7ffffee7, PT ;  /* 0x7ffffee70d00780c */ /* 0x000fe20003fa6070 */
[----:B------:R-:W-:-:S06]  /*f0d0*/  VIADD R13, R246, 0xffffff25 ;  /* 0xffffff25f60d7836 */ /* 0x000fcc0000000000 */
[----:B------:R-:W3:Y:S01]  /*f0e0*/  LDC R246, c[0x0][0x230] ;  /* 0x00008c00fff67b82 */ /* 0x000ee20000000800 */
[----:B------:R-:W-:Y:S01]  /*f0f0*/  ISETP.GE.U32.AND P4, PT, R13, 0x7ffffee6, PT ;  /* 0x7ffffee60d00780c */ /* 0x000fe20003f86070 */
[----:B--2---:R-:W-:-:S04]  /*f100*/  IMAD.WIDE R236, R2, 0x4, R236 ;  /* 0x0000000402ec7825 */ /* 0x004fc800078e02ec */
[----:B----4-:R-:W-:-:S04]  /*f110*/  IMAD.WIDE R232, R2, 0x4, R232 ;  /* 0x0000000402e87825 */ /* 0x010fc800078e02e8 */
[----:B------:R-:W-:-:S04]  /*f120*/  IMAD.WIDE R228, R2, 0x4, R228 ;  /* 0x0000000402e47825 */ /* 0x000fc800078e02e4 */
[----:B------:R-:W-:Y:S01]  /*f130*/  IMAD.WIDE R226, R2, 0x4, R226 ;  /* 0x0000000402e27825 */ /* 0x000fe200078e02e2 */
[----:B-1----:R-:W-:-:S03]  /*f140*/  IADD3 R15, R15, -0xf5, RZ ;  /* 0xffffff0b0f0f7810 */ /* 0x002fc60007ffe0ff */
        /* <DEDUP_REMOVED lines=31> */
[----:B------:R-:W-:Y:S01]  /*f340*/  IMAD.WIDE R36, R4, 0x4, R36 ;  /* 0x0000000404247825 */ /* 0x000fe200078e0224 */
[----:B---3--:R-:W-:-:S03]  /*f350*/  MOV R248, R11 ;  /* 0x0000000b00f87202 */ /* 0x008fc60000000f00 */
[----:B------:R-:W-:-:S04]  /*f360*/  IMAD.WIDE R10, R2, 0x4, R244 ;  /* 0x00000004020a7825 */ /* 0x000fc800078e02f4 */
[----:B------:R-:W-:Y:S01]  /*f370*/  IMAD.WIDE R244, R2, 0x4, R240 ;  /* 0x0000000402f47825 */ /* 0x000fe200078e02f0 */
[----:B------:R-:W-:Y:S01]  /*f380*/  LDGSTS.E [R249+0x30000], desc[UR16][R10.64], !P2 ;  /* 0x300000000af97fae */ /* 0x000fe2000d121850 */
[----:B------:R-:W1:Y:S03]  /*f390*/  LDC R241, c[0x0][0x230] ;  /* 0x00008c00fff17b82 */ /* 0x000e660000000800 */
[----:B------:R2:W-:Y:S04]  /*f3a0*/  LDGSTS.E [R249+0x34000], desc[UR16][R244.64], !P2 ;  /* 0x34000000f4f97fae */ /* 0x0005e8000d121850 */
[----:B------:R-:W-:Y:S01]  /*f3b0*/  LDGSTS.E [R249+0x30004], desc[UR16][R236.64], !P0 ;  /* 0x30004000ecf97fae */ /* 0x000fe2000c121850 */
[----:B------:R-:W3:Y:S03]  /*f3c0*/  LDC R240, c[0x0][0x230] ;  /* 0x00008c00fff07b82 */ /* 0x000ee60000000800 */
[----:B------:R-:W-:Y:S01]  /*f3d0*/  LDGSTS.E [R249+0x34004], desc[UR16][R232.64], !P0 ;  /* 0x34004000e8f97fae */ /* 0x000fe2000c121850 */
[----:B------:R-:W-:-:S03]  /*f3e0*/  ISETP.GE.U32.AND P0, PT, R15, 0x7ffffecc, PT ;  /* 0x7ffffecc0f00780c */ /* 0x000fc60003f06070 */
[----:B------:R4:W-:Y:S04]  /*f3f0*/  STL.64 [R1+0x1a8], R10 ;  /* 0x0001a80a01007387 */ /* 0x0009e80000100a00 */
[----:B------:R-:W-:Y:S01]  /*f400*/  LDGSTS.E [R249+0x30008], desc[UR16][R228.64], !P6 ;  /* 0x30008000e4f97fae */ /* 0x000fe2000f121850 */
[----:B-1----:R-:W-:-:S03]  /*f410*/  VIADD R13, R241, 0xffffff24 ;  /* 0xffffff24f10d7836 */ /* 0x002fc60000000000 */
[----:B------:R2:W-:Y:S01]  /*f420*/  STL.64 [R1+0x1b0], R244 ;  /* 0x0001b0f401007387 */ /* 0x0005e20000100a00 */
[----:B------:R-:W1:Y:S01]  /*f430*/  LDC R241, c[0x0][0x230] ;  /* 0x00008c00fff17b82 */ /* 0x000e620000000800 */
[----:B------:R-:W-:Y:S01]  /*f440*/  ISETP.GE.U32.AND P2, PT, R13, 0x7ffffee5, PT ;  /* 0x7ffffee50d00780c */ /* 0x000fe20003f46070 */
[----:B------:R-:W-:Y:S01]  /*f450*/  VIADD R13, R247, 0xffffff0a ;  /* 0xffffff0af70d7836 */ /* 0x000fe20000000000 */
[----:B------:R3:W-:Y:S04]  /*f460*/  LDGSTS.E [R249+0x34008], desc[UR16][R226.64], !P6 ;  /* 0x34008000e2f97fae */ /* 0x0007e8000f121850 */
[----:B----4-:R-:W5:Y:S01]  /*f470*/  LDL.LU.64 R10, [R1+0x6e8] ;  /* 0x0006e800010a7983 */ /* 0x010f620000300a00 */
[----:B------:R-:W-:Y:S01]  /*f480*/  ISETP.GE.U32.AND P6, PT, R13, 0x7ffffecb, PT ;  /* 0x7ffffecb0d00780c */ /* 0x000fe20003fc6070 */
[----:B------:R-:W-:Y:S01]  /*f490*/  VIADD R13, R246, 0xffffff09 ;  /* 0xffffff09f60d7836 */ /* 0x000fe20000000000 */
[----:B--2---:R-:W2:Y:S01]  /*f4a0*/  LDC R244, c[0x0][0x230] ;  /* 0x00008c00fff47b82 */ /* 0x004ea20000000800 */
[----:B------:R-:W-:Y:S04]  /*f4b0*/  STL.64 [R1+0x1c0], R236 ;  /* 0x0001c0ec01007387 */ /* 0x000fe80000100a00 */
[----:B------:R-:W-:Y:S04]  /*f4c0*/  STL.64 [R1+0x258], R232 ;  /* 0x000258e801007387 */ /* 0x000fe80000100a00 */
[----:B------:R-:W-:Y:S04]  /*f4d0*/  STL.64 [R1+0x268], R228 ;  /* 0x000268e401007387 */ /* 0x000fe80000100a00 */
[----:B------:R3:W-:Y:S04]  /*f4e0*/  STL.64 [R1+0x280], R226 ;  /* 0x000280e201007387 */ /* 0x0007e80000100a00 */
[----:B------:R-:W-:Y:S04]  /*f4f0*/  LDGSTS.E [R249+0x3000c], desc[UR16][R224.64], !P1 ;  /* 0x3000c000e0f97fae */ /* 0x000fe8000c921850 */
[----:B------:R-:W-:Y:S04]  /*f500*/  STL.64 [R1+0x298], R224 ;  /* 0x000298e001007387 */ /* 0x000fe80000100a00 */
[----:B------:R4:W-:Y:S01]  /*f510*/  LDGSTS.E [R249+0x3400c], desc[UR16][R212.64], !P1 ;  /* 0x3400c000d4f97fae */ /* 0x0009e2000c921850 */
[----:B---3--:R-:W-:Y:S01]  /*f520*/  IMAD.WIDE R226, R2, 0x4, R190 ;  /* 0x0000000402e27825 */ /* 0x008fe200078e02be */
[----:B------:R-:W-:Y:S01]  /*f530*/  ISETP.GE.U32.AND P1, PT, R13, 0x7ffffeca, PT ;  /* 0x7ffffeca0d00780c */ /* 0x000fe20003f26070 */
[----:B------:R-:W3:Y:S01]  /*f540*/  LDC R191, c[0x0][0x230] ;  /* 0x00008c00ffbf7b82 */ /* 0x000ee20000000800 */
[----:B------:R4:W-:Y:S01]  /*f550*/  STL.64 [R1+0x2b0], R212 ;  /* 0x0002b0d401007387 */ /* 0x0009e20000100a00 */
[----:B------:R-:W-:-:S03]  /*f560*/  VIADD R13, R240, 0xffffff08 ;  /* 0xffffff08f00d7836 */ /* 0x000fc60000000000 */
[----:B------:R1:W-:Y:S03]  /*f570*/  LDGSTS.E [R249+0x38000], desc[UR16][R192.64], !P0 ;  /* 0x38000000c0f97fae */ /* 0x0003e6000c121850 */
[----:B------:R-:W3:Y:S01]  /*f580*/  LDC R190, c[0x0][0x230] ;  /* 0x00008c00ffbe7b82 */ /* 0x000ee20000000800 */
[----:B------:R-:W-:Y:S01]  /*f590*/  LDGSTS.E [R249+0x3c000], desc[UR16][R226.64], !P0 ;  /* 0x3c000000e2f97fae */ /* 0x000fe2000c121850 */
[----:B----4-:R-:W-:-:S03]  /*f5a0*/  MOV R213, R248 ;  /* 0x000000f800d57202 */ /* 0x010fc60000000f00 */
[----:B------:R1:W-:Y:S03]  /*f5b0*/  STL.64 [R1+0x390], R192 ;  /* 0x000390c001007387 */ /* 0x0003e60000100a00 */
[----:B------:R-:W4:Y:S01]  /*f5c0*/  LDC R248, c[0x0][0x230] ;  /* 0x00008c00fff87b82 */ /* 0x000f220000000800 */
[----:B------:R-:W-:Y:S01]  /*f5d0*/  ISETP.GE.U32.AND P0, PT, R13, 0x7ffffec9, PT ;  /* 0x7ffffec90d00780c */ /* 0x000fe20003f06070 */
[----:B------:R-:W-:Y:S04]  /*f5e0*/  STL.64 [R1+0x398], R226 ;  /* 0x000398e201007387 */ /* 0x000fe80000100a00 */
[----:B------:R-:W-:Y:S04]  /*f5f0*/  STL.64 [R1+0x3a0], R206 ;  /* 0x0003a0ce01007387 */ /* 0x000fe80000100a00 */
[----:B------:R-:W-:Y:S01]  /*f600*/  LDGSTS.E [R249+0x38004], desc[UR16][R206.64], !P6 ;  /* 0x38004000cef97fae */ /* 0x000fe2000f121850 */
[----:B-1----:R-:W1:Y:S03]  /*f610*/  LDC R192, c[0x0][0x230] ;  /* 0x00008c00ffc07b82 */ /* 0x002e660000000800 */
[----:B------:R2:W-:Y:S04]  /*f620*/  STL.64 [R1+0x3a8], R196 ;  /* 0x0003a8c401007387 */ /* 0x0005e80000100a00 */
[----:B------:R2:W-:Y:S04]  /*f630*/  LDGSTS.E [R249+0x3c004], desc[UR16][R196.64], !P6 ;  /* 0x3c004000c4f97fae */ /* 0x0005e8000f121850 */
[----:B------:R3:W-:Y:S04]  /*f640*/  STL.64 [R1+0x3b0], R198 ;  /* 0x0003b0c601007387 */ /* 0x0007e80000100a00 */
[----:B------:R3:W-:Y:S01]  /*f650*/  LDGSTS.E [R249+0x38008], desc[UR16][R198.64], !P1 ;  /* 0x38008000c6f97fae */ /* 0x0007e2000c921850 */
[----:B--2---:R-:W-:-:S03]  /*f660*/  IMAD.WIDE R196, R2, 0x4, R60 ;  /* 0x0000000402c47825 */ /* 0x004fc600078e023c */
[----:B------:R-:W-:Y:S01]  /*f670*/  STL.64 [R1+0x3b8], R210 ;  /* 0x0003b8d201007387 */ /* 0x000fe20000100a00 */
[----:B------:R-:W2:Y:S03]  /*f680*/  LDC R60, c[0x0][0x230] ;  /* 0x00008c00ff3c7b82 */ /* 0x000ea60000000800 */
[----:B------:R-:W-:Y:S01]  /*f690*/  LDGSTS.E [R249+0x3c008], desc[UR16][R210.64], !P1 ;  /* 0x3c008000d2f97fae */ /* 0x000fe2000c921850 */
[----:B---3--:R-:W-:-:S04]  /*f6a0*/  IMAD.WIDE R198, R2, 0x4, R208 ;  /* 0x0000000402c67825 */ /* 0x008fc800078e02d0 */
[----:B------:R-:W3:Y:S01]  /*f6b0*/  LDC R61, c[0x0][0x230] ;  /* 0x00008c00ff3d7b82 */ /* 0x000ee20000000800 */
[----:B------:R-:W-:Y:S04]  /*f6c0*/  STL.64 [R1+0x3c8], R198 ;  /* 0x0003c8c601007387 */ /* 0x000fe80000100a00 */
[----:B------:R-:W-:Y:S04]  /*f6d0*/  LDGSTS.E [R249+0x3800c], desc[UR16][R198.64], !P0 ;  /* 0x3800c000c6f97fae */ /* 0x000fe8000c121850 */
[----:B------:R-:W-:Y:S04]  /*f6e0*/  STL.64 [R1+0x440], R196 ;  /* 0x000440c401007387 */ /* 0x000fe80000100a00 */
[----:B------:R-:W-:Y:S04]  /*f6f0*/  LDGSTS.E [R249+0x3c00c], desc[UR16][R196.64], !P0 ;  /* 0x3c00c000c4f97fae */ /* 0x000fe8000c121850 */
[----:B------:R4:W-:Y:S04]  /*f700*/  STL.64 [R1+0x1d0], R90 ;  /* 0x0001d05a01007387 */ /* 0x0009e80000100a00 */
[----:B------:R4:W-:Y:S01]  /*f710*/  LDGSTS.E [R250+0x30000], desc[UR16][R90.64], !P3 ;  /* 0x300000005afa7fae */ /* 0x0009e2000d921850 */
[----:B------:R-:W-:-:S03]  /*f720*/  VIADD R15, R241, 0xffffff07 ;  /* 0xffffff07f10f7836 */ /* 0x000fc60000000000 */
[----:B------:R1:W-:Y:S04]  /*f730*/  STL.64 [R1+0x1e8], R62 ;  /* 0x0001e83e01007387 */ /* 0x0003e80000100a00 */
[----:B------:R1:W-:Y:S01]  /*f740*/  LDGSTS.E [R250+0x34000], desc[UR16][R62.64], !P3 ;  /* 0x340000003efa7fae */ /* 0x0003e2000d921850 */
[----:B----4-:R-:W-:-:S04]  /*f750*/  IMAD.WIDE R90, R2, 0x4, R106 ;  /* 0x00000004025a7825 */ /* 0x010fc800078e026a */
[----:B------:R-:W-:Y:S02]  /*f760*/  VIADD R248, R248, 0xffffff40 ;  /* 0xffffff40f8f87836 */ /* 0x000fe40000000000 */
[----:B-1----:R-:W-:Y:S01]  /*f770*/  IMAD.WIDE R62, R2, 0x4, R64 ;  /* 0x00000004023e7825 */ /* 0x002fe200078e0240 */
[----:B------:R1:W-:Y:S01]  /*f780*/  STL.64 [R1+0x1e0], R90 ;  /* 0x0001e05a01007387 */ /* 0x0003e20000100a00 */
[----:B------:R-:W-:Y:S01]  /*f790*/  IADD3 R13, R244, -0xfa, RZ ;  /* 0xffffff06f40d7810 */ /* 0x000fe20007ffe0ff */
[----:B------:R-:W4:Y:S02]  /*f7a0*/  LDC R64, c[0x0][0x230] ;  /* 0x00008c00ff407b82 */ /* 0x000f240000000800 */
[----:B------:R1:W-:Y:S01]  /*f7b0*/  LDGSTS.E [R250+0x30004], desc[UR16][R90.64], !P5 ;  /* 0x300040005afa7fae */ /* 0x0003e2000e921850 */
[----:B------:R-:W-:-:S03]  /*f7c0*/  ISETP.GE.U32.AND P6, PT, R15, 0x7ffffec8, PT ;  /* 0x7ffffec80f00780c */ /* 0x000fc60003fc6070 */
[----:B------:R2:W-:Y:S01]  /*f7d0*/  STL.64 [R1+0x1f0], R62 ;  /* 0x0001f03e01007387 */ /* 0x0005e20000100a00 */
[----:B------:R-:W-:Y:S01]  /*f7e0*/  ISETP.GE.AND P0, PT, R252, R248, PT ;  /* 0x000000f8fc00720c */ /* 0x000fe20003f06270 */
[----:B------:R-:W4:Y:S02]  /*f7f0*/  LDC R65, c[0x0][0x230] ;  /* 0x00008c00ff417b82 */ /* 0x000f240000000800 */
[----:B------:R2:W-:Y:S01]  /*f800*/  LDGSTS.E [R250+0x34004], desc[UR16][R62.64], !P5 ;  /* 0x340040003efa7fae */ /* 0x0005e2000e921850 */
[----:B------:R-:W-:Y:S01]  /*f810*/  VIADD R15, R191, 0xffffff05 ;  /* 0xffffff05bf0f7836 */ /* 0x000fe20000000000 */
[----:B------:R-:W-:Y:S02]  /*f820*/  ISETP.GE.U32.AND P1, PT, R13, 0x7ffffec7, PT ;  /* 0x7ffffec70d00780c */ /* 0x000fe40003f26070 */
[----:B------:R-:W-:Y:S01]  /*f830*/  SEL R13, RZ, 0x4, P0 ;  /* 0x00000004ff0d7807 */ /* 0x000fe20000000000 */
[----:B------:R-:W-:Y:S01]  /*f840*/  LDGSTS.E [R250+0x30008], desc[UR16][R104.64], !P4 ;  /* 0x3000800068fa7fae */ /* 0x000fe2000e121850 */
[----:B------:R-:W-:Y:S01]  /*f850*/  ISETP.GT.AND P3, PT, R213, 0xff, PT ;  /* 0x000000ffd500780c */ /* 0x000fe20003f64270 */
[----:B-1----:R-:W1:Y:S01]  /*f860*/  LDC R90, c[0x0][0x230] ;  /* 0x00008c00ff5a7b82 */ /* 0x002e620000000800 */
[----:B------:R-:W-:Y:S01]  /*f870*/  ISETP.GE.U32.AND P0, PT, R15, 0x7ffffec6, PT ;  /* 0x7ffffec60f00780c */ /* 0x000fe20003f06070 */
[----:B------:R-:W-:Y:S06]  /*f880*/  LDGSTS.E [R250+0x34008], desc[UR16][R76.64], !P4 ;  /* 0x340080004cfa7fae */ /* 0x000fec000e121850 */
[----:B--2---:R-:W2:Y:S08]  /*f890*/  LDC R62, c[0x0][0x230] ;  /* 0x00008c00ff3e7b82 */ /* 0x004eb00000000800 */
[----:B------:R-:W4:Y:S01]  /*f8a0*/  LDC R63, c[0x0][0x230] ;  /* 0x00008c00ff3f7b82 */ /* 0x000f220000000800 */
[----:B------:R-:W-:Y:S01]  /*f8b0*/  IADD3 R15, R192, -0xfc, RZ ;  /* 0xffffff04c00f7810 */ /* 0x000fe20007ffe0ff */
[----:B------:R1:W-:Y:S01]  /*f8c0*/  LDGSTS.E [R250+0x3000c], desc[UR16][R66.64], !P2 ;  /* 0x3000c00042fa7fae */ /* 0x0003e2000d121850 */
[----:B------:R-:W-:-:S02]  /*f8d0*/  SEL R13, R13, RZ, P3 ;  /* 0x000000ff0d0d7207 */ /* 0x000fc40001800000 */
[----:B------:R-:W-:Y:S01]  /*f8e0*/  ISETP.GE.U32.AND P5, PT, R15, 0x7ffffec5, PT ;  /* 0x7ffffec50f00780c */ /* 0x000fe20003fa6070 */
[----:B------:R-:W-:Y:S01]  /*f8f0*/  VIADD R15, R190, 0xffffff23 ;  /* 0xffffff23be0f7836 */ /* 0x000fe20000000000 */
[----:B------:R-:W-:Y:S01]  /*f900*/  LDGSTS.E [R250+0x3400c], desc[UR16][R78.64], !P2 ;  /* 0x3400c0004efa7fae */ /* 0x000fe2000d121850 */
[----:B------:R-:W-:Y:S01]  /*f910*/  ISETP.NE.U32.AND P3, PT, R13, RZ, PT ;  /* 0x000000ff0d00720c */ /* 0x000fe20003f65070 */
[----:B------:R-:W-:Y:S02]  /*f920*/  VIADD R13, R60, 0xffffff22 ;  /* 0xffffff223c0d7836 */ /* 0x000fe40000000000 */
[----:B------:R1:W-:Y:S04]  /*f930*/  LDGSTS.E [R250+0x38000], desc[UR16][R68.64], !P6 ;  /* 0x3800000044fa7fae */ /* 0x0003e8000f121850 */
[----:B------:R-:W-:Y:S01]  /*f940*/  LDGSTS.E [R250+0x3c000], desc[UR16][R80.64], !P6 ;  /* 0x3c00000050fa7fae */ /* 0x000fe2000f121850 */
[----:B------:R-:W-:-:S03]  /*f950*/  ISETP.GE.U32.AND P6, PT, R15, 0x7ffffee4, PT ;  /* 0x7ffffee40f00780c */ /* 0x000fc60003fc6070 */
[----:B------:R-:W-:Y:S04]  /*f960*/  LDGSTS.E [R250+0x38004], desc[UR16][R70.64], !P1 ;  /* 0x3800400046fa7fae */ /* 0x000fe8000c921850 */
[----:B------:R-:W-:Y:S01]  /*f970*/  LDGSTS.E [R250+0x3c004], desc[UR16][R82.64], !P1 ;  /* 0x3c00400052fa7fae */ /* 0x000fe2000c921850 */
[----:B---3--:R-:W-:-:S03]  /*f980*/  IADD3 R61, R61, -0xdf, RZ ;  /* 0xffffff213d3d7810 */ /* 0x008fc60007ffe0ff */
[----:B------:R-:W-:Y:S01]  /*f990*/  LDGSTS.E [R250+0x38008], desc[UR16][R72.64], !P0 ;  /* 0x3800800048fa7fae */ /* 0x000fe2000c121850 */
[----:B--2---:R-:W-:-:S03]  /*f9a0*/  VIADD R60, R62, 0xffffff20 ;  /* 0xffffff203e3c7836 */ /* 0x004fc60000000000 */
[----:B------:R-:W-:Y:S01]  /*f9b0*/  LDGSTS.E [R250+0x3c008], desc[UR16][R84.64], !P0 ;  /* 0x3c00800054fa7fae */ /* 0x000fe2000c121850 */
[----:B------:R-:W-:Y:S01]  /*f9c0*/  ISETP.GE.U32.AND P0, PT, R13, 0x7ffffee3, PT ;  /* 0x7ffffee30d00780c */ /* 0x000fe20003f06070 */
[----:B----4-:R-:W-:Y:S01]  /*f9d0*/  VIADD R15, R63, 0xffffff03 ;  /* 0xffffff033f0f7836 */ /* 0x010fe20000000000 */
[----:B------:R-:W-:Y:S01]  /*f9e0*/  IADD3 R13, R64, -0xfe, RZ ;  /* 0xffffff02400d7810 */ /* 0x000fe20007ffe0ff */
[----:B------:R-:W-:Y:S01]  /*f9f0*/  STL.64 [R1+0x200], R104 ;  /* 0x0002006801007387 */ /* 0x000fe20000100a00 */
[----:B------:R-:W-:-:S03]  /*fa00*/  ISETP.GE.U32.AND P1, PT, R61, 0x7ffffee2, PT ;  /* 0x7ffffee23d00780c */ /* 0x000fc60003f26070 */
[----:B------:R1:W-:Y:S01]  /*fa10*/  STL.64 [R1+0x290], R66 ;  /* 0x0002904201007387 */ /* 0x0003e20000100a00 */
[----:B------:R-:W-:-:S03]  /*fa20*/  ISETP.GE.U32.AND P2, PT, R60, 0x7ffffee1, PT ;  /* 0x7ffffee13c00780c */ /* 0x000fc60003f46070 */
[----:B------:R2:W-:Y:S01]  /*fa30*/  STL.64 [R1+0x3d0], R68 ;  /* 0x0003d04401007387 */ /* 0x0005e20000100a00 */
[----:B------:R-:W-:-:S03]  /*fa40*/  IMAD.WIDE R232, R2, 0x4, R94 ;  /* 0x0000000402e87825 */ /* 0x000fc600078e025e */
[----:B------:R-:W-:Y:S01]  /*fa50*/  LDGSTS.E [R250+0x3800c], desc[UR16][R74.64], !P5 ;  /* 0x3800c0004afa7fae */ /* 0x000fe2000e921850 */
[----:B------:R-:W-:-:S03]  /*fa60*/  ISETP.GE.U32.AND P4, PT, R15, 0x7ffffec4, PT ;  /* 0x7ffffec40f00780c */ /* 0x000fc60003f86070 */
[----:B------:R-:W-:Y:S01]  /*fa70*/  LDGSTS.E [R250+0x3c00c], desc[UR16][R86.64], !P5 ;  /* 0x3c00c00056fa7fae */ /* 0x000fe2000e921850 */
[----:B------:R-:W-:Y:S01]  /*fa80*/  ISETP.GE.U32.AND P5, PT, R13, 0x7ffffec3, PT ;  /* 0x7ffffec30d00780c */ /* 0x000fe20003fa6070 */
[----:B-1----:R-:W-:-:S04]  /*fa90*/  IMAD.WIDE R66, R2, 0x4, R88 ;  /* 0x0000000402427825 */ /* 0x002fc800078e0258 */
[C---:B--2---:R-:W-:Y:S01]  /*faa0*/  IMAD.WIDE R68, R2.reuse, 0x4, R102 ;  /* 0x0000000402447825 */ /* 0x044fe200078e0266 */
[----:B------:R-:W-:Y:S03]  /*fab0*/  STL.64 [R1+0x3e0], R70 ;  /* 0x0003e04601007387 */ /* 0x000fe60000100a00 */
[----:B------:R-:W-:Y:S01]  /*fac0*/  VIADD R13, R65, 0xffffff01 ;  /* 0xffffff01410d7836 */ /* 0x000fe20000000000 */
[----:B------:R-:W-:Y:S01]  /*fad0*/  STL.64 [R1+0x400], R72 ;  /* 0x0004004801007387 */ /* 0x000fe20000100a00 */
[----:B------:R-:W-:-:S03]  /*fae0*/  IMAD.WIDE R248, R2, 0x4, R92 ;  /* 0x0000000402f87825 */ /* 0x000fc600078e025c */
[----:B------:R-:W-:Y:S01]  /*faf0*/  STL.64 [R1+0x1f8], R76 ;  /* 0x0001f84c01007387 */ /* 0x000fe20000100a00 */
[----:B------:R-:W-:-:S03]  /*fb00*/  VIADD R15, R90, 0xffffff00 ;  /* 0xffffff005a0f7836 */ /* 0x000fc60000000000 */
[----:B------:R-:W-:Y:S01]  /*fb10*/  LDGSTS.E [R251+0x30000], desc[UR16][R68.64], !P6 ;  /* 0x3000000044fb7fae */ /* 0x000fe2000f121850 */
[----:B------:R-:W-:-:S03]  /*fb20*/  IMAD.WIDE R224, R2, 0x4, R16 ;  /* 0x0000000402e07825 */ /* 0x000fc600078e0210 */
[----:B------:R-:W-:Y:S01]  /*fb30*/  STL.64 [R1+0x520], R74 ;  /* 0x0005204a01007387 */ /* 0x000fe20000100a00 */
[----:B------:R-:W-:-:S03]  /*fb40*/  IMAD.WIDE R226, R2, 0x4, R30 ;  /* 0x0000000402e27825 */ /* 0x000fc600078e021e */
[----:B------:R-:W-:Y:S01]  /*fb50*/  LDGSTS.E [R251+0x34000], desc[UR16][R66.64], !P6 ;  /* 0x3400000042fb7fae */ /* 0x000fe2000f121850 */
[----:B------:R-:W-:Y:S01]  /*fb60*/  ISETP.GE.U32.AND P6, PT, R13, 0x7ffffec2, PT ;  /* 0x7ffffec20d00780c */ /* 0x000fe20003fc6070 */
[----:B------:R-:W-:Y:S02]  /*fb70*/  IMAD.WIDE R228, R2, 0x4, R18 ;  /* 0x0000000402e47825 */ /* 0x000fe400078e0212 */
[----:B------:R-:W-:Y:S04]  /*fb80*/  STL.64 [R1+0x208], R78 ;  /* 0x0002084e01007387 */ /* 0x000fe80000100a00 */
[----:B------:R-:W-:Y:S04]  /*fb90*/  LDGSTS.E [R251+0x30004], desc[UR16][R232.64], !P0 ;  /* 0x30004000e8fb7fae */ /* 0x000fe8000c121850 */
[----:B------:R-:W-:Y:S04]  /*fba0*/  STL.64 [R1+0x3d8], R80 ;  /* 0x0003d85001007387 */ /* 0x000fe80000100a00 */
[----:B------:R-:W-:Y:S01]  /*fbb0*/  LDGSTS.E [R251+0x34004], desc[UR16][R248.64], !P0 ;  /* 0x34004000f8fb7fae */ /* 0x000fe2000c121850 */
[----:B------:R-:W-:-:S03]  /*fbc0*/  ISETP.GE.U32.AND P0, PT, R15, 0x7ffffec1, PT ;  /* 0x7ffffec10f00780c */ /* 0x000fc60003f06070 */
[----:B------:R-:W-:Y:S04]  /*fbd0*/  STL.64 [R1+0x3e8], R82 ;  /* 0x0003e85201007387 */ /* 0x000fe80000100a00 */
[----:B------:R-:W-:Y:S04]  /*fbe0*/  STL.64 [R1+0x3f8], R84 ;  /* 0x0003f85401007387 */ /* 0x000fe80000100a00 */
[----:B------:R-:W-:Y:S04]  /*fbf0*/  STL.64 [R1+0x408], R86 ;  /* 0x0004085601007387 */ /* 0x000fe80000100a00 */
[----:B------:R-:W-:Y:S04]  /*fc00*/  STL.64 [R1+0x210], R68 ;  /* 0x0002104401007387 */ /* 0x000fe80000100a00 */
[----:B------:R-:W-:Y:S04]  /*fc10*/  LDGSTS.E [R251+0x30008], desc[UR16][R224.64], !P1 ;  /* 0x30008000e0fb7fae */ /* 0x000fe8000c921850 */
[----:B------:R-:W-:Y:S04]  /*fc20*/  STL.64 [R1+0x218], R66 ;  /* 0x0002184201007387 */ /* 0x000fe80000100a00 */
[----:B------:R-:W-:Y:S04]  /*fc30*/  LDGSTS.E [R251+0x34008], desc[UR16][R226.64], !P1 ;  /* 0x34008000e2fb7fae */ /* 0x000fe8000c921850 */
[----:B------:R-:W-:Y:S04]  /*fc40*/  STL [R1], RZ ;  /* 0x000000ff01007387 */ /* 0x000fe80000100800 */
[----:B------:R-:W-:Y:S04]  /*fc50*/  LDGSTS.E [R251+0x3000c], desc[UR16][R228.64], !P2 ;  /* 0x3000c000e4fb7fae */ /* 0x000fe8000d121850 */
[----:B------:R-:W-:Y:S04]  /*fc60*/  STL.64 [R1+0x410], R20 ;  /* 0x0004101401007387 */ /* 0x000fe80000100a00 */
        /* <DEDUP_REMOVED lines=12> */
[----:B------:R1:W-:Y:S04]  /*fd30*/  LDGSTS.E [R251+0x3c008], desc[UR16][R40.64], !P6 ;  /* 0x3c00800028fb7fae */ /* 0x0003e8000f121850 */
[----:B------:R1:W-:Y:S04]  /*fd40*/  STL.64 [R1+0x438], R40 ;  /* 0x0004382801007387 */ /* 0x0003e80000100a00 */
[----:B------:R-:W-:Y:S04]  /*fd50*/  LDGSTS.E [R251+0x3800c], desc[UR16][R26.64], !P0 ;  /* 0x3800c0001afb7fae */ /* 0x000fe8000c121850 */
[----:B------:R2:W-:Y:S04]  /*fd60*/  STL.64 [R1+0x448], R42 ;  /* 0x0004482a01007387 */ /* 0x0005e80000100a00 */
[----:B------:R2:W-:Y:S01]  /*fd70*/  LDGSTS.E [R251+0x3c00c], desc[UR16][R42.64], !P0 ;  /* 0x3c00c0002afb7fae */ /* 0x0005e2000c121850 */
[----:B-1----:R-:W-:-:S03]  /*fd80*/  IMAD.WIDE R40, R4, 0x4, R48 ;  /* 0x0000000404287825 */ /* 0x002fc600078e0230 */
[----:B------:R-:W0:Y:S01]  /*fd90*/  LDGDEPBAR ;  /* 0x00000000000079af */ /* 0x000e220000000000 */
[----:B------:R-:W-:-:S04]  /*fda0*/  IMAD.WIDE R38, R4, 0x4, R44 ;  /* 0x0000000404267825 */ /* 0x000fc800078e022c */
[C---:B--2---:R-:W-:Y:S01]  /*fdb0*/  IMAD.WIDE R42, R4.reuse, 0x4, R46 ;  /* 0x00000004042a7825 */ /* 0x044fe200078e022e */
[----:B------:R-:W-:Y:S03]  /*fdc0*/  STL [R1+0x4], RZ ;  /* 0x000004ff01007387 */ /* 0x000fe60000100800 */
[C---:B------:R-:W-:Y:S01]  /*fdd0*/  IMAD.WIDE R34, R4.reuse, 0x4, R120 ;  /* 0x0000000404227825 */ /* 0x040fe200078e0278 */
[----:B------:R1:W-:Y:S03]  /*fde0*/  LDGSTS.E [R0+0x68000], desc[UR16][R42.64], P3 ;  /* 0x680000002a007fae */ /* 0x0003e60009921850 */
[C---:B------:R-:W-:Y:S01]  /*fdf0*/  IMAD.WIDE R32, R4.reuse, 0x4, R128 ;  /* 0x0000000404207825 */ /* 0x040fe200078e0280 */
[----:B------:R1:W-:Y:S03]  /*fe00*/  STL.64 [R1+0x450], R42 ;  /* 0x0004502a01007387 */ /* 0x0003e60000100a00 */
[C---:B------:R-:W-:Y:S01]  /*fe10*/  IMAD.WIDE R250, R4.reuse, 0x4, R136 ;  /* 0x0000000404fa7825 */ /* 0x040fe200078e0288 */
[----:B------:R2:W-:Y:S03]  /*fe20*/  LDGSTS.E [R0+0x68400], desc[UR16][R40.64], P3 ;  /* 0x6840000028007fae */ /* 0x0005e60009921850 */
[C---:B------:R-:W-:Y:S01]  /*fe30*/  IMAD.WIDE R236, R4.reuse, 0x4, R144 ;  /* 0x0000000404ec7825 */ /* 0x040fe200078e0290 */
[----:B------:R2:W-:Y:S03]  /*fe40*/  STL.64 [R1+0x568], R40 ;  /* 0x0005682801007387 */ /* 0x0005e60000100a00 */
[C---:B------:R-:W-:Y:S01]  /*fe50*/  IMAD.WIDE R30, R4.reuse, 0x4, R152 ;  /* 0x00000004041e7825 */ /* 0x040fe200078e0298 */
[----:B------:R-:W-:Y:S03]  /*fe60*/  LDGSTS.E [R0+0x68800], desc[UR16][R28.64], P3 ;  /* 0x688000001c007fae */ /* 0x000fe60009921850 */
[C---:B------:R-:W-:Y:S01]  /*fe70*/  IMAD.WIDE R26, R4.reuse, 0x4, R160 ;  /* 0x00000004041a7825 */ /* 0x040fe200078e02a0 */
[----:B------:R-:W-:Y:S04]  /*fe80*/  STL.64 [R1+0x590], R28 ;  /* 0x0005901c01007387 */ /* 0x000fe80000100a00 */
[----:B------:R-:W-:Y:S01]  /*fe90*/  LDGSTS.E [R0+0x68c00], desc[UR16][R36.64], P3 ;  /* 0x68c0000024007fae */ /* 0x000fe20009921850 */
[----:B------:R-:W-:-:S03]  /*fea0*/  IMAD.WIDE R24, R4, 0x4, R168 ;  /* 0x0000000404187825 */ /* 0x000fc600078e02a8 */
[----:B------:R-:W-:Y:S01]  /*feb0*/  STL.64 [R1+0x5b0], R36 ;  /* 0x0005b02401007387 */ /* 0x000fe20000100a00 */
[----:B------:R-:W-:-:S03]  /*fec0*/  IMAD.WIDE R22, R4, 0x4, R176 ;  /* 0x0000000404167825 */ /* 0x000fc600078e02b0 */
[----:B------:R3:W-:Y:S01]  /*fed0*/  LDGSTS.E [R0+0x69000], desc[UR16][R38.64], P3 ;  /* 0x6900000026007fae */ /* 0x0007e20009921850 */
[----:B------:R-:W-:-:S03]  /*fee0*/  IMAD.WIDE R20, R4, 0x4, R184 ;  /* 0x0000000404147825 */ /* 0x000fc600078e02b8 */
[----:B------:R3:W-:Y:S01]  /*fef0*/  STL.64 [R1+0x5d0], R38 ;  /* 0x0005d02601007387 */ /* 0x0007e20000100a00 */
[----:B------:R-:W-:-:S03]  /*ff00*/  IMAD.WIDE R18, R4, 0x4, R200 ;  /* 0x0000000404127825 */ /* 0x000fc600078e02c8 */
[----:B------:R4:W-:Y:S01]  /*ff10*/  LDGSTS.E [R0+0x69400], desc[UR16][R34.64], P3 ;  /* 0x6940000022007fae */ /* 0x0009e20009921850 */
[----:B------:R-:W-:-:S03]  /*ff20*/  IMAD.WIDE R16, R4, 0x4, R216 ;  /* 0x0000000404107825 */ /* 0x000fc600078e02d8 */
[----:B------:R4:W-:Y:S04]  /*ff30*/  STL.64 [R1+0x5f0], R34 ;  /* 0x0005f02201007387 */ /* 0x0009e80000100a00 */
[----:B------:R4:W-:Y:S01]  /*ff40*/  LDGSTS.E [R0+0x69800], desc[UR16][R32.64], P3 ;  /* 0x6980000020007fae */ /* 0x0009e20009921850 */
[----:B------:R-:W-:-:S03]  /*ff50*/  IMAD.WIDE R44, R4, 0x4, R96 ;  /* 0x00000004042c7825 */ /* 0x000fc600078e0260 */
[----:B------:R4:W-:Y:S04]  /*ff60*/  STL.64 [R1+0x610], R32 ;  /* 0x0006102001007387 */ /* 0x0009e80000100a00 */
[----:B------:R-:W-:Y:S01]  /*ff70*/  LDGSTS.E [R0+0x69c00], desc[UR16][R250.64], P3 ;  /* 0x69c00000fa007fae */ /* 0x000fe20009921850 */
[----:B-1----:R-:W-:-:S03]  /*ff80*/  IMAD.WIDE R42, R4, 0x4, R108 ;  /* 0x00000004042a7825 */ /* 0x002fc600078e026c */
[----:B------:R1:W-:Y:S04]  /*ff90*/  STL.64 [R1+0x670], R30 ;  /* 0x0006701e01007387 */ /* 0x0003e80000100a00 */
[----:B------:R-:W-:Y:S01]  /*ffa0*/  LDGSTS.E [R0+0x6a000], desc[UR16][R236.64], P3 ;  /* 0x6a000000ec007fae */ /* 0x000fe20009921850 */
[----:B------:R-:W-:-:S03]  /*ffb0*/  IMAD.WIDE R216, R4, 0x4, R8 ;  /* 0x0000000404d87825 */ /* 0x000fc600078e0208 */
[----:B------:R-:W-:Y:S01]  /*ffc0*/  STL.64 [R1+0x690], R26 ;  /* 0x0006901a01007387 */ /* 0x000fe20000100a00 */
[----:B--2---:R-:W-:-:S03]  /*ffd0*/  IMAD.WIDE R40, R4, 0x4, R114 ;  /* 0x0000000404287825 */ /* 0x004fc600078e0272 */
[----:B------:R1:W-:Y:S01]  /*ffe0*/  LDGSTS.E [R0+0x6a400], desc[UR16][R30.64], P3 ;  /* 0x6a4000001e007fae */ /* 0x0003e20009921850 */
[----:B---3--:R-:W-:-:S03]  /*fff0*/  IMAD.WIDE R38, R4, 0x4, R122 ;  /* 0x0000000404267825 */ /* 0x008fc600078e027a */
[----:B------:R-:W-:Y:S04]  /*10000*/  STL.64 [R1+0x6a8], R24 ;  /* 0x0006a81801007387 */ /* 0x000fe80000100a00 */
[----:B------:R-:W-:Y:S01]  /*10010*/  LDGSTS.E [R0+0x6a800], desc[UR16][R26.64], P3 ;  /* 0x6a8000001a007fae */ /* 0x000fe20009921850 */
[----:B------:R-:W-:-:S03]  /*10020*/  IMAD.WIDE R36, R4, 0x4, R130 ;  /* 0x0000000404247825 */ /* 0x000fc600078e0282 */
[----:B------:R2:W-:Y:S04]  /*10030*/  STL.64 [R1+0x6b8], R22 ;  /* 0x0006b81601007387 */ /* 0x0005e80000100a00 */
[----:B------:R-:W-:Y:S01]  /*10040*/  LDGSTS.E [R0+0x6ac00], desc[UR16][R24.64], P3 ;  /* 0x6ac0000018007fae */ /* 0x000fe20009921850 */
[----:B----4-:R-:W-:-:S03]  /*10050*/  IMAD.WIDE R34, R4, 0x4, R146 ;  /* 0x0000000404227825 */ /* 0x010fc600078e0292 */
[----:B------:R3:W-:Y:S04]  /*10060*/  STL.64 [R1+0x6c8], R20 ;  /* 0x0006c81401007387 */ /* 0x0007e80000100a00 */
[----:B------:R2:W-:Y:S01]  /*10070*/  LDGSTS.E [R0+0x6b000], desc[UR16][R22.64], P3 ;  /* 0x6b00000016007fae */ /* 0x0005e20009921850 */
[----:B------:R-:W-:-:S03]  /*10080*/  IMAD.WIDE R32, R4, 0x4, R154 ;  /* 0x0000000404207825 */ /* 0x000fc600078e029a */
[----:B------:R4:W-:Y:S01]  /*10090*/  STL.64 [R1+0x6d0], R18 ;  /* 0x0006d01201007387 */ /* 0x0009e20000100a00 */
[----:B-1----:R-:W-:-:S03]  /*100a0*/  IMAD.WIDE R30, R4, 0x4, R162 ;  /* 0x00000004041e7825 */ /* 0x002fc600078e02a2 */
[----:B------:R1:W-:Y:S01]  /*100b0*/  STL.64 [R1+0x6d8], R16 ;  /* 0x0006d81001007387 */ /* 0x0003e20000100a00 */
[----:B--2---:R-:W-:-:S03]  /*100c0*/  IMAD.WIDE R22, R4, 0x4, R50 ;  /* 0x0000000404167825 */ /* 0x004fc600078e0232 */
[----:B------:R3:W-:Y:S04]  /*100d0*/  LDGSTS.E [R0+0x6b400], desc[UR16][R20.64], P3 ;  /* 0x6b40000014007fae */ /* 0x0007e80009921850 */
[----:B------:R4:W-:Y:S01]  /*100e0*/  LDGSTS.E [R0+0x6b800], desc[UR16][R18.64], P3 ;  /* 0x6b80000012007fae */ /* 0x0009e20009921850 */
[----:B------:R-:W-:-:S03]  /*100f0*/  IMAD.WIDE R28, R4, 0x4, R170 ;  /* 0x00000004041c7825 */ /* 0x000fc600078e02aa */
[----:B------:R-:W-:Y:S01]  /*10100*/  STL.64 [R1+0x498], R44 ;  /* 0x0004982c01007387 */ /* 0x000fe20000100a00 */
[----:B------:R-:W-:-:S03]  /*10110*/  IMAD.WIDE R26, R4, 0x4, R178 ;  /* 0x00000004041a7825 */ /* 0x000fc600078e02b2 */
[----:B------:R1:W-:Y:S01]  /*10120*/  LDGSTS.E [R0+0x6bc00], desc[UR16][R16.64], P3 ;  /* 0x6bc0000010007fae */ /* 0x0003e20009921850 */
[----:B---3--:R-:W-:-:S03]  /*10130*/  IMAD.WIDE R20, R4, 0x4, R138 ;  /* 0x0000000404147825 */ /* 0x008fc600078e028a */
[----:B------:R2:W-:Y:S01]  /*10140*/  STL.64 [R1+0x550], R42 ;  /* 0x0005502a01007387 */ /* 0x0005e20000100a00 */
[----:B------:R-:W-:-:S03]  /*10150*/  IMAD.WIDE R24, R4, 0x4, R186 ;  /* 0x0000000404187825 */ /* 0x000fc600078e02ba */
[----:B------:R3:W-:Y:S04]  /*10160*/  STL.64 [R1+0x588], R40 ;  /* 0x0005882801007387 */ /* 0x0007e80000100a00 */
[----:B------:R-:W-:Y:S01]  /*10170*/  LDGSTS.E [R3+0x68100], desc[UR16][R216.64], P3 ;  /* 0x68100000d8037fae */ /* 0x000fe20009921850 */
[----:B----4-:R-:W-:-:S03]  /*10180*/  IMAD.WIDE R18, R4, 0x4, R202 ;  /* 0x0000000404127825 */ /* 0x010fc600078e02ca */
[----:B------:R4:W-:Y:S04]  /*10190*/  STL.64 [R1+0x5a8], R38 ;  /* 0x0005a82601007387 */ /* 0x0009e80000100a00 */
[----:B------:R-:W-:Y:S01]  /*101a0*/  LDGSTS.E [R3+0x68500], desc[UR16][R22.64], P3 ;  /* 0x6850000016037fae */ /* 0x000fe20009921850 */
[----:B-1----:R-:W-:-:S03]  /*101b0*/  IMAD.WIDE R16, R4, 0x4, R218 ;  /* 0x0000000404107825 */ /* 0x002fc600078e02da */
[----:B------:R1:W-:Y:S04]  /*101c0*/  STL.64 [R1+0x5c8], R36 ;  /* 0x0005c82401007387 */ /* 0x0003e80000100a00 */
[----:B------:R-:W-:Y:S04]  /*101d0*/  LDGSTS.E [R3+0x68900], desc[UR16][R44.64], P3 ;  /* 0x689000002c037fae */ /* 0x000fe80009921850 */
[----:B------:R1:W-:Y:S04]  /*101e0*/  STL.64 [R1+0x608], R34 ;  /* 0x0006082201007387 */ /* 0x0003e80000100a00 */
[----:B------:R2:W-:Y:S04]  /*101f0*/  LDGSTS.E [R3+0x68d00], desc[UR16][R42.64], P3 ;  /* 0x68d000002a037fae */ /* 0x0005e80009921850 */
[----:B------:R1:W-:Y:S04]  /*10200*/  STL.64 [R1+0x628], R32 ;  /* 0x0006282001007387 */ /* 0x0003e80000100a00 */
[----:B------:R3:W-:Y:S04]  /*10210*/  LDGSTS.E [R3+0x69100], desc[UR16][R40.64], P3 ;  /* 0x6910000028037fae */ /* 0x0007e80009921850 */
[----:B------:R1:W-:Y:S01]  /*10220*/  STL.64 [R1+0x648], R30 ;  /* 0x0006481e01007387 */ /* 0x0003e20000100a00 */
[----:B--2---:R-:W-:-:S03]  /*10230*/  IMAD.WIDE R42, R4, 0x4, R54 ;  /* 0x00000004042a7825 */ /* 0x004fc600078e0236 */
[----:B------:R4:W-:Y:S04]  /*10240*/  LDGSTS.E [R3+0x69500], desc[UR16][R38.64], P3 ;  /* 0x6950000026037fae */ /* 0x0009e80009921850 */
[----:B------:R2:W-:Y:S01]  /*10250*/  STL.64 [R1+0x668], R28 ;  /* 0x0006681c01007387 */ /* 0x0005e20000100a00 */
[----:B---3--:R-:W-:-:S03]  /*10260*/  IMAD.WIDE R40, R4, 0x4, R98 ;  /* 0x0000000404287825 */ /* 0x008fc600078e0262 */
[----:B------:R1:W-:Y:S04]  /*10270*/  LDGSTS.E [R3+0x69900], desc[UR16][R36.64], P3 ;  /* 0x6990000024037fae */ /* 0x0003e80009921850 */
[----:B------:R3:W-:Y:S01]  /*10280*/  STL.64 [R1+0x688], R26 ;  /* 0x0006881a01007387 */ /* 0x0007e20000100a00 */
[----:B----4-:R-:W-:-:S03]  /*10290*/  IMAD.WIDE R38, R4, 0x4, R110 ;  /* 0x0000000404267825 */ /* 0x010fc600078e026e */
[----:B------:R-:W-:Y:S01]  /*102a0*/  LDGSTS.E [R3+0x69d00], desc[UR16][R20.64], P3 ;  /* 0x69d0000014037fae */ /* 0x000fe20009921850 */
[----:B------:R-:W-:-:S03]  /*102b0*/  IMAD.WIDE R244, R4, 0x4, R58 ;  /* 0x0000000404f47825 */ /* 0x000fc600078e023a */
[----:B------:R4:W-:Y:S01]  /*102c0*/  STL.64 [R1+0x6a0], R24 ;  /* 0x0006a01801007387 */ /* 0x0009e20000100a00 */
[----:B-1----:R-:W-:-:S03]  /*102d0*/  IMAD.WIDE R36, R4, 0x4, R116 ;  /* 0x0000000404247825 */ /* 0x002fc600078e0274 */
[----:B------:R1:W-:Y:S04]  /*102e0*/  LDGSTS.E [R3+0x6a100], desc[UR16][R34.64], P3 ;  /* 0x6a10000022037fae */ /* 0x0003e80009921850 */
[----:B------:R4:W-:Y:S04]  /*102f0*/  STL.64 [R1+0x6b0], R18 ;  /* 0x0006b01201007387 */ /* 0x0009e80000100a00 */
[----:B------:R2:W-:Y:S04]  /*10300*/  LDGSTS.E [R3+0x6a500], desc[UR16][R32.64], P3 ;  /* 0x6a50000020037fae */ /* 0x0005e80009921850 */
[----:B------:R4:W-:Y:S01]  /*10310*/  STL.64 [R1+0x6c0], R16 ;  /* 0x0006c01001007387 */ /* 0x0009e20000100a00 */
[----:B-1----:R-:W-:-:S03]  /*10320*/  IMAD.WIDE R34, R4, 0x4, R124 ;  /* 0x0000000404227825 */ /* 0x002fc600078e027c */
[----:B------:R1:W-:Y:S04]  /*10330*/  LDGSTS.E [R3+0x6a900], desc[UR16][R30.64], P3 ;  /* 0x6a9000001e037fae */ /* 0x0003e80009921850 */
[----:B------:R3:W-:Y:S01]  /*10340*/  LDGSTS.E [R3+0x6ad00], desc[UR16][R28.64], P3 ;  /* 0x6ad000001c037fae */ /* 0x0007e20009921850 */
[----:B--2---:R-:W-:-:S03]  /*10350*/  IMAD.WIDE R32, R4, 0x4, R156 ;  /* 0x0000000404207825 */ /* 0x004fc600078e029c */
[----:B------:R2:W-:Y:S04]  /*10360*/  STL.64 [R1+0x480], R42 ;  /* 0x0004802a01007387 */ /* 0x0005e80000100a00 */
[----:B------:R4:W-:Y:S01]  /*10370*/  LDGSTS.E [R3+0x6b100], desc[UR16][R26.64], P3 ;  /* 0x6b1000001a037fae */ /* 0x0009e20009921850 */
[----:B-1----:R-:W-:-:S03]  /*10380*/  IMAD.WIDE R30, R4, 0x4, R164 ;  /* 0x00000004041e7825 */ /* 0x002fc600078e02a4 */
[----:B------:R1:W-:Y:S01]  /*10390*/  STL.64 [R1+0x4a0], R40 ;  /* 0x0004a02801007387 */ /* 0x0003e20000100a00 */
[----:B---3--:R-:W-:-:S03]  /*103a0*/  IMAD.WIDE R28, R4, 0x4, R172 ;  /* 0x00000004041c7825 */ /* 0x008fc600078e02ac */
[----:B------:R3:W-:Y:S04]  /*103b0*/  LDGSTS.E [R3+0x6b500], desc[UR16][R24.64], P3 ;  /* 0x6b50000018037fae */ /* 0x0007e80009921850 */
[----:B------:R1:W-:Y:S01]  /*103c0*/  STL.64 [R1+0x4c0], R38 ;  /* 0x0004c02601007387 */ /* 0x0003e20000100a00 */
[----:B----4-:R-:W-:-:S03]  /*103d0*/  IMAD.WIDE R26, R4, 0x4, R180 ;  /* 0x00000004041a7825 */ /* 0x010fc600078e02b4 */
[----:B------:R4:W-:Y:S01]  /*103e0*/  LDGSTS.E [R3+0x6b900], desc[UR16][R18.64], P3 ;  /* 0x6b90000012037fae */ /* 0x0009e20009921850 */
[----:B------:R-:W-:-:S03]  /*103f0*/  IMAD.WIDE R8, R4, 0x4, R220 ;  /* 0x0000000404087825 */ /* 0x000fc600078e02dc */
[----:B------:R1:W-:Y:S01]  /*10400*/  STL.64 [R1+0x4e0], R36 ;  /* 0x0004e02401007387 */ /* 0x0003e20000100a00 */
[----:B---3--:R-:W-:-:S03]  /*10410*/  IMAD.WIDE R24, R4, 0x4, R188 ;  /* 0x0000000404187825 */ /* 0x008fc600078e02bc */
[----:B------:R3:W-:Y:S01]  /*10420*/  LDGSTS.E [R3+0x6bd00], desc[UR16][R16.64], P3 ;  /* 0x6bd0000010037fae */ /* 0x0007e20009921850 */
[----:B------:R-:W-:-:S03]  /*10430*/  IMAD.WIDE R240, R4, 0x4, R140 ;  /* 0x0000000404f07825 */ /* 0x000fc600078e028c */
[----:B------:R1:W-:Y:S01]  /*10440*/  STL.64 [R1+0x518], R34 ;  /* 0x0005182201007387 */ /* 0x0003e20000100a00 */
[----:B----4-:R-:W-:-:S03]  /*10450*/  IMAD.WIDE R18, R4, 0x4, R132 ;  /* 0x0000000404127825 */ /* 0x010fc600078e0284 */
[----:B------:R4:W-:Y:S01]  /*10460*/  STL.64 [R1+0x5e0], R32 ;  /* 0x0005e02001007387 */ /* 0x0009e20000100a00 */
[----:B------:R-:W-:-:S03]  /*10470*/  IMAD.WIDE R48, R4, 0x4, R112 ;  /* 0x0000000404307825 */ /* 0x000fc600078e0270 */
[----:B------:R-:W-:Y:S01]  /*10480*/  LDGSTS.E [R5+0x68200], desc[UR16][R244.64], P3 ;  /* 0x68200000f4057fae */ /* 0x000fe20009921850 */
[----:B---3--:R-:W-:-:S03]  /*10490*/  IMAD.WIDE R16, R4, 0x4, R204 ;  /* 0x0000000404107825 */ /* 0x008fc600078e02cc */
[----:B------:R3:W-:Y:S01]  /*104a0*/  STL.64 [R1+0x600], R30 ;  /* 0x0006001e01007387 */ /* 0x0007e20000100a00 */
[----:B------:R-:W-:-:S03]  /*104b0*/  IMAD.WIDE R246, R4, 0x4, R148 ;  /* 0x0000000404f67825 */ /* 0x000fc600078e0294 */
[----:B------:R2:W-:Y:S01]  /*104c0*/  LDGSTS.E [R5+0x68600], desc[UR16][R42.64], P3 ;  /* 0x686000002a057fae */ /* 0x0005e20009921850 */
[----:B------:R-:W-:-:S03]  /*104d0*/  IMAD.WIDE R46, R4, 0x4, R118 ;  /* 0x00000004042e7825 */ /* 0x000fc600078e0276 */
[----:B------:R3:W-:Y:S01]  /*104e0*/  STL.64 [R1+0x620], R28 ;  /* 0x0006201c01007387 */ /* 0x0007e20000100a00 */
[----:B------:R-:W-:-:S03]  /*104f0*/  IMAD.WIDE R44, R4, 0x4, R52 ;  /* 0x00000004042c7825 */ /* 0x000fc600078e0234 */
[----:B------:R1:W-:Y:S04]  /*10500*/  LDGSTS.E [R5+0x68a00], desc[UR16][R40.64], P3 ;  /* 0x68a0000028057fae */ /* 0x0003e80009921850 */
[----:B------:R3:W-:Y:S01]  /*10510*/  STL.64 [R1+0x640], R26 ;  /* 0x0006401a01007387 */ /* 0x0007e20000100a00 */
[----:B--2---:R-:W-:-:S03]  /*10520*/  IMAD.WIDE R42, R4, 0x4, R126 ;  /* 0x00000004042a7825 */ /* 0x004fc600078e027e */
[----:B------:R2:W-:Y:S04]  /*10530*/  LDGSTS.E [R5+0x68e00], desc[UR16][R38.64], P3 ;  /* 0x68e0000026057fae */ /* 0x0005e80009921850 */
[----:B------:R3:W-:Y:S01]  /*10540*/  STL.64 [R1+0x660], R24 ;  /* 0x0006601801007387 */ /* 0x0007e20000100a00 */
[----:B-1----:R-:W-:-:S03]  /*10550*/  IMAD.WIDE R40, R4, 0x4, R142 ;  /* 0x0000000404287825 */ /* 0x002fc600078e028e */
[----:B------:R1:W-:Y:S04]  /*10560*/  LDGSTS.E [R5+0x69200], desc[UR16][R36.64], P3 ;  /* 0x6920000024057fae */ /* 0x0003e80009921850 */
[----:B------:R3:W-:Y:S01]  /*10570*/  STL.64 [R1+0x680], R16 ;  /* 0x0006801001007387 */ /* 0x0007e20000100a00 */
[----:B--2---:R-:W-:-:S03]  /*10580*/  IMAD.WIDE R38, R4, 0x4, R150 ;  /* 0x0000000404267825 */ /* 0x004fc600078e0296 */
[----:B------:R2:W-:Y:S04]  /*10590*/  LDGSTS.E [R5+0x69600], desc[UR16][R34.64], P3 ;  /* 0x6960000022057fae */ /* 0x0005e80009921850 */
[----:B------:R3:W-:Y:S01]  /*105a0*/  STL.64 [R1+0x698], R8 ;  /* 0x0006980801007387 */ /* 0x0007e20000100a00 */
[----:B-1----:R-:W-:-:S03]  /*105b0*/  IMAD.WIDE R36, R4, 0x4, R158 ;  /* 0x0000000404247825 */ /* 0x002fc600078e029e */
[----:B------:R-:W-:Y:S04]  /*105c0*/  LDGSTS.E [R5+0x69a00], desc[UR16][R18.64], P3 ;  /* 0x69a0000012057fae */ /* 0x000fe80009921850 */
[----:B------:R-:W-:Y:S01]  /*105d0*/  LDGSTS.E [R5+0x69e00], desc[UR16][R240.64], P3 ;  /* 0x69e00000f0057fae */ /* 0x000fe20009921850 */
[----:B--2---:R-:W-:-:S03]  /*105e0*/  IMAD.WIDE R34, R4, 0x4, R166 ;  /* 0x0000000404227825 */ /* 0x004fc600078e02a6 */
[----:B------:R-:W-:Y:S04]  /*105f0*/  STL.64 [R1+0x4a8], R48 ;  /* 0x0004a83001007387 */ /* 0x000fe80000100a00 */
[----:B------:R-:W-:Y:S04]  /*10600*/  LDGSTS.E [R5+0x6a200], desc[UR16][R246.64], P3 ;  /* 0x6a200000f6057fae */ /* 0x000fe80009921850 */
[----:B------:R-:W-:Y:S04]  /*10610*/  STL.64 [R1+0x4c8], R46 ;  /* 0x0004c82e01007387 */ /* 0x000fe80000100a00 */
[----:B------:R4:W-:Y:S04]  /*10620*/  LDGSTS.E [R5+0x6a600], desc[UR16][R32.64], P3 ;  /* 0x6a60000020057fae */ /* 0x0009e80009921850 */
[----:B------:R-:W-:Y:S04]  /*10630*/  STL.64 [R1+0x4e8], R44 ;  /* 0x0004e82c01007387 */ /* 0x000fe80000100a00 */
[----:B------:R3:W-:Y:S04]  /*10640*/  LDGSTS.E [R5+0x6aa00], desc[UR16][R30.64], P3 ;  /* 0x6aa000001e057fae */ /* 0x0007e80009921850 */
[----:B------:R-:W-:Y:S01]  /*10650*/  STL.64 [R1+0x508], R42 ;  /* 0x0005082a01007387 */ /* 0x000fe20000100a00 */
[----:B----4-:R-:W-:-:S03]  /*10660*/  IMAD.WIDE R32, R4, 0x4, R174 ;  /* 0x0000000404207825 */ /* 0x010fc600078e02ae */
[----:B------:R1:W-:Y:S04]  /*10670*/  LDGSTS.E [R5+0x6ae00], desc[UR16][R28.64], P3 ;  /* 0x6ae000001c057fae */ /* 0x0003e80009921850 */
[----:B------:R-:W-:Y:S01]  /*10680*/  STL.64 [R1+0x548], R40 ;  /* 0x0005482801007387 */ /* 0x000fe20000100a00 */
[----:B---3--:R-:W-:-:S03]  /*10690*/  IMAD.WIDE R30, R4, 0x4, R182 ;  /* 0x00000004041e7825 */ /* 0x008fc600078e02b6 */
[----:B------:R2:W-:Y:S04]  /*106a0*/  LDGSTS.E [R5+0x6b200], desc[UR16][R26.64], P3 ;  /* 0x6b2000001a057fae */ /* 0x0005e80009921850 */
[----:B------:R-:W-:Y:S01]  /*106b0*/  STL.64 [R1+0x578], R38 ;  /* 0x0005782601007387 */ /* 0x000fe20000100a00 */
[----:B-1----:R-:W-:-:S03]  /*106c0*/  IMAD.WIDE R28, R4, 0x4, R194 ;  /* 0x00000004041c7825 */ /* 0x002fc600078e02c2 */
[----:B------:R1:W-:Y:S04]  /*106d0*/  LDGSTS.E [R5+0x6b600], desc[UR16][R24.64], P3 ;  /* 0x6b60000018057fae */ /* 0x0003e80009921850 */
[----:B------:R-:W-:Y:S01]  /*106e0*/  STL.64 [R1+0x598], R36 ;  /* 0x0005982401007387 */ /* 0x000fe20000100a00 */
[----:B--2---:R-:W-:-:S03]  /*106f0*/  IMAD.WIDE R26, R4, 0x4, R214 ;  /* 0x00000004041a7825 */ /* 0x004fc600078e02d6 */
[----:B------:R-:W-:Y:S01]  /*10700*/  STL.64 [R1+0x5b8], R34 ;  /* 0x0005b82201007387 */ /* 0x000fe20000100a00 */
[----:B-1----:R-:W-:-:S03]  /*10710*/  IMAD.WIDE R24, R4, 0x4, R222 ;  /* 0x0000000404187825 */ /* 0x002fc600078e02de */
[----:B------:R-:W-:Y:S04]  /*10720*/  STL.64 [R1+0x5d8], R32 ;  /* 0x0005d82001007387 */ /* 0x000fe80000100a00 */
[----:B------:R-:W-:Y:S04]  /*10730*/  STL.64 [R1+0x5f8], R30 ;  /* 0x0005f81e01007387 */ /* 0x000fe80000100a00 */
[----:B------:R-:W-:Y:S04]  /*10740*/  STL.64 [R1+0x618], R28 ;  /* 0x0006181c01007387 */ /* 0x000fe80000100a00 */
[----:B------:R-:W-:Y:S04]  /*10750*/  STL.64 [R1+0x638], R26 ;  /* 0x0006381a01007387 */ /* 0x000fe80000100a00 */
[----:B------:R1:W-:Y:S04]  /*10760*/  STL.64 [R1+0x658], R24 ;  /* 0x0006581801007387 */ /* 0x0003e80000100a00 */
[----:B------:R2:W-:Y:S04]  /*10770*/  STL [R1+0x8], RZ ;  /* 0x000008ff01007387 */ /* 0x0005e80000100800 */
        /* <DEDUP_REMOVED lines=53> */
[----:B------:R2:W-:Y:S01]  /*10ad0*/  STL [R1+0xe0], RZ ;  /* 0x0000e0ff01007387 */ /* 0x0005e20000100800 */
[----:B------:R-:W-:-:S03]  /*10ae0*/  IMAD.WIDE R50, R4, 0x4, R134 ;  /* 0x0000000404327825 */ /* 0x000fc600078e0286 */
[----:B------:R3:W-:Y:S04]  /*10af0*/  LDGSTS.E [R5+0x6ba00], desc[UR16][R16.64], P3 ;  /* 0x6ba0000010057fae */ /* 0x0007e80009921850 */
[----:B------:R2:W-:Y:S04]  /*10b00*/  STL [R1+0xe4], RZ ;  /* 0x0000e4ff01007387 */ /* 0x0005e80000100800 */
[----:B------:R4:W-:Y:S04]  /*10b10*/  LDGSTS.E [R5+0x6be00], desc[UR16][R8.64], P3 ;  /* 0x6be0000008057fae */ /* 0x0009e80009921850 */
[----:B------:R2:W-:Y:S01]  /*10b20*/  STL [R1+0xe8], RZ ;  /* 0x0000e8ff01007387 */ /* 0x0005e20000100800 */
[----:B---3--:R-:W-:-:S03]  /*10b30*/  IMAD.WIDE R16, R4, 0x4, R100 ;  /* 0x0000000404107825 */ /* 0x008fc600078e0264 */
[----:B------:R2:W-:Y:S01]  /*10b40*/  STL [R1+0xec], RZ ;  /* 0x0000ecff01007387 */ /* 0x0005e20000100800 */
[----:B----4-:R-:W-:-:S03]  /*10b50*/  IMAD.WIDE R8, R4, 0x4, R56 ;  /* 0x0000000404087825 */ /* 0x010fc600078e0238 */
[----:B------:R2:W-:Y:S04]  /*10b60*/  STL [R1+0xf0], RZ ;  /* 0x0000f0ff01007387 */ /* 0x0005e80000100800 */
[----:B------:R2:W-:Y:S01]  /*10b70*/  STL [R1+0xf4], RZ ;  /* 0x0000f4ff01007387 */ /* 0x0005e20000100800 */
[----:B------:R-:W-:-:S03]  /*10b80*/  IMAD.MOV.U32 R13, RZ, RZ, R213 ;  /* 0x000000ffff0d7224 */ /* 0x000fc600078e00d5 */
[----:B------:R2:W-:Y:S01]  /*10b90*/  STL [R1+0xf8], RZ ;  /* 0x0000f8ff01007387 */ /* 0x0005e20000100800 */
[----:B------:R-:W-:Y:S01]  /*10ba0*/  MOV R222, R50 ;  /* 0x0000003200de7202 */ /* 0x000fe20000000f00 */
[----:B------:R-:W-:Y:S02]  /*10bb0*/  IMAD.MOV.U32 R223, RZ, RZ, R51 ;  /* 0x000000ffffdf7224 */ /* 0x000fe400078e0033 */
[----:B------:R2:W-:Y:S04]  /*10bc0*/  STL [R1+0xfc], RZ ;  /* 0x0000fcff01007387 */ /* 0x0005e80000100800 */
[----:B------:R-:W-:Y:S01]  /*10bd0*/  LDGSTS.E [R6+0x68300], desc[UR16][R8.64], P3 ;  /* 0x6830000008067fae */ /* 0x000fe20009921850 */
[----:B------:R-:W-:-:S03]  /*10be0*/  ISETP.GE.AND P0, PT, R13, 0x40, PT ;  /* 0x000000400d00780c */ /* 0x000fc60003f06270 */
        /* <DEDUP_REMOVED lines=14> */
[----:B------:R1:W-:Y:S01]  /*10cd0*/  LDGSTS.E [R6+0x6bf00], desc[UR16][R24.64], P3 ;  /* 0x6bf0000018067fae */ /* 0x0003e20009921850 */
[----:B------:R-:W-:-:S03]  /*10ce0*/  CS2R R152, SRZ ;  /* 0x0000000000987805 */ /* 0x000fc6000001ff00 */
[----:B------:R-:W0:Y:S01]  /*10cf0*/  LDGDEPBAR ;  /* 0x00000000000079af */ /* 0x000e220000000000 */
[----:B------:R-:W-:Y:S02]  /*10d00*/  CS2R R154, SRZ ;  /* 0x00000000009a7805 */ /* 0x000fe4000001ff00 */
[----:B------:R-:W-:Y:S02]  /*10d10*/  CS2R R156, SRZ ;  /* 0x00000000009c7805 */ /* 0x000fe4000001ff00 */
[----:B------:R-:W-:Y:S02]  /*10d20*/  CS2R R158, SRZ ;  /* 0x00000000009e7805 */ /* 0x000fe4000001ff00 */
[----:B------:R-:W-:Y:S02]  /*10d30*/  CS2R R160, SRZ ;  /* 0x0000000000a07805 */ /* 0x000fe4000001ff00 */
[----:B------:R-:W-:Y:S02]  /*10d40*/  CS2R R162, SRZ ;  /* 0x0000000000a27805 */ /* 0x000fe4000001ff00 */
[----:B------:R-:W-:-:S02]  /*10d50*/  CS2R R164, SRZ ;  /* 0x0000000000a47805 */ /* 0x000fc4000001ff00 */
        /* <DEDUP_REMOVED lines=57> */
[----:B-1----:R-:W-:Y:S02]  /*110f0*/  CS2R R24, SRZ ;  /* 0x0000000000187805 */ /* 0x002fe4000001ff00 */
        /* <DEDUP_REMOVED lines=30> */
[----:B------:R-:W-:Y:S01]  /*112e0*/  CS2R R86, SRZ ;  /* 0x0000000000567805 */ /* 0x000fe2000001ff00 */
[----:B--2---:R-:W-:Y:S06]  /*112f0*/  @!P0 BRA `(.L_x_0) ;  /* 0x000000d000188947 */ /* 0x004fec0003800000 */
[----:B------:R-:W2:Y:S04]  /*11300*/  LDL.LU.64 R220, [R1+0x218] ;  /* 0x0002180001dc7983 */ /* 0x000ea80000300a00 */
[----:B------:R-:W3:Y:S04]  /*11310*/  LDL.LU.64 R218, [R1+0x100] ;  /* 0x0001000001da7983 */ /* 0x000ee80000300a00 */
[----:B------:R-:W4:Y:S01]  /*11320*/  LDL.LU.64 R68, [R1+0x108] ;  /* 0x0001080001447983 */ /* 0x000f220000300a00 */
[----:B------:R-:W-:-:S03]  /*11330*/  IMAD.MOV.U32 R74, RZ, RZ, R224 ;  /* 0x000000ffff4a7224 */ /* 0x000fc600078e00e0 */
[----:B------:R-:W2:Y:S01]  /*11340*/  LDL.LU.64 R70, [R1+0x110] ;  /* 0x0001100001467983 */ /* 0x000ea20000300a00 */
[----:B------:R-:W-:Y:S01]  /*11350*/  MOV R75, R225 ;  /* 0x000000e1004b7202 */ /* 0x000fe20000000f00 */
[----:B------:R-:W-:Y:S01]  /*11360*/  IMAD.MOV.U32 R84, RZ, RZ, R240 ;  /* 0x000000ffff547224 */ /* 0x000fe200078e00f0 */
[----:B------:R-:W-:Y:S01]  /*11370*/  MOV R85, R241 ;  /* 0x000000f100557202 */ /* 0x000fe20000000f00 */
[----:B------:R-:W2:Y:S01]  /*11380*/  LDL.LU.64 R224, [R1+0x118] ;  /* 0x0001180001e07983 */ /* 0x000ea20000300a00 */
[----:B------:R-:W-:Y:S01]  /*11390*/  IMAD.MOV.U32 R72, RZ, RZ, R216 ;  /* 0x000000ffff487224 */ /* 0x000fe200078e00d8 */
[----:B------:R-:W-:Y:S01]  /*113a0*/  MOV R81, R17 ;  /* 0x0000001100517202 */ /* 0x000fe20000000f00 */
[----:B------:R-:W-:Y:S01]  /*113b0*/  IMAD.MOV.U32 R73, RZ, RZ, R217 ;  /* 0x000000ffff497224 */ /* 0x000fe200078e00d9 */
[----:B------:R-:W2:Y:S01]  /*113c0*/  LDL.LU.64 R240, [R1+0x120] ;  /* 0x0001200001f07983 */ /* 0x000ea20000300a00 */
[----:B------:R-:W-:Y:S01]  /*113d0*/  IMAD.MOV.U32 R77, RZ, RZ, R21 ;  /* 0x000000ffff4d7224 */ /* 0x000fe200078e0015 */
[----:B------:R-:W-:Y:S01]  /*113e0*/  MOV R82, R250 ;  /* 0x000000fa00527202 */ /* 0x000fe20000000f00 */
[----:B------:R-:W-:Y:S01]  /*113f0*/  IMAD.MOV.U32 R76, RZ, RZ, R20 ;  /* 0x000000ffff4c7224 */ /* 0x000fe200078e0014 */
[----:B------:R-:W-:Y:S01]  /*11400*/  MOV R78, R18 ;  /* 0x00000012004e7202 */ /* 0x000fe20000000f00 */
[----:B------:R-:W-:-:S02]  /*11410*/  IMAD.MOV.U32 R80, RZ, RZ, R16 ;  /* 0x000000ffff507224 */ /* 0x000fc400078e0010 */
[----:B------:R-:W-:Y:S01]  /*11420*/  IMAD.MOV.U32 R83, RZ, RZ, R251 ;  /* 0x000000ffff537224 */ /* 0x000fe200078e00fb */
[----:B------:R-:W-:Y:S01]  /*11430*/  MOV R58, R232 ;  /* 0x000000e8003a7202 */ /* 0x000fe20000000f00 */
[----:B------:R-:W2:Y:S01]  /*11440*/  LDL.LU.64 R250, [R1+0x128] ;  /* 0x0001280001fa7983 */ /* 0x000ea20000300a00 */
[----:B------:R-:W-:Y:S01]  /*11450*/  IMAD.MOV.U32 R59, RZ, RZ, R233 ;  /* 0x000000ffff3b7224 */ /* 0x000fe200078e00e9 */
[----:B------:R-:W-:Y:S01]  /*11460*/  MOV R86, R22 ;  /* 0x0000001600567202 */ /* 0x000fe20000000f00 */
[----:B------:R-:W-:Y:S01]  /*11470*/  IMAD.MOV.U32 R87, RZ, RZ, R23 ;  /* 0x000000ffff577224 */ /* 0x000fe200078e0017 */
[----:B------:R-:W2:Y:S01]  /*11480*/  LDL.LU.64 R56, [R1+0x130] ;  /* 0x0001300001387983 */ /* 0x000ea20000300a00 */
[----:B------:R-:W-:-:S03]  /*11490*/  IMAD.MOV.U32 R79, RZ, RZ, R19 ;  /* 0x000000ffff4f7224 */ /* 0x000fc600078e0013 */
[----:B------:R-:W2:Y:S04]  /*114a0*/  LDL.LU.64 R232, [R1+0x138] ;  /* 0x0001380001e87983 */ /* 0x000ea80000300a00 */
[----:B------:R-:W2:Y:S01]  /*114b0*/  LDL.LU.64 R62, [R1+0x140] ;  /* 0x00014000013e7983 */ /* 0x000ea20000300a00 */
[----:B---3--:R-:W-:Y:S01]  /*114c0*/  MOV R216, R218 ;  /* 0x000000da00d87202 */ /* 0x008fe20000000f00 */
[----:B----4-:R-:W-:Y:S01]  /*114d0*/  IMAD.MOV.U32 R218, RZ, RZ, R68 ;  /* 0x000000ffffda7224 */ /* 0x010fe200078e0044 */
[----:B------:R-:W-:Y:S01]  /*114e0*/  MOV R217, R69 ;  /* 0x0000004500d97202 */ /* 0x000fe20000000f00 */
[----:B------:R-:W-:Y:S02]  /*114f0*/  IMAD.MOV.U32 R68, RZ, RZ, R72 ;  /* 0x000000ffff447224 */ /* 0x000fe400078e0048 */
[----:B------:R-:W-:Y:S01]  /*11500*/  IMAD.MOV.U32 R69, RZ, RZ, R73 ;  /* 0x000000ffff457224 */ /* 0x000fe200078e0049 */
[----:B------:R-:W-:Y:S01]  /*11510*/  MOV R73, R77 ;  /* 0x0000004d00497202 */ /* 0x000fe20000000f00 */
[----:B------:R-:W-:Y:S01]  /*11520*/  IMAD.MOV.U32 R72, RZ, RZ, R76 ;  /* 0x000000ffff487224 */ /* 0x000fe200078e004c */
[----:B------:R-:W-:Y:S01]  /*11530*/  MOV R76, R80 ;  /* 0x00000050004c7202 */ /* 0x000fe20000000f00 */
[----:B------:R-:W-:-:S02]  /*11540*/  IMAD.MOV.U32 R77, RZ, RZ, R81 ;  /* 0x000000ffff4d7224 */ /* 0x000fc400078e0051 */
[----:B------:R-:W-:Y:S02]  /*11550*/  IMAD.MOV.U32 R80, RZ, RZ, R236 ;  /* 0x000000ffff507224 */ /* 0x000fe400078e00ec */
[----:B------:R-:W-:Y:S02]  /*11560*/  IMAD.MOV.U32 R81, RZ, RZ, R237 ;  /* 0x000000ffff517224 */ /* 0x000fe400078e00ed */
[----:B------:R-:W3:Y:S04]  /*11570*/  LDL.LU.64 R236, [R1+0x148] ;  /* 0x0001480001ec7983 */ /* 0x000ee80000300a00 */
[----:B------:R-:W4:Y:S01]  /*11580*/  LDL.LU.64 R60, [R1+0x150] ;  /* 0x00015000013c7983 */ /* 0x000f220000300a00 */
[----:B--2---:R-:W-:Y:S02]  /*11590*/  IMAD.MOV.U32 R66, RZ, RZ, R220 ;  /* 0x000000ffff427224 */ /* 0x004fe400078e00dc */
[----:B------:R-:W-:Y:S01]  /*115a0*/  IMAD.MOV.U32 R23, RZ, RZ, R219 ;  /* 0x000000ffff177224 */ /* 0x000fe200078e00db */
[----:B------:R-:W-:Y:S01]  /*115b0*/  MOV R219, R71 ;  /* 0x0000004700db7202 */ /* 0x000fe20000000f00 */
[----:B------:R-:W-:Y:S01]  /*115c0*/  IMAD.MOV.U32 R220, RZ, RZ, R70 ;  /* 0x000000ffffdc7224 */ /* 0x000fe200078e0046 */
[----:B------:R-:W-:Y:S01]  /*115d0*/  MOV R70, R74 ;  /* 0x0000004a00467202 */ /* 0x000fe20000000f00 */
[----:B------:R-:W-:-:S02]  /*115e0*/  IMAD.MOV.U32 R71, RZ, RZ, R75 ;  /* 0x000000ffff477224 */ /* 0x000fc400078e004b */
[----:B------:R-:W-:Y:S02]  /*115f0*/  IMAD.MOV.U32 R74, RZ, RZ, R78 ;  /* 0x000000ffff4a7224 */ /* 0x000fe400078e004e */
[----:B------:R-:W-:Y:S01]  /*11600*/  IMAD.MOV.U32 R75, RZ, RZ, R79 ;  /* 0x000000ffff4b7224 */ /* 0x000fe200078e004f */
[----:B------:R-:W-:Y:S01]  /*11610*/  MOV R79, R223 ;  /* 0x000000df004f7202 */ /* 0x000fe20000000f00 */
[----:B------:R-:W-:Y:S01]  /*11620*/  IMAD.MOV.U32 R78, RZ, RZ, R222 ;  /* 0x000000ffff4e7224 */ /* 0x000fe200078e00de */
[----:B------:R-:W-:Y:S01]  /*11630*/  MOV R222, R224 ;  /* 0x000000e000de7202 */ /* 0x000fe20000000f00 */
[----:B------:R-:W-:Y:S01]  /*11640*/  IMAD.MOV.U32 R224, RZ, RZ, R240 ;  /* 0x000000ffffe07224 */ /* 0x000fe200078e00f0 */
[----:B------:R-:W-:Y:S02]  /*11650*/  MOV R223, R241 ;  /* 0x000000f100df7202 */ /* 0x000fe40000000f00 */
[----:B------:R-:W2:Y:S04]  /*11660*/  LDL.LU.64 R240, [R1+0x158] ;  /* 0x0001580001f07983 */ /* 0x000ea80000300a00 */
[----:B------:R-:W2:Y:S01]  /*11670*/  LDL.LU.64 R52, [R1+0x160] ;  /* 0x0001600001347983 */ /* 0x000ea20000300a00 */
[----:B------:R-:W-:Y:S01]  /*11680*/  IMAD.MOV.U32 R64, RZ, RZ, R226 ;  /* 0x000000ffff407224 */ /* 0x000fe200078e00e2 */
[----:B------:R-:W-:Y:S01]  /*11690*/  MOV R226, R250 ;  /* 0x000000fa00e27202 */ /* 0x000fe20000000f00 */
[----:B------:R-:W-:Y:S01]  /*116a0*/  IMAD.MOV.U32 R65, RZ, RZ, R227 ;  /* 0x000000ffff417224 */ /* 0x000fe200078e00e3 */
[----:B------:R-:W-:Y:S01]  /*116b0*/  MOV R18, R234 ;  /* 0x000000ea00127202 */ /* 0x000fe20000000f00 */
[----:B------:R-:W-:Y:S01]  /*116c0*/  IMAD.MOV.U32 R16, RZ, RZ, R230 ;  /* 0x000000ffff107224 */ /* 0x000fe200078e00e6 */
[----:B------:R-:W2:Y:S01]  /*116d0*/  LDL.LU.64 R54, [R1+0x168] ;  /* 0x0001680001367983 */ /* 0x000ea20000300a00 */
[----:B------:R-:W-:-:S02]  /*116e0*/  IMAD.MOV.U32 R15, RZ, RZ, R231 ;  /* 0x000000ffff0f7224 */ /* 0x000fc400078e00e7 */
[----:B------:R-:W-:Y:S02]  /*116f0*/  IMAD.MOV.U32 R250, RZ, RZ, R228 ;  /* 0x000000fffffa7224 */ /* 0x000fe400078e00e4 */
[----:B------:R-:W-:Y:S02]  /*11700*/  IMAD.MOV.U32 R230, RZ, RZ, R232 ;  /* 0x000000ffffe67224 */ /* 0x000fe400078e00e8 */
[----:B------:R-:W-:Y:S02]  /*11710*/  IMAD.MOV.U32 R17, RZ, RZ, R235 ;  /* 0x000000ffff117224 */ /* 0x000fe400078e00eb */
[----:B------:R-:W-:Y:S01]  /*11720*/  IMAD.MOV.U32 R228, RZ, RZ, R56 ;  /* 0x000000ffffe47224 */ /* 0x000fe200078e0038 */
[----:B------:R-:W-:Y:S01]  /*11730*/  MOV R56, R58 ;  /* 0x0000003a00387202 */ /* 0x000fe20000000f00 */
[----:B------:R-:W-:Y:S02]  /*11740*/  IMAD.MOV.U32 R227, RZ, RZ, R57 ;  /* 0x000000ffffe37224 */ /* 0x000fe400078e0039 */
[----:B------:R-:W-:-:S02]  /*11750*/  IMAD.MOV.U32 R232, RZ, RZ, R62 ;  /* 0x000000ffffe87224 */ /* 0x000fc400078e003e */
[----:B------:R-:W-:Y:S02]  /*11760*/  IMAD.MOV.U32 R231, RZ, RZ, R63 ;  /* 0x000000ffffe77224 */ /* 0x000fe400078e003f */
[----:B------:R-:W-:Y:S01]  /*11770*/  IMAD.MOV.U32 R57, RZ, RZ, R59 ;  /* 0x000000ffff397224 */ /* 0x000fe200078e003b */
[----:B------:R-:W2:Y:S04]  /*11780*/  LDL.LU.64 R62, [R1+0x170] ;  /* 0x00017000013e7983 */ /* 0x000ea80000300a00 */
[----:B------:R-:W2:Y:S01]  /*11790*/  LDL.LU.64 R58, [R1+0x178] ;  /* 0x00017800013a7983 */ /* 0x000ea20000300a00 */
[----:B------:R-:W-:Y:S01]  /*117a0*/  IMAD.MOV.U32 R20, RZ, RZ, R238 ;  /* 0x000000ffff147224 */ /* 0x000fe200078e00ee */
[----:B------:R-:W-:Y:S02]  /*117b0*/  MOV R19, R239 ;  /* 0x000000ef00137202 */ /* 0x000fe40000000f00 */
[----:B---3--:R-:W-:Y:S01]  /*117c0*/  MOV R234, R236 ;  /* 0x000000ec00ea7202 */ /* 0x008fe20000000f00 */
[----:B----4-:R-:W-:Y:S01]  /*117d0*/  IMAD.MOV.U32 R236, RZ, RZ, R60 ;  /* 0x000000ffffec7224 */ /* 0x010fe200078e003c */
[----:B------:R-:W-:Y:S01]  /*117e0*/  MOV R235, R61 ;  /* 0x0000003d00eb7202 */ /* 0x000fe20000000f00 */
[----:B------:R-:W-:-:S02]  /*117f0*/  IMAD.MOV.U32 R60, RZ, RZ, R64 ;  /* 0x000000ffff3c7224 */ /* 0x000fc400078e0040 */
[----:B------:R-:W-:Y:S02]  /*11800*/  IMAD.MOV.U32 R61, RZ, RZ, R65 ;  /* 0x000000ffff3d7224 */ /* 0x000fe400078e0041 */
[----:B------:R-:W3:Y:S04]  /*11810*/  LDL.LU.64 R64, [R1+0x180] ;  /* 0x0001800001407983 */ /* 0x000ee80000300a00 */
[----:B------:R-:W4:Y:S04]  /*11820*/  LDL.LU.64 R38, [R1+0x188] ;  /* 0x0001880001267983 */ /* 0x000f280000300a00 */
[----:B------:R-:W4:Y:S04]  /*11830*/  LDL.LU.64 R44, [R1+0x190] ;  /* 0x00019000012c7983 */ /* 0x000f280000300a00 */
[----:B------:R-:W4:Y:S04]  /*11840*/  LDL.LU.64 R48, [R1+0x198] ;  /* 0x0001980001307983 */ /* 0x000f280000300a00 */
[----:B------:R-:W4:Y:S04]  /*11850*/  LDL.LU.64 R46, [R1+0x2a8] ;  /* 0x0002a800012e7983 */ /* 0x000f280000300a00 */
[----:B------:R-:W4:Y:S01]  /*11860*/  LDL.LU.64 R50, [R1+0x1a0] ;  /* 0x0001a00001327983 */ /* 0x000f220000300a00 */
[----:B--2---:R-:W-:Y:S01]  /*11870*/  MOV R238, R240 ;  /* 0x000000f000ee7202 */ /* 0x004fe20000000f00 */
[----:B------:R-:W-:Y:S01]  /*11880*/  IMAD.MOV.U32 R240, RZ, RZ, R52 ;  /* 0x000000fffff07224 */ /* 0x000fe200078e0034 */
[----:B------:R-:W-:-:S02]  /*11890*/  MOV R239, R53 ;  /* 0x0000003500ef7202 */ /* 0x000fc40000000f00 */
[----:B------:R-:W2:Y:S04]  /*118a0*/  LDL.LU.64 R52, [R1+0x1b8] ;  /* 0x0001b80001347983 */ /* 0x000ea80000300a00 */
[----:B------:R-:W2:Y:S04]  /*118b0*/  LDL.LU.64 R40, [R1+0x1c8] ;  /* 0x0001c80001287983 */ /* 0x000ea80000300a00 */
[----:B------:R-:W2:Y:S01]  /*118c0*/  LDL.LU.64 R42, [R1+0x1d8] ;  /* 0x0001d800012a7983 */ /* 0x000ea20000300a00 */
[----:B------:R-:W-:Y:S02]  /*118d0*/  IMAD.MOV.U32 R21, RZ, RZ, R243 ;  /* 0x000000ffff157224 */ /* 0x000fe400078e00f3 */
[----:B------:R-:W-:-:S02]  /*118e0*/  IMAD.MOV.U32 R67, RZ, RZ, R221 ;  /* 0x000000ffff437224 */ /* 0x000fc400078e00dd */
[----:B------:R-:W-:Y:S02]  /*118f0*/  IMAD.MOV.U32 R243, RZ, RZ, R63 ;  /* 0x000000fffff37224 */ /* 0x000fe400078e003f */
[----:B------:R-:W-:Y:S01]  /*11900*/  IMAD.MOV.U32 R63, RZ, RZ, R71 ;  /* 0x000000ffff3f7224 */ /* 0x000fe200078e0047 */
[----:B------:R-:W-:Y:S01]  /*11910*/  MOV R71, R73 ;  /* 0x0000004900477202 */ /* 0x000fe20000000f00 */
[----:B------:R-:W-:Y:S02]  /*11920*/  IMAD.MOV.U32 R73, RZ, RZ, R75 ;  /* 0x000000ffff497224 */ /* 0x000fe400078e004b */
[----:B------:R-:W-:Y:S01]  /*11930*/  IMAD.MOV.U32 R75, RZ, RZ, R77 ;  /* 0x000000ffff4b7224 */ /* 0x000fe200078e004d */
[----:B------:R-:W-:Y:S01]  /*11940*/  MOV R77, R79 ;  /* 0x0000004f004d7202 */ /* 0x000fe20000000f00 */
[----:B------:R-:W-:Y:S02]  /*11950*/  IMAD.MOV.U32 R221, RZ, RZ, R225 ;  /* 0x000000ffffdd7224 */ /* 0x000fe400078e00e1 */
[----:B------:R-:W-:Y:S01]  /*11960*/  IMAD.MOV.U32 R225, RZ, RZ, R251 ;  /* 0x000000ffffe17224 */ /* 0x000fe200078e00fb */
[----:B------:R-:W-:Y:S01]  /*11970*/  MOV R251, R229 ;  /* 0x000000e500fb7202 */ /* 0x000fe20000000f00 */
[----:B------:R-:W-:-:S02]  /*11980*/  IMAD.MOV.U32 R79, RZ, RZ, R81 ;  /* 0x000000ffff4f7224 */ /* 0x000fc400078e0051 */
[----:B------:R-:W-:Y:S01]  /*11990*/  IMAD.MOV.U32 R81, RZ, RZ, R83 ;  /* 0x000000ffff517224 */ /* 0x000fe200078e0053 */
[----:B------:R-:W-:Y:S01]  /*119a0*/  MOV R83, R85 ;  /* 0x0000005500537202 */ /* 0x000fe20000000f00 */
[----:B------:R-:W-:Y:S02]  /*119b0*/  IMAD.MOV.U32 R85, RZ, RZ, R247 ;  /* 0x000000ffff557224 */ /* 0x000fe400078e00f7 */
[----:B---3--:R-:W-:Y:S01]  /*119c0*/  IMAD.MOV.U32 R247, RZ, RZ, R65 ;  /* 0x000000fffff77224 */ /* 0x008fe200078e0041 */
[----:B------:R-:W-:Y:S01]  /*119d0*/  MOV R65, R251 ;  /* 0x000000fb00417202 */ /* 0x000fe20000000f00 */
[----:B----4-:R-:W-:Y:S01]  /*119e0*/  IMAD.MOV.U32 R0, RZ, RZ, R49 ;  /* 0x000000ffff007224 */ /* 0x010fe200078e0031 */
[----:B------:R1:W-:Y:S01]  /*119f0*/  STL [R1+0x104], R48 ;  /* 0x0001043001007387 */ /* 0x0003e20000100800 */
[----:B------:R-:W-:-:S03]  /*11a00*/  MOV R252, R44 ;  /* 0x0000002c00fc7202 */ /* 0x000fc60000000f00 */
[----:B------:R3:W-:Y:S01]  /*11a10*/  STL [R1+0x100], R0 ;  /* 0x0001000001007387 */ /* 0x0007e20000100800 */
[----:B------:R-:W-:-:S03]  /*11a20*/  IMAD.MOV.U32 R251, RZ, RZ, R45 ;  /* 0x000000fffffb7224 */ /* 0x000fc600078e002d */
[----:B-1----:R-:W4:Y:S01]  /*11a30*/  LDL.LU.64 R48, [R1+0x2c0] ;  /* 0x0002c00001307983 */ /* 0x002f220000300a00 */
[----:B---3--:R-:W-:-:S03]  /*11a40*/  MOV R0, R51 ;  /* 0x0000003300007202 */ /* 0x008fc60000000f00 */
[----:B------:R-:W3:Y:S04]  /*11a50*/  LDL.LU.64 R44, [R1+0x250] ;  /* 0x00025000012c7983 */ /* 0x000ee80000300a00 */
[----:B------:R1:W-:Y:S04]  /*11a60*/  STL [R1+0x10c], R50 ;  /* 0x00010c3201007387 */ /* 0x0003e80000100800 */
[----:B------:R1:W-:Y:S04]  /*11a70*/  STL [R1+0x108], R0 ;  /* 0x0001080001007387 */ /* 0x0003e80000100800 */
[----:B--2---:R2:W-:Y:S04]  /*11a80*/  STL [R1+0x114], R52 ;  /* 0x0001143401007387 */ /* 0x0045e80000100800 */
[----:B-1----:R-:W3:Y:S01]  /*11a90*/  LDL.LU.64 R50, [R1+0x2d0] ;  /* 0x0002d00001327983 */ /* 0x002ee20000300a00 */
[----:B------:R-:W-:-:S05]  /*11aa0*/  IMAD.MOV.U32 R0, RZ, RZ, R53 ;  /* 0x000000ffff007224 */ /* 0x000fca00078e0035 */
[----:B------:R1:W-:Y:S04]  /*11ab0*/  STL [R1+0x110], R0 ;  /* 0x0001100001007387 */ /* 0x0003e80000100800 */
[----:B------:R1:W-:Y:S04]  /*11ac0*/  STL [R1+0x11c], R40 ;  /* 0x00011c2801007387 */ /* 0x0003e80000100800 */
[----:B--2---:R-:W2:Y:S01]  /*11ad0*/  LDL.LU.64 R52, [R1+0x2d8] ;  /* 0x0002d80001347983 */ /* 0x004ea20000300a00 */
[----:B-1----:R-:W-:-:S05]  /*11ae0*/  IMAD.MOV.U32 R0, RZ, RZ, R41 ;  /* 0x000000ffff007224 */ /* 0x002fca00078e0029 */
[----:B------:R1:W-:Y:S04]  /*11af0*/  STL [R1+0x118], R0 ;  /* 0x0001180001007387 */ /* 0x0003e80000100800 */
[----:B------:R1:W-:Y:S04]  /*11b00*/  STL [R1+0x124], R42 ;  /* 0x0001242a01007387 */ /* 0x0003e80000100800 */
[----:B------:R-:W2:Y:S01]  /*11b10*/  LDL.LU.64 R40, [R1+0x230] ;  /* 0x0002300001287983 */ /* 0x000ea20000300a00 */
[----:B-1----:R-:W-:-:S05]  /*11b20*/  MOV R0, R43 ;  /* 0x0000002b00007202 */ /* 0x002fca0000000f00 */
[----:B------:R1:W-:Y:S04]  /*11b30*/  STL [R1+0x120], R0 ;  /* 0x0001200001007387 */ /* 0x0003e80000100800 */
[----:B------:R1:W-:Y:S04]  /*11b40*/  STL [R1+0x12c], R46 ;  /* 0x00012c2e01007387 */ /* 0x0003e80000100800 */
[----:B------:R-:W2:Y:S01]  /*11b50*/  LDL.LU.64 R42, [R1+0x2b8] ;  /* 0x0002b800012a7983 */ /* 0x000ea20000300a00 */
[----:B-1----:R-:W-:-:S03]  /*11b60*/  IMAD.MOV.U32 R0, RZ, RZ, R47 ;  /* 0x000000ffff007224 */ /* 0x002fc600078e002f */
[----:B------:R-:W2:Y:S04]  /*11b70*/  LDL.LU.64 R46, [R1+0x260] ;  /* 0x00026000012e7983 */ /* 0x000ea80000300a00 */
[----:B------:R4:W-:Y:S02]  /*11b80*/  STL [R1+0x128], R0 ;  /* 0x0001280001007387 */ /* 0x0009e40000100800 */
[----:B----4-:R-:W-:Y:S02]  /*11b90*/  IMAD.MOV.U32 R0, RZ, RZ, R49 ;  /* 0x000000ffff007224 */ /* 0x010fe400078e0031 */
[----:B------:R1:W-:Y:S04]  /*11ba0*/  STL [R1+0x134], R48 ;  /* 0x0001343001007387 */ /* 0x0003e80000100800 */
[----:B-1----:R-:W4:Y:S04]  /*11bb0*/  LDL.LU.64 R48, [R1+0x270] ;  /* 0x0002700001307983 */ /* 0x002f280000300a00 */
[----:B------:R1:W-:Y:S04]  /*11bc0*/  STL [R1+0x130], R0 ;  /* 0x0001300001007387 */ /* 0x0003e80000100800 */
[----:B---3--:R3:W-:Y:S01]  /*11bd0*/  STL [R1+0x13c], R50 ;  /* 0x00013c3201007387 */ /* 0x0087e20000100800 */
[----:B-1----:R-:W-:-:S03]  /*11be0*/  MOV R0, R51 ;  /* 0x0000003300007202 */ /* 0x002fc60000000f00 */
[----:B---3--:R-:W3:Y:S04]  /*11bf0*/  LDL.LU.64 R50, [R1+0x288] ;  /* 0x0002880001327983 */ /* 0x008ee80000300a00 */
[----:B------:R1:W-:Y:S04]  /*11c00*/  STL [R1+0x138], R0 ;  /* 0x0001380001007387 */ /* 0x0003e80000100800 */
[----:B--2---:R2:W-:Y:S01]  /*11c10*/  STL [R1+0x144], R52 ;  /* 0x0001443401007387 */ /* 0x0045e20000100800 */
[----:B-1----:R-:W-:-:S05]  /*11c20*/  IMAD.MOV.U32 R0, RZ, RZ, R53 ;  /* 0x000000ffff007224 */ /* 0x002fca00078e0035 */
[----:B------:R1:W-:Y:S04]  /*11c30*/  STL [R1+0x140], R0 ;  /* 0x0001400001007387 */ /* 0x0003e80000100800 */
[----:B--2---:R-:W2:Y:S01]  /*11c40*/  LDL.LU.64 R52, [R1+0x2a0] ;  /* 0x0002a00001347983 */ /* 0x004ea20000300a00 */
[----:B-1----:R-:W-:-:S03]  /*11c50*/  IMAD.MOV.U32 R0, RZ, RZ, R41 ;  /* 0x000000ffff007224 */ /* 0x002fc600078e0029 */
[----:B------:R-:W-:Y:S04]  /*11c60*/  STL [R1+0x14c], R40 ;  /* 0x00014c2801007387 */ /* 0x000fe80000100800 */
[----:B------:R-:W-:Y:S04]  /*11c70*/  STL [R1+0x154], R44 ;  /* 0x0001542c01007387 */ /* 0x000fe80000100800 */
[----:B------:R1:W-:Y:S04]  /*11c80*/  STL [R1+0x148], R0 ;  /* 0x0001480001007387 */ /* 0x0003e80000100800 */
[----:B------:R-:W-:Y:S01]  /*11c90*/  STL [R1+0x15c], R46 ;  /* 0x00015c2e01007387 */ /* 0x000fe20000100800 */
[----:B-1----:R-:W-:-:S05]  /*11ca0*/  MOV R0, R45 ;  /* 0x0000002d00007202 */ /* 0x002fca0000000f00 */
[----:B------:R1:W-:Y:S02]  /*11cb0*/  STL [R1+0x150], R0 ;  /* 0x0001500001007387 */ /* 0x0003e40000100800 */
[----:B-1----:R-:W-:-:S05]  /*11cc0*/  IMAD.MOV.U32 R0, RZ, RZ, R47 ;  /* 0x000000ffff007224 */ /* 0x002fca00078e002f */
[----:B------:R1:W-:Y:S04]  /*11cd0*/  STL [R1+0x158], R0 ;  /* 0x0001580001007387 */ /* 0x0003e80000100800 */
[----:B------:R-:W2:Y:S04]  /*11ce0*/  LDL.LU.64 R46, [R1+0x2c8] ;  /* 0x0002c800012e7983 */ /* 0x000ea80000300a00 */
[----:B----4-:R4:W-:Y:S01]  /*11cf0*/  STL [R1+0x164], R48 ;  /* 0x0001643001007387 */ /* 0x0109e20000100800 */
[----:B-1----:R-:W-:-:S03]  /*11d00*/  IMAD.MOV.U32 R0, RZ, RZ, R49 ;  /* 0x000000ffff007224 */ /* 0x002fc600078e0031 */
[----:B----4-:R-:W4:Y:S04]  /*11d10*/  LDL.LU.64 R48, [R1+0x1a8] ;  /* 0x0001a80001307983 */ /* 0x010f280000300a00 */
[----:B------:R3:W-:Y:S04]  /*11d20*/  STL [R1+0x160], R0 ;  /* 0x0001600001007387 */ /* 0x0007e80000100800 */
[----:B------:R-:W4:Y:S01]  /*11d30*/  LDL.LU.64 R40, [R1+0x1b0] ;  /* 0x0001b00001287983 */ /* 0x000f220000300a00 */
[----:B---3--:R-:W-:-:S03]  /*11d40*/  MOV R0, R51 ;  /* 0x0000003300007202 */ /* 0x008fc60000000f00 */
[----:B------:R-:W-:Y:S04]  /*11d50*/  STL [R1+0x16c], R50 ;  /* 0x00016c3201007387 */ /* 0x000fe80000100800 */
[----:B------:R1:W-:Y:S04]  /*11d60*/  STL [R1+0x168], R0 ;  /* 0x0001680001007387 */ /* 0x0003e80000100800 */
[----:B--2---:R2:W-:Y:S01]  /*11d70*/  STL [R1+0x174], R52 ;  /* 0x0001743401007387 */ /* 0x0045e20000100800 */
[----:B-1----:R-:W-:-:S03]  /*11d80*/  IMAD.MOV.U32 R0, RZ, RZ, R53 ;  /* 0x000000ffff007224 */ /* 0x002fc600078e0035 */
[----:B------:R-:W3:Y:S04]  /*11d90*/  LDL.LU.64 R44, [R1+0x1c0] ;  /* 0x0001c000012c7983 */ /* 0x000ee80000300a00 */
[----:B------:R1:W-:Y:S04]  /*11da0*/  STL [R1+0x170], R0 ;  /* 0x0001700001007387 */ /* 0x0003e80000100800 */
[----:B------:R1:W-:Y:S04]  /*11db0*/  STL [R1+0x17c], R42 ;  /* 0x00017c2a01007387 */ /* 0x0003e80000100800 */
[----:B--2---:R-:W2:Y:S01]  /*11dc0*/  LDL.LU.64 R52, [R1+0x258] ;  /* 0x0002580001347983 */ /* 0x004ea20000300a00 */
[----:B-1----:R-:W-:-:S03]  /*11dd0*/  IMAD.MOV.U32 R0, RZ, RZ, R43 ;  /* 0x000000ffff007224 */ /* 0x002fc600078e002b */
[----:B------:R-:W2:Y:S04]  /*11de0*/  LDL.LU.64 R50, [R1+0x2b0] ;  /* 0x0002b00001327983 */ /* 0x000ea80000300a00 */
[----:B------:R1:W-:Y:S04]  /*11df0*/  STL [R1+0x178], R0 ;  /* 0x0001780001007387 */ /* 0x0003e80000100800 */
[----:B------:R1:W-:Y:S04]  /*11e00*/  STL [R1+0x184], R46 ;  /* 0x0001842e01007387 */ /* 0x0003e80000100800 */
[----:B------:R-:W2:Y:S01]  /*11e10*/  LDL.LU.64 R42, [R1+0x268] ;  /* 0x00026800012a7983 */ /* 0x000ea20000300a00 */
[----:B-1----:R-:W-:-:S03]  /*11e20*/  MOV R0, R47 ;  /* 0x0000002f00007202 */ /* 0x002fc60000000f00 */
[----:B------:R-:W2:Y:S04]  /*11e30*/  LDL.LU.64 R46, [R1+0x280] ;  /* 0x00028000012e7983 */ /* 0x000ea80000300a00 */
[----:B------:R4:W-:Y:S02]  /*11e40*/  STL [R1+0x180], R0 ;  /* 0x0001800001007387 */ /* 0x0009e40000100800 */
[----:B----4-:R-:W-:Y:S02]  /*11e50*/  IMAD.MOV.U32 R0, RZ, RZ, R49 ;  /* 0x000000ffff007224 */ /* 0x010fe400078e0031 */
[----:B------:R1:W-:Y:S04]  /*11e60*/  STL [R1+0x18c], R48 ;  /* 0x00018c3001007387 */ /* 0x0003e80000100800 */
[----:B------:R4:W-:Y:S04]  /*11e70*/  STL [R1+0x188], R0 ;  /* 0x0001880001007387 */ /* 0x0009e80000100800 */
[----:B------:R-:W-:Y:S04]  /*11e80*/  STL [R1+0x194], R40 ;  /* 0x0001942801007387 */ /* 0x000fe80000100800 */
[----:B-1----:R-:W2:Y:S01]  /*11e90*/  LDL.LU.64 R48, [R1+0x298] ;  /* 0x0002980001307983 */ /* 0x002ea20000300a00 */
[----:B----4-:R-:W-:-:S05]  /*11ea0*/  IMAD.MOV.U32 R0, RZ, RZ, R41 ;  /* 0x000000ffff007224 */ /* 0x010fca00078e0029 */
[----:B------:R3:W-:Y:S02]  /*11eb0*/  STL [R1+0x190], R0 ;  /* 0x0001900001007387 */ /* 0x0007e40000100800 */
[----:B---3--:R-:W-:Y:S02]  /*11ec0*/  MOV R0, R45 ;  /* 0x0000002d00007202 */ /* 0x008fe40000000f00 */
[----:B------:R1:W-:Y:S04]  /*11ed0*/  STL [R1+0x19c], R44 ;  /* 0x00019c2c01007387 */ /* 0x0003e80000100800 */
[----:B------:R2:W-:Y:S04]  /*11ee0*/  STL [R1+0x198], R0 ;  /* 0x0001980001007387 */ /* 0x0005e80000100800 */
[----:B-1----:R-:W3:Y:S01]  /*11ef0*/  LDL.LU.64 R44, [R1+0x200] ;  /* 0x00020000012c7983 */ /* 0x002ee20000300a00 */
[----:B--2---:R-:W-:-:S03]  /*11f00*/  IMAD.MOV.U32 R0, RZ, RZ, R53 ;  /* 0x000000ffff007224 */ /* 0x004fc600078e0035 */
[----:B------:R1:W-:Y:S04]  /*11f10*/  STL [R1+0x1a4], R52 ;  /* 0x0001a43401007387 */ /* 0x0003e80000100800 */
[----:B------:R2:W-:Y:S04]  /*11f20*/  STL [R1+0x1a0], R0 ;  /* 0x0001a00001007387 */ /* 0x0005e80000100800 */
[----:B-1----:R-:W4:Y:S01]  /*11f30*/  LDL.LU.64 R52, [R1+0x1d0] ;  /* 0x0001d00001347983 */ /* 0x002f220000300a00 */
[----:B------:R-:W-:Y:S02]  /*11f40*/  IMAD.MOV.U32 R22, RZ, RZ, R242 ;  /* 0x000000ffff167224 */ /* 0x000fe400078e00f2 */
[----:B------:R-:W-:Y:S01]  /*11f50*/  IMAD.MOV.U32 R242, RZ, RZ, R54 ;  /* 0x000000fffff27224 */ /* 0x000fe200078e0036 */
[----:B------:R-:W-:Y:S01]  /*11f60*/  MOV R54, R66 ;  /* 0x0000004200367202 */ /* 0x000fe20000000f00 */
[----:B------:R-:W-:-:S02]  /*11f70*/  IMAD.MOV.U32 R66, RZ, RZ, R244 ;  /* 0x000000ffff427224 */ /* 0x000fc400078e00f4 */
[----:B------:R-:W-:Y:S01]  /*11f80*/  IMAD.MOV.U32 R244, RZ, RZ, R62 ;  /* 0x000000fffff47224 */ /* 0x000fe200078e003e */
[----:B------:R-:W-:Y:S01]  /*11f90*/  MOV R62, R70 ;  /* 0x00000046003e7202 */ /* 0x000fe20000000f00 */
[----:B------:R-:W-:Y:S02]  /*11fa0*/  IMAD.MOV.U32 R70, RZ, RZ, R72 ;  /* 0x000000ffff467224 */ /* 0x000fe400078e0048 */
[----:B------:R-:W-:Y:S01]  /*11fb0*/  IMAD.MOV.U32 R72, RZ, RZ, R74 ;  /* 0x000000ffff487224 */ /* 0x000fe200078e004a */
[----:B------:R-:W-:Y:S01]  /*11fc0*/  MOV R74, R76 ;  /* 0x0000004c004a7202 */ /* 0x000fe20000000f00 */
[----:B------:R-:W-:Y:S01]  /*11fd0*/  IMAD.MOV.U32 R76, RZ, RZ, R78 ;  /* 0x000000ffff4c7224 */ /* 0x000fe200078e004e */
[----:B------:R-:W-:Y:S01]  /*11fe0*/  MOV R229, R233 ;  /* 0x000000e900e57202 */ /* 0x000fe20000000f00 */
[----:B------:R-:W-:Y:S01]  /*11ff0*/  IMAD.MOV.U32 R78, RZ, RZ, R80 ;  /* 0x000000ffff4e7224 */ /* 0x000fe200078e0050 */
[----:B------:R-:W-:Y:S01]  /*12000*/  MOV R80, R82 ;  /* 0x0000005200507202 */ /* 0x000fe20000000f00 */
[----:B------:R-:W-:-:S02]  /*12010*/  IMAD.MOV.U32 R233, RZ, RZ, R237 ;  /* 0x000000ffffe97224 */ /* 0x000fc400078e00ed */
[----:B------:R-:W-:Y:S02]  /*12020*/  IMAD.MOV.U32 R237, RZ, RZ, R241 ;  /* 0x000000ffffed7224 */ /* 0x000fe400078e00f1 */
[----:B------:R-:W-:Y:S02]  /*12030*/  IMAD.MOV.U32 R82, RZ, RZ, R84 ;  /* 0x000000ffff527224 */ /* 0x000fe400078e0054 */
[----:B------:R-:W-:Y:S02]  /*12040*/  IMAD.MOV.U32 R241, RZ, RZ, R55 ;  /* 0x000000fffff17224 */ /* 0x000fe400078e0037 */
[----:B------:R-:W-:Y:S01]  /*12050*/  IMAD.MOV.U32 R84, RZ, RZ, R246 ;  /* 0x000000ffff547224 */ /* 0x000fe200078e00f6 */
[----:B------:R-:W-:Y:S01]  /*12060*/  MOV R246, R58 ;  /* 0x0000003a00f67202 */ /* 0x000fe20000000f00 */
[----:B--2---:R-:W-:Y:S02]  /*12070*/  IMAD.MOV.U32 R0, RZ, RZ, R43 ;  /* 0x000000ffff007224 */ /* 0x004fe400078e002b */
[----:B------:R-:W-:Y:S01]  /*12080*/  IMAD.MOV.U32 R55, RZ, RZ, R67 ;  /* 0x000000ffff377224 */ /* 0x000fe200078e0043 */
[----:B------:R-:W-:Y:S01]  /*12090*/  MOV R67, R245 ;  /* 0x000000f500437202 */ /* 0x000fe20000000f00 */
[----:B------:R-:W-:Y:S01]  /*120a0*/  IMAD.MOV.U32 R58, RZ, RZ, R60 ;  /* 0x000000ffff3a7224 */ /* 0x000fe200078e003c */
[----:B------:R-:W-:Y:S01]  /*120b0*/  STL [R1+0x1ac], R42 ;  /* 0x0001ac2a01007387 */ /* 0x000fe20000100800 */
[----:B------:R-:W-:Y:S01]  /*120c0*/  IMAD.MOV.U32 R245, RZ, RZ, R59 ;  /* 0x000000fffff57224 */ /* 0x000fe200078e003b */
[----:B------:R-:W-:Y:S01]  /*120d0*/  MOV R59, R61 ;  /* 0x0000003d003b7202 */ /* 0x000fe20000000f00 */
[----:B------:R-:W-:Y:S01]  /*120e0*/  IMAD.MOV.U32 R60, RZ, RZ, R248 ;  /* 0x000000ffff3c7224 */ /* 0x000fe200078e00f8 */
[----:B------:R-:W-:Y:S01]  /*120f0*/  MOV R248, R64 ;  /* 0x0000004000f87202 */ /* 0x000fe20000000f00 */
[----:B------:R-:W-:Y:S01]  /*12100*/  IMAD.MOV.U32 R61, RZ, RZ, R249 ;  /* 0x000000ffff3d7224 */ /* 0x000fe200078e00f9 */
[----:B------:R1:W-:Y:S01]  /*12110*/  STL [R1+0x1a8], R0 ;  /* 0x0001a80001007387 */ /* 0x0003e20000100800 */
[----:B------:R-:W-:-:S02]  /*12120*/  IMAD.MOV.U32 R64, RZ, RZ, R250 ;  /* 0x000000ffff407224 */ /* 0x000fc400078e00fa */
[----:B------:R-:W-:Y:S01]  /*12130*/  IMAD.MOV.U32 R250, RZ, RZ, R38 ;  /* 0x000000fffffa7224 */ /* 0x000fe200078e0026 */
[----:B------:R-:W-:Y:S01]  /*12140*/  STL [R1+0x1b4], R46 ;  /* 0x0001b42e01007387 */ /* 0x000fe20000100800 */
[----:B------:R-:W-:-:S03]  /*12150*/  IMAD.MOV.U32 R249, RZ, RZ, R39 ;  /* 0x000000fffff97224 */ /* 0x000fc600078e0027 */
[----:B------:R-:W2:Y:S01]  /*12160*/  LDL.LU.64 R38, [R1+0x1e8] ;  /* 0x0001e80001267983 */ /* 0x000ea20000300a00 */
[----:B-1----:R-:W-:-:S03]  /*12170*/  MOV R0, R47 ;  /* 0x0000002f00007202 */ /* 0x002fc60000000f00 */
[----:B------:R-:W3:Y:S04]  /*12180*/  LDL.LU.64 R40, [R1+0x1e0] ;  /* 0x0001e00001287983 */ /* 0x000ee80000300a00 */
[----:B------:R1:W-:Y:S04]  /*12190*/  STL [R1+0x1b0], R0 ;  /* 0x0001b00001007387 */ /* 0x0003e80000100800 */
[----:B------:R-:W3:Y:S01]  /*121a0*/  LDL.LU.64 R42, [R1+0x1f0] ;  /* 0x0001f000012a7983 */ /* 0x000ee20000300a00 */
[----:B-1----:R-:W-:-:S03]  /*121b0*/  IMAD.MOV.U32 R0, RZ, RZ, R49 ;  /* 0x000000ffff007224 */ /* 0x002fc600078e0031 */
[----:B------:R1:W-:Y:S04]  /*121c0*/  STL [R1+0x1bc], R48 ;  /* 0x0001bc3001007387 */ /* 0x0003e80000100800 */
[----:B------:R-:W-:Y:S04]  /*121d0*/  STL [R1+0x1c4], R50 ;  /* 0x0001c43201007387 */ /* 0x000fe80000100800 */
[----:B------:R1:W-:Y:S04]  /*121e0*/  STL [R1+0x1b8], R0 ;  /* 0x0001b80001007387 */ /* 0x0003e80000100800 */
[----:B------:R-:W3:Y:S04]  /*121f0*/  LDL.LU.64 R46, [R1+0x1f8] ;  /* 0x0001f800012e7983 */ /* 0x000ee80000300a00 */
[----:B-1----:R-:W3:Y:S01]  /*12200*/  LDL.LU.64 R48, [R1+0x290] ;  /* 0x0002900001307983 */ /* 0x002ee20000300a00 */
[----:B------:R-:W-:-:S05]  /*12210*/  IMAD.MOV.U32 R0, RZ, RZ, R51 ;  /* 0x000000ffff007224 */ /* 0x000fca00078e0033 */
[----:B------:R1:W-:Y:S04]  /*12220*/  STL [R1+0x1c0], R0 ;  /* 0x0001c00001007387 */ /* 0x0003e80000100800 */
[----:B----4-:R4:W-:Y:S04]  /*12230*/  STL [R1+0x1cc], R52 ;  /* 0x0001cc3401007387 */ /* 0x0109e80000100800 */
[----:B------:R-:W3:Y:S01]  /*12240*/  LDL.LU.64 R50, [R1+0x208] ;  /* 0x0002080001327983 */ /* 0x000ee20000300a00 */
[----:B-1----:R-:W-:Y:S01]  /*12250*/  MOV R0, R53 ;  /* 0x0000003500007202 */ /* 0x002fe20000000f00 */
[----:B----4-:R-:W-:-:S02]  /*12260*/  IMAD.MOV.U32 R52, RZ, RZ, R64 ;  /* 0x000000ffff347224 */ /* 0x010fc400078e0040 */
[----:B------:R-:W-:Y:S02]  /*12270*/  IMAD.MOV.U32 R53, RZ, RZ, R65 ;  /* 0x000000ffff357224 */ /* 0x000fe400078e0041 */
[----:B------:R-:W4:Y:S04]  /*12280*/  LDL.LU.64 R64, [R1+0x210] ;  /* 0x0002100001407983 */ /* 0x000f280000300a00 */
[----:B------:R2:W-:Y:S02]  /*12290*/  STL [R1+0x1c8], R0 ;  /* 0x0001c80001007387 */ /* 0x0005e40000100800 */
[----:B--2---:R-:W-:Y:S02]  /*122a0*/  MOV R0, R39 ;  /* 0x0000002700007202 */ /* 0x004fe40000000f00 */
[----:B------:R-:W-:Y:S04]  /*122b0*/  STL [R1+0x1d4], R38 ;  /* 0x0001d42601007387 */ /* 0x000fe80000100800 */
[----:B------:R1:W-:Y:S04]  /*122c0*/  STL [R1+0x1d0], R0 ;  /* 0x0001d00001007387 */ /* 0x0003e80000100800 */
[----:B---3--:R-:W-:Y:S01]  /*122d0*/  STL [R1+0x1dc], R40 ;  /* 0x0001dc2801007387 */ /* 0x008fe20000100800 */
[----:B-1----:R-:W-:-:S05]  /*122e0*/  IMAD.MOV.U32 R0, RZ, RZ, R41 ;  /* 0x000000ffff007224 */ /* 0x002fca00078e0029 */
[----:B------:R1:W-:Y:S04]  /*122f0*/  STL [R1+0x1d8], R0 ;  /* 0x0001d80001007387 */ /* 0x0003e80000100800 */
[----:B------:R-:W-:Y:S01]  /*12300*/  STL [R1+0x1e4], R42 ;  /* 0x0001e42a01007387 */ /* 0x000fe20000100800 */
[----:B-1----:R-:W-:-:S03]  /*12310*/  IMAD.MOV.U32 R0, RZ, RZ, R43 ;  /* 0x000000ffff007224 */ /* 0x002fc600078e002b */
[----:B------:R-:W-:Y:S04]  /*12320*/  STL [R1+0x1ec], R44 ;  /* 0x0001ec2c01007387 */ /* 0x000fe80000100800 */
[----:B------:R1:W-:Y:S02]  /*12330*/  STL [R1+0x1e0], R0 ;  /* 0x0001e00001007387 */ /* 0x0003e40000100800 */
[----:B-1----:R-:W-:Y:S02]  /*12340*/  MOV R0, R45 ;  /* 0x0000002d00007202 */ /* 0x002fe40000000f00 */
[----:B------:R-:W-:Y:S04]  /*12350*/  STL [R1+0x1f4], R46 ;  /* 0x0001f42e01007387 */ /* 0x000fe80000100800 */
[----:B------:R1:W-:Y:S04]  /*12360*/  STL [R1+0x1e8], R0 ;  /* 0x0001e80001007387 */ /* 0x0003e80000100800 */
[----:B------:R-:W-:Y:S01]  /*12370*/  STL [R1+0x1fc], R48 ;  /* 0x0001fc3001007387 */ /* 0x000fe20000100800 */
[----:B-1----:R-:W-:-:S05]  /*12380*/  IMAD.MOV.U32 R0, RZ, RZ, R47 ;  /* 0x000000ffff007224 */ /* 0x002fca00078e002f */
[----:B------:R1:W-:Y:S02]  /*12390*/  STL [R1+0x1f0], R0 ;  /* 0x0001f00001007387 */ /* 0x0003e40000100800 */
[----:B-1----:R-:W-:Y:S02]  /*123a0*/  IMAD.MOV.U32 R0, RZ, RZ, R49 ;  /* 0x000000ffff007224 */ /* 0x002fe400078e0031 */
[----:B------:R-:W-:Y:S04]  /*123b0*/  STL [R1+0x204], R50 ;  /* 0x0002043201007387 */ /* 0x000fe80000100800 */
[----:B------:R1:W-:Y:S02]  /*123c0*/  STL [R1+0x1f8], R0 ;  /* 0x0001f80001007387 */ /* 0x0003e40000100800 */
[----:B-1----:R-:W-:-:S05]  /*123d0*/  MOV R0, R51 ;  /* 0x0000003300007202 */ /* 0x002fca0000000f00 */
[----:B------:R1:W-:Y:S04]  /*123e0*/  STL [R1+0x200], R0 ;  /* 0x0002000001007387 */ /* 0x0003e80000100800 */
[----:B----4-:R2:W-:Y:S01]  /*123f0*/  STL [R1+0x20c], R64 ;  /* 0x00020c4001007387 */ /* 0x0105e20000100800 */
[----:B-1----:R-:W-:-:S03]  /*12400*/  IMAD.MOV.U32 R0, RZ, RZ, R65 ;  /* 0x000000ffff007224 */ /* 0x002fc600078e0041 */
[----:B--2---:R-:W2:Y:S04]  /*12410*/  LDL.LU.64 R64, [R1+0x248] ;  /* 0x0002480001407983 */ /* 0x004ea80000300a00 */
[----:B------:R1:W-:Y:S04]  /*12420*/  STL [R1+0x208], R0 ;  /* 0x0002080001007387 */ /* 0x0003e80000100800 */
[----:B------:R3:W-:Y:S04]  /*12430*/  STL [R1+0x214], R54 ;  /* 0x0002143601007387 */ /* 0x0007e80000100800 */
[----:B------:R-:W4:Y:S01]  /*12440*/  LDL.LU.64 R50, [R1+0x3c0] ;  /* 0x0003c00001327983 */ /* 0x000f220000300a00 */
[----:B-1----:R-:W-:-:S05]  /*12450*/  IMAD.MOV.U32 R0, RZ, RZ, R55 ;  /* 0x000000ffff007224 */ /* 0x002fca00078e0037 */
[----:B------:R1:W-:Y:S04]  /*12460*/  STL [R1+0x210], R0 ;  /* 0x0002100001007387 */ /* 0x0003e80000100800 */
[----:B------:R1:W-:Y:S04]  /*12470*/  STL [R1+0x21c], R56 ;  /* 0x00021c3801007387 */ /* 0x0003e80000100800 */
[----:B---3--:R-:W3:Y:S01]  /*12480*/  LDL.LU.64 R54, [R1+0x3f0] ;  /* 0x0003f00001367983 */ /* 0x008ee20000300a00 */
[----:B-1----:R-:W-:-:S05]  /*12490*/  MOV R0, R57 ;  /* 0x0000003900007202 */ /* 0x002fca0000000f00 */
[----:B------:R1:W-:Y:S04]  /*124a0*/  STL [R1+0x218], R0 ;  /* 0x0002180001007387 */ /* 0x0003e80000100800 */
[----:B------:R1:W-:Y:S04]  /*124b0*/  STL [R1+0x224], R60 ;  /* 0x0002243c01007387 */ /* 0x0003e80000100800 */
[----:B------:R-:W3:Y:S01]  /*124c0*/  LDL.LU.64 R56, [R1+0x470] ;  /* 0x0004700001387983 */ /* 0x000ee20000300a00 */
[----:B-1----:R-:W-:-:S03]  /*124d0*/  IMAD.MOV.U32 R0, RZ, RZ, R61 ;  /* 0x000000ffff007224 */ /* 0x002fc600078e003d */
[----:B------:R-:W-:Y:S04]  /*124e0*/  STL [R1+0x22c], R62 ;  /* 0x00022c3e01007387 */ /* 0x000fe80000100800 */
[----:B------:R1:W-:Y:S04]  /*124f0*/  STL [R1+0x220], R0 ;  /* 0x0002200001007387 */ /* 0x0003e80000100800 */
[----:B------:R-:W3:Y:S01]  /*12500*/  LDL.LU.64 R60, [R1+0x4d0] ;  /* 0x0004d000013c7983 */ /* 0x000ee20000300a00 */
[----:B-1----:R-:W-:-:S03]  /*12510*/  IMAD.MOV.U32 R0, RZ, RZ, R63 ;  /* 0x000000ffff007224 */ /* 0x002fc600078e003f */
[----:B------:R-:W-:Y:S04]  /*12520*/  STL [R1+0x234], R58 ;  /* 0x0002343a01007387 */ /* 0x000fe80000100800 */
[----:B------:R1:W-:Y:S04]  /*12530*/  STL [R1+0x228], R0 ;  /* 0x0002280001007387 */ /* 0x0003e80000100800 */
[----:B------:R-:W3:Y:S01]  /*12540*/  LDL.LU.64 R62, [R1+0x338] ;  /* 0x00033800013e7983 */ /* 0x000ee20000300a00 */
[----:B-1----:R-:W-:-:S03]  /*12550*/  MOV R0, R59 ;  /* 0x0000003b00007202 */ /* 0x002fc60000000f00 */
[----:B------:R-:W3:Y:S04]  /*12560*/  LDL.LU.64 R58, [R1+0x510] ;  /* 0x00051000013a7983 */ /* 0x000ee80000300a00 */
[----:B------:R1:W-:Y:S04]  /*12570*/  STL [R1+0x230], R0 ;  /* 0x0002300001007387 */ /* 0x0003e80000100800 */
[----:B------:R1:W-:Y:S02]  /*12580*/  STL [R1+0x23c], R52 ;  /* 0x00023c3401007387 */ /* 0x0003e40000100800 */
[----:B-1----:R-:W-:-:S02]  /*12590*/  IMAD.MOV.U32 R0, RZ, RZ, R53 ;  /* 0x000000ffff007224 */ /* 0x002fc400078e0035 */
[----:B------:R-:W3:Y:S04]  /*125a0*/  LDL.LU.64 R52, [R1+0x540] ;  /* 0x0005400001347983 */ /* 0x000ee80000300a00 */
[----:B------:R2:W-:Y:S02]  /*125b0*/  STL [R1+0x238], R0 ;  /* 0x0002380001007387 */ /* 0x0005e40000100800 */
[----:B--2---:R-:W-:Y:S02]  /*125c0*/  IMAD.MOV.U32 R0, RZ, RZ, R65 ;  /* 0x000000ffff007224 */ /* 0x004fe400078e0041 */
[----:B------:R1:W-:Y:S04]  /*125d0*/  STL [R1+0x244], R64 ;  /* 0x0002444001007387 */ /* 0x0003e80000100800 */
[----:B-1----:R-:W2:Y:S04]  /*125e0*/  LDL.LU.64 R64, [R1+0x560] ;  /* 0x0005600001407983 */ /* 0x002ea80000300a00 */
[----:B------:R1:W-:Y:S04]  /*125f0*/  STL [R1+0x240], R0 ;  /* 0x0002400001007387 */ /* 0x0003e80000100800 */
[----:B----4-:R-:W-:Y:S04]  /*12600*/  STL [R1+0x24c], R50 ;  /* 0x00024c3201007387 */ /* 0x010fe80000100800 */
[----:B------:R-:W4:Y:S01]  /*12610*/  LDL.LU.64 R48, [R1+0x570] ;  /* 0x0005700001307983 */ /* 0x000f220000300a00 */
[----:B-1----:R-:W-:-:S05]  /*12620*/  MOV R0, R51 ;  /* 0x0000003300007202 */ /* 0x002fca0000000f00 */
[----:B------:R1:W-:Y:S04]  /*12630*/  STL [R1+0x248], R0 ;  /* 0x0002480001007387 */ /* 0x0003e80000100800 */
[----:B---3--:R3:W-:Y:S01]  /*12640*/  STL [R1+0x254], R54 ;  /* 0x0002543601007387 */ /* 0x0087e20000100800 */
[----:B-1----:R-:W-:-:S05]  /*12650*/  IMAD.MOV.U32 R0, RZ, RZ, R55 ;  /* 0x000000ffff007224 */ /* 0x002fca00078e0037 */
[----:B------:R1:W-:Y:S04]  /*12660*/  STL [R1+0x250], R0 ;  /* 0x0002500001007387 */ /* 0x0003e80000100800 */
[----:B------:R1:W-:Y:S04]  /*12670*/  STL [R1+0x25c], R56 ;  /* 0x00025c3801007387 */ /* 0x0003e80000100800 */
[----:B---3--:R-:W3:Y:S01]  /*12680*/  LDL.LU.64 R54, [R1+0x330] ;  /* 0x0003300001367983 */ /* 0x008ee20000300a00 */
[----:B-1----:R-:W-:-:S03]  /*12690*/  IMAD.MOV.U32 R0, RZ, RZ, R57 ;  /* 0x000000ffff007224 */ /* 0x002fc600078e0039 */
[----:B------:R-:W-:Y:S04]  /*126a0*/  STL [R1+0x264], R60 ;  /* 0x0002643c01007387 */ /* 0x000fe80000100800 */
[----:B------:R1:W-:Y:S04]  /*126b0*/  STL [R1+0x258], R0 ;  /* 0x0002580001007387 */ /* 0x0003e80000100800 */
[----:B------:R-:W3:Y:S04]  /*126c0*/  LDL.LU.64 R50, [R1+0x348] ;  /* 0x0003480001327983 */ /* 0x000ee80000300a00 */
[----:B------:R-:W3:Y:S01]  /*126d0*/  LDL.LU.64 R56, [R1+0x468] ;  /* 0x0004680001387983 */ /* 0x000ee20000300a00 */
[----:B-1----:R-:W-:-:S03]  /*126e0*/  MOV R0, R61 ;  /* 0x0000003d00007202 */ /* 0x002fc60000000f00 */
[----:B------:R-:W3:Y:S04]  /*126f0*/  LDL.LU.64 R60, [R1+0x558] ;  /* 0x00055800013c7983 */ /* 0x000ee80000300a00 */
[----:B------:R1:W-:Y:S04]  /*12700*/  STL [R1+0x260], R0 ;  /* 0x0002600001007387 */ /* 0x0003e80000100800 */
[----:B------:R1:W-:Y:S02]  /*12710*/  STL [R1+0x26c], R58 ;  /* 0x00026c3a01007387 */ /* 0x0003e40000100800 */
[----:B-1----:R-:W-:-:S02]  /*12720*/  IMAD.MOV.U32 R0, RZ, RZ, R59 ;  /* 0x000000ffff007224 */ /* 0x002fc400078e003b */
[----:B------:R-:W3:Y:S04]  /*12730*/  LDL.LU.64 R58, [R1+0x4b8] ;  /* 0x0004b800013a7983 */ /* 0x000ee80000300a00 */
[----:B------:R1:W-:Y:S04]  /*12740*/  STL [R1+0x268], R0 ;  /* 0x0002680001007387 */ /* 0x0003e80000100800 */
[----:B------:R1:W-:Y:S02]  /*12750*/  STL [R1+0x274], R52 ;  /* 0x0002743401007387 */ /* 0x0003e40000100800 */
[----:B-1----:R-:W-:-:S02]  /*12760*/  IMAD.MOV.U32 R0, RZ, RZ, R53 ;  /* 0x000000ffff007224 */ /* 0x002fc400078e0035 */
[----:B------:R-:W3:Y:S04]  /*12770*/  LDL.LU.64 R52, [R1+0x500] ;  /* 0x0005000001347983 */ /* 0x000ee80000300a00 */
[----:B------:R2:W-:Y:S02]  /*12780*/  STL [R1+0x270], R0 ;  /* 0x0002700001007387 */ /* 0x0005e40000100800 */
[----:B--2---:R-:W-:Y:S02]  /*12790*/  MOV R0, R65 ;  /* 0x0000004100007202 */ /* 0x004fe40000000f00 */
[----:B------:R1:W-:Y:S02]  /*127a0*/  STL [R1+0x27c], R64 ;  /* 0x00027c4001007387 */ /* 0x0003e40000100800 */
[----:B-1----:R-:W-:-:S02]  /*127b0*/  IMAD.MOV.U32 R64, RZ, RZ, R66 ;  /* 0x000000ffff407224 */ /* 0x002fc400078e0042 */
[----:B------:R-:W-:Y:S02]  /*127c0*/  IMAD.MOV.U32 R65, RZ, RZ, R67 ;  /* 0x000000ffff417224 */ /* 0x000fe400078e0043 */
[----:B------:R-:W2:Y:S04]  /*127d0*/  LDL.LU.64 R66, [R1+0x538] ;  /* 0x0005380001427983 */ /* 0x000ea80000300a00 */
[----:B------:R1:W-:Y:S04]  /*127e0*/  STL [R1+0x278], R0 ;  /* 0x0002780001007387 */ /* 0x0003e80000100800 */
[----:B----4-:R-:W-:Y:S01]  /*127f0*/  STL [R1+0x284], R48 ;  /* 0x0002843001007387 */ /* 0x010fe20000100800 */
[----:B-1----:R-:W-:-:S03]  /*12800*/  MOV R0, R49 ;  /* 0x0000003100007202 */ /* 0x002fc60000000f00 */
[----:B------:R-:W-:Y:S04]  /*12810*/  STL [R1+0x28c], R62 ;  /* 0x00028c3e01007387 */ /* 0x000fe80000100800 */
[----:B------:R1:W-:Y:S04]  /*12820*/  STL [R1+0x280], R0 ;  /* 0x0002800001007387 */ /* 0x0003e80000100800 */
[----:B---3--:R-:W-:Y:S01]  /*12830*/  STL [R1+0x294], R54 ;  /* 0x0002943601007387 */ /* 0x008fe20000100800 */
[----:B-1----:R-:W-:-:S05]  /*12840*/  IMAD.MOV.U32 R0, RZ, RZ, R63 ;  /* 0x000000ffff007224 */ /* 0x002fca00078e003f */
[----:B------:R1:W-:Y:S04]  /*12850*/  STL [R1+0x288], R0 ;  /* 0x0002880001007387 */ /* 0x0003e80000100800 */
[----:B------:R-:W3:Y:S01]  /*12860*/  LDL.LU.64 R62, [R1+0x2e0] ;  /* 0x0002e000013e7983 */ /* 0x000ee20000300a00 */
[----:B-1----:R-:W-:-:S03]  /*12870*/  IMAD.MOV.U32 R0, RZ, RZ, R55 ;  /* 0x000000ffff007224 */ /* 0x002fc600078e0037 */
[----:B------:R-:W-:Y:S04]  /*12880*/  STL [R1+0x29c], R50 ;  /* 0x00029c3201007387 */ /* 0x000fe80000100800 */
[----:B------:R1:W-:Y:S04]  /*12890*/  STL [R1+0x290], R0 ;  /* 0x0002900001007387 */ /* 0x0003e80000100800 */
[----:B------:R-:W4:Y:S01]  /*128a0*/  LDL.LU.64 R54, [R1+0x2e8] ;  /* 0x0002e80001367983 */ /* 0x000f220000300a00 */
[----:B-1----:R-:W-:-:S03]  /*128b0*/  MOV R0, R51 ;  /* 0x0000003300007202 */ /* 0x002fc60000000f00 */
[----:B------:R-:W-:Y:S04]  /*128c0*/  STL [R1+0x2a4], R56 ;  /* 0x0002a43801007387 */ /* 0x000fe80000100800 */
[----:B------:R1:W-:Y:S02]  /*128d0*/  STL [R1+0x298], R0 ;  /* 0x0002980001007387 */ /* 0x0003e40000100800 */
[----:B-1----:R-:W-:Y:S02]  /*128e0*/  IMAD.MOV.U32 R0, RZ, RZ, R57 ;  /* 0x000000ffff007224 */ /* 0x002fe400078e0039 */
[----:B------:R-:W4:Y:S04]  /*128f0*/  LDL.LU.64 R56, [R1+0x2f0] ;  /* 0x0002f00001387983 */ /* 0x000f280000300a00 */
[----:B------:R1:W-:Y:S04]  /*12900*/  STL [R1+0x2a0], R0 ;  /* 0x0002a00001007387 */ /* 0x0003e80000100800 */
[----:B------:R1:W-:Y:S02]  /*12910*/  STL [R1+0x2ac], R58 ;  /* 0x0002ac3a01007387 */ /* 0x0003e40000100800 */
[----:B-1----:R-:W-:-:S02]  /*12920*/  IMAD.MOV.U32 R0, RZ, RZ, R59 ;  /* 0x000000ffff007224 */ /* 0x002fc400078e003b */
[----:B------:R-:W4:Y:S04]  /*12930*/  LDL.LU.64 R58, [R1+0x2f8] ;  /* 0x0002f800013a7983 */ /* 0x000f280000300a00 */
[----:B------:R1:W-:Y:S04]  /*12940*/  STL [R1+0x2a8], R0 ;  /* 0x0002a80001007387 */ /* 0x0003e80000100800 */
[----:B------:R-:W-:Y:S04]  /*12950*/  STL [R1+0x2b4], R52 ;  /* 0x0002b43401007387 */ /* 0x000fe80000100800 */
[----:B------:R-:W4:Y:S01]  /*12960*/  LDL.LU.64 R50, [R1+0x300] ;  /* 0x0003000001327983 */ /* 0x000f220000300a00 */
[----:B-1----:R-:W-:-:S05]  /*12970*/  MOV R0, R53 ;  /* 0x0000003500007202 */ /* 0x002fca0000000f00 */
[----:B------:R1:W-:Y:S04]  /*12980*/  STL [R1+0x2b0], R0 ;  /* 0x0002b00001007387 */ /* 0x0003e80000100800 */
[----:B--2---:R2:W-:Y:S01]  /*12990*/  STL [R1+0x2bc], R66 ;  /* 0x0002bc4201007387 */ /* 0x0045e20000100800 */
[----:B-1----:R-:W-:-:S03]  /*129a0*/  IMAD.MOV.U32 R0, RZ, RZ, R67 ;  /* 0x000000ffff007224 */ /* 0x002fc600078e0043 */
[----:B------:R-:W4:Y:S04]  /*129b0*/  LDL.LU.64 R52, [R1+0x308] ;  /* 0x0003080001347983 */ /* 0x000f280000300a00 */
[----:B------:R1:W-:Y:S04]  /*129c0*/  STL [R1+0x2b8], R0 ;  /* 0x0002b80001007387 */ /* 0x0003e80000100800 */
[----:B------:R3:W-:Y:S04]  /*129d0*/  STL [R1+0x2c4], R60 ;  /* 0x0002c43c01007387 */ /* 0x0007e80000100800 */
[----:B--2---:R-:W2:Y:S01]  /*129e0*/  LDL.LU.64 R66, [R1+0x4f8] ;  /* 0x0004f80001427983 */ /* 0x004ea20000300a00 */
[----:B-1----:R-:W-:-:S03]  /*129f0*/  IMAD.MOV.U32 R0, RZ, RZ, R61 ;  /* 0x000000ffff007224 */ /* 0x002fc600078e003d */
[----:B---3--:R-:W-:Y:S04]  /*12a00*/  STL [R1+0x2cc], R62 ;  /* 0x0002cc3e01007387 */ /* 0x008fe80000100800 */
[----:B------:R1:W-:Y:S04]  /*12a10*/  STL [R1+0x2c0], R0 ;  /* 0x0002c00001007387 */ /* 0x0003e80000100800 */
[----:B------:R-:W3:Y:S01]  /*12a20*/  LDL.LU.64 R60, [R1+0x530] ;  /* 0x00053000013c7983 */ /* 0x000ee20000300a00 */
[----:B-1----:R-:W-:-:S03]  /*12a30*/  MOV R0, R63 ;  /* 0x0000003f00007202 */ /* 0x002fc60000000f00 */
[----:B----4-:R-:W-:Y:S04]  /*12a40*/  STL [R1+0x2d4], R54 ;  /* 0x0002d43601007387 */ /* 0x010fe80000100800 */
[----:B------:R1:W-:Y:S04]  /*12a50*/  STL [R1+0x2c8], R0 ;  /* 0x0002c80001007387 */ /* 0x0003e80000100800 */
[----:B------:R-:W4:Y:S01]  /*12a60*/  LDL.LU.64 R62, [R1+0x340] ;  /* 0x00034000013e7983 */ /* 0x000f220000300a00 */
[----:B-1----:R-:W-:-:S03]  /*12a70*/  IMAD.MOV.U32 R0, RZ, RZ, R55 ;  /* 0x000000ffff007224 */ /* 0x002fc600078e0037 */
[----:B------:R-:W4:Y:S04]  /*12a80*/  LDL.LU.64 R54, [R1+0x310] ;  /* 0x0003100001367983 */ /* 0x000f280000300a00 */
[----:B------:R1:W-:Y:S04]  /*12a90*/  STL [R1+0x2d0], R0 ;  /* 0x0002d00001007387 */ /* 0x0003e80000100800 */
[----:B------:R1:W-:Y:S02]  /*12aa0*/  STL [R1+0x2dc], R56 ;  /* 0x0002dc3801007387 */ /* 0x0003e40000100800 */
[----:B-1----:R-:W-:-:S02]  /*12ab0*/  IMAD.MOV.U32 R0, RZ, RZ, R57 ;  /* 0x000000ffff007224 */ /* 0x002fc400078e0039 */
[----:B------:R-:W4:Y:S04]  /*12ac0*/  LDL.LU.64 R56, [R1+0x318] ;  /* 0x0003180001387983 */ /* 0x000f280000300a00 */
[----:B------:R1:W-:Y:S04]  /*12ad0*/  STL [R1+0x2d8], R0 ;  /* 0x0002d80001007387 */ /* 0x0003e80000100800 */
[----:B------:R1:W-:Y:S02]  /*12ae0*/  STL [R1+0x2e4], R58 ;  /* 0x0002e43a01007387 */ /* 0x0003e40000100800 */
[----:B-1----:R-:W-:-:S02]  /*12af0*/  MOV R0, R59 ;  /* 0x0000003b00007202 */ /* 0x002fc40000000f00 */
[----:B------:R-:W4:Y:S04]  /*12b00*/  LDL.LU.64 R58, [R1+0x320] ;  /* 0x00032000013a7983 */ /* 0x000f280000300a00 */
[----:B------:R1:W-:Y:S04]  /*12b10*/  STL [R1+0x2e0], R0 ;  /* 0x0002e00001007387 */ /* 0x0003e80000100800 */
[----:B------:R-:W-:Y:S04]  /*12b20*/  STL [R1+0x2ec], R50 ;  /* 0x0002ec3201007387 */ /* 0x000fe80000100800 */
[----:B------:R-:W4:Y:S01]  /*12b30*/  LDL.LU.64 R48, [R1+0x328] ;  /* 0x0003280001307983 */ /* 0x000f220000300a00 */
[----:B-1----:R-:W-:-:S05]  /*12b40*/  IMAD.MOV.U32 R0, RZ, RZ, R51 ;  /* 0x000000ffff007224 */ /* 0x002fca00078e0033 */
[----:B------:R1:W-:Y:S02]  /*12b50*/  STL [R1+0x2e8], R0 ;  /* 0x0002e80001007387 */ /* 0x0003e40000100800 */
[----:B-1----:R-:W-:Y:S02]  /*12b60*/  IMAD.MOV.U32 R0, RZ, RZ, R53 ;  /* 0x000000ffff007224 */ /* 0x002fe400078e0035 */
[----:B------:R-:W-:Y:S04]  /*12b70*/  STL [R1+0x2f4], R52 ;  /* 0x0002f43401007387 */ /* 0x000fe80000100800 */
[----:B------:R1:W-:Y:S04]  /*12b80*/  STL [R1+0x2f0], R0 ;  /* 0x0002f00001007387 */ /* 0x0003e80000100800 */
[----:B--2---:R2:W-:Y:S01]  /*12b90*/  STL [R1+0x2fc], R66 ;  /* 0x0002fc4201007387 */ /* 0x0045e20000100800 */
[----:B-1----:R-:W-:-:S03]  /*12ba0*/  MOV R0, R67 ;  /* 0x0000004300007202 */ /* 0x002fc60000000f00 */
[----:B------:R-:W4:Y:S04]  /*12bb0*/  LDL.LU.64 R50, [R1+0x388] ;  /* 0x0003880001327983 */ /* 0x000f280000300a00 */
[----:B---3--:R-:W-:Y:S04]  /*12bc0*/  STL [R1+0x304], R60 ;  /* 0x0003043c01007387 */ /* 0x008fe80000100800 */
[----:B------:R1:W-:Y:S04]  /*12bd0*/  STL [R1+0x2f8], R0 ;  /* 0x0002f80001007387 */ /* 0x0003e80000100800 */
[----:B--2---:R-:W2:Y:S04]  /*12be0*/  LDL.LU.64 R66, [R1+0x4b0] ;  /* 0x0004b00001427983 */ /* 0x004ea80000300a00 */
[----:B------:R-:W3:Y:S01]  /*12bf0*/  LDL.LU.64 R52, [R1+0x4f0] ;  /* 0x0004f00001347983 */ /* 0x000ee20000300a00 */
[----:B-1----:R-:W-:-:S03]  /*12c00*/  IMAD.MOV.U32 R0, RZ, RZ, R61 ;  /* 0x000000ffff007224 */ /* 0x002fc600078e003d */
[----:B------:R-:W3:Y:S04]  /*12c10*/  LDL.LU.64 R60, [R1+0x368] ;  /* 0x00036800013c7983 */ /* 0x000ee80000300a00 */
[----:B------:R1:W-:Y:S04]  /*12c20*/  STL [R1+0x300], R0 ;  /* 0x0003000001007387 */ /* 0x0003e80000100800 */
[----:B----4-:R4:W-:Y:S01]  /*12c30*/  STL [R1+0x30c], R54 ;  /* 0x00030c3601007387 */ /* 0x0109e20000100800 */
[----:B-1----:R-:W-:-:S03]  /*12c40*/  IMAD.MOV.U32 R0, RZ, RZ, R55 ;  /* 0x000000ffff007224 */ /* 0x002fc600078e0037 */
[----:B----4-:R-:W4:Y:S04]  /*12c50*/  LDL.LU.64 R54, [R1+0x350] ;  /* 0x0003500001367983 */ /* 0x010f280000300a00 */
[----:B------:R1:W-:Y:S04]  /*12c60*/  STL [R1+0x308], R0 ;  /* 0x0003080001007387 */ /* 0x0003e80000100800 */
[----:B------:R1:W-:Y:S02]  /*12c70*/  STL [R1+0x314], R56 ;  /* 0x0003143801007387 */ /* 0x0003e40000100800 */
[----:B-1----:R-:W-:-:S02]  /*12c80*/  MOV R0, R57 ;  /* 0x0000003900007202 */ /* 0x002fc40000000f00 */
[----:B------:R-:W4:Y:S04]  /*12c90*/  LDL.LU.64 R56, [R1+0x358] ;  /* 0x0003580001387983 */ /* 0x000f280000300a00 */
[----:B------:R1:W-:Y:S04]  /*12ca0*/  STL [R1+0x310], R0 ;  /* 0x0003100001007387 */ /* 0x0003e80000100800 */
[----:B------:R1:W-:Y:S02]  /*12cb0*/  STL [R1+0x31c], R58 ;  /* 0x00031c3a01007387 */ /* 0x0003e40000100800 */
[----:B-1----:R-:W-:-:S02]  /*12cc0*/  IMAD.MOV.U32 R0, RZ, RZ, R59 ;  /* 0x000000ffff007224 */ /* 0x002fc400078e003b */
[----:B------:R-:W4:Y:S04]  /*12cd0*/  LDL.LU.64 R58, [R1+0x360] ;  /* 0x00036000013a7983 */ /* 0x000f280000300a00 */
        /* <DEDUP_REMOVED lines=8> */
[----:B------:R-:W4:Y:S01]  /*12d60*/  LDL.LU.64 R62, [R1+0x370] ;  /* 0x00037000013e7983 */ /* 0x000f220000300a00 */
[----:B-1----:R-:W-:-:S03]  /*12d70*/  IMAD.MOV.U32 R0, RZ, RZ, R51 ;  /* 0x000000ffff007224 */ /* 0x002fc600078e0033 */
[----:B--2---:R-:W-:Y:S04]  /*12d80*/  STL [R1+0x33c], R66 ;  /* 0x00033c4201007387 */ /* 0x004fe80000100800 */
[----:B------:R1:W-:Y:S04]  /*12d90*/  STL [R1+0x330], R0 ;  /* 0x0003300001007387 */ /* 0x0003e80000100800 */
[----:B------:R-:W2:Y:S01]  /*12da0*/  LDL.LU.64 R50, [R1+0x378] ;  /* 0x0003780001327983 */ /* 0x000ea20000300a00 */
        /* <DEDUP_REMOVED lines=9> */
[----:B------:R-:W-:Y:S04]  /*12e40*/  STL [R1+0x354], R56 ;  /* 0x0003543801007387 */ /* 0x000fe80000100800 */
[----:B------:R1:W-:Y:S04]  /*12e50*/  STL [R1+0x348], R0 ;  /* 0x0003480001007387 */ /* 0x0003e80000100800 */
[----:B------:R-:W4:Y:S01]  /*12e60*/  LDL.LU.64 R54, [R1+0x390] ;  /* 0x0003900001367983 */ /* 0x000f220000300a00 */
[----:B-1----:R-:W-:-:S03]  /*12e70*/  IMAD.MOV.U32 R0, RZ, RZ, R57 ;  /* 0x000000ffff007224 */ /* 0x002fc600078e0039 */
[----:B------:R-:W4:Y:S04]  /*12e80*/  LDL.LU.64 R56, [R1+0x398] ;  /* 0x0003980001387983 */ /* 0x000f280000300a00 */
[----:B------:R1:W-:Y:S04]  /*12e90*/  STL [R1+0x350], R0 ;  /* 0x0003500001007387 */ /* 0x0003e80000100800 */
[----:B------:R1:W-:Y:S02]  /*12ea0*/  STL [R1+0x35c], R58 ;  /* 0x00035c3a01007387 */ /* 0x0003e40000100800 */
[----:B-1----:R-:W-:-:S02]  /*12eb0*/  MOV R0, R59 ;  /* 0x0000003b00007202 */ /* 0x002fc40000000f00 */
[----:B------:R-:W-:Y:S04]  /*12ec0*/  STL [R1+0x364], R60 ;  /* 0x0003643c01007387 */ /* 0x000fe80000100800 */
[----:B------:R1:W-:Y:S04]  /*12ed0*/  STL [R1+0x358], R0 ;  /* 0x0003580001007387 */ /* 0x0003e80000100800 */
[----:B------:R-:W4:Y:S01]  /*12ee0*/  LDL.LU.64 R58, [R1+0x3a0] ;  /* 0x0003a000013a7983 */ /* 0x000f220000300a00 */
[----:B-1----:R-:W-:-:S05]  /*12ef0*/  IMAD.MOV.U32 R0, RZ, RZ, R61 ;  /* 0x000000ffff007224 */ /* 0x002fca00078e003d */
[----:B------:R1:W-:Y:S02]  /*12f00*/  STL [R1+0x360], R0 ;  /* 0x0003600001007387 */ /* 0x0003e40000100800 */
[----:B-1----:R-:W-:Y:S02]  /*12f10*/  IMAD.MOV.U32 R0, RZ, RZ, R63 ;  /* 0x000000ffff007224 */ /* 0x002fe400078e003f */
[----:B------:R1:W-:Y:S04]  /*12f20*/  STL [R1+0x36c], R62 ;  /* 0x00036c3e01007387 */ /* 0x0003e80000100800 */
[----:B------:R-:W4:Y:S04]  /*12f30*/  LDL.LU.64 R60, [R1+0x3a8] ;  /* 0x0003a800013c7983 */ /* 0x000f280000300a00 */
[----:B------:R1:W-:Y:S04]  /*12f40*/  STL [R1+0x368], R0 ;  /* 0x0003680001007387 */ /* 0x0003e80000100800 */
[----:B--2---:R-:W-:Y:S04]  /*12f50*/  STL [R1+0x374], R50 ;  /* 0x0003743201007387 */ /* 0x004fe80000100800 */
[----:B-1----:R-:W2:Y:S01]  /*12f60*/  LDL.LU.64 R62, [R1+0x3b0] ;  /* 0x0003b000013e7983 */ /* 0x002ea20000300a00 */
[----:B------:R-:W-:-:S03]  /*12f70*/  MOV R0, R51 ;  /* 0x0000003300007202 */ /* 0x000fc60000000f00 */
[----:B---3--:R-:W-:Y:S04]  /*12f80*/  STL [R1+0x37c], R66 ;  /* 0x00037c4201007387 */ /* 0x008fe80000100800 */
[----:B------:R1:W-:Y:S02]  /*12f90*/  STL [R1+0x370], R0 ;  /* 0x0003700001007387 */ /* 0x0003e40000100800 */
[----:B-1----:R-:W-:Y:S02]  /*12fa0*/  IMAD.MOV.U32 R0, RZ, RZ, R67 ;  /* 0x000000ffff007224 */ /* 0x002fe400078e0043 */
[----:B------:R-:W3:Y:S04]  /*12fb0*/  LDL.LU.64 R66, [R1+0x3b8] ;  /* 0x0003b80001427983 */ /* 0x000ee80000300a00 */
[----:B------:R1:W-:Y:S04]  /*12fc0*/  STL [R1+0x378], R0 ;  /* 0x0003780001007387 */ /* 0x0003e80000100800 */
[----:B----4-:R4:W-:Y:S04]  /*12fd0*/  STL [R1+0x384], R52 ;  /* 0x0003843401007387 */ /* 0x0109e80000100800 */
[----:B------:R-:W3:Y:S01]  /*12fe0*/  LDL.LU.64 R50, [R1+0x3c8] ;  /* 0x0003c80001327983 */ /* 0x000ee20000300a00 */
[----:B-1----:R-:W-:-:S05]  /*12ff0*/  IMAD.MOV.U32 R0, RZ, RZ, R53 ;  /* 0x000000ffff007224 */ /* 0x002fca00078e0035 */
[----:B------:R1:W-:Y:S04]  /*13000*/  STL [R1+0x380], R0 ;  /* 0x0003800001007387 */ /* 0x0003e80000100800 */
[----:B------:R1:W-:Y:S04]  /*13010*/  STL [R1+0x38c], R54 ;  /* 0x00038c3601007387 */ /* 0x0003e80000100800 */
[----:B----4-:R-:W4:Y:S01]  /*13020*/  LDL.LU.64 R52, [R1+0x440] ;  /* 0x0004400001347983 */ /* 0x010f220000300a00 */
[----:B-1----:R-:W-:-:S05]  /*13030*/  MOV R0, R55 ;  /* 0x0000003700007202 */ /* 0x002fca0000000f00 */
[----:B------:R1:W-:Y:S04]  /*13040*/  STL [R1+0x388], R0 ;  /* 0x0003880001007387 */ /* 0x0003e80000100800 */
[----:B------:R1:W-:Y:S04]  /*13050*/  STL [R1+0x394], R56 ;  /* 0x0003943801007387 */ /* 0x0003e80000100800 */
[----:B------:R-:W4:Y:S01]  /*13060*/  LDL.LU.64 R54, [R1+0x3d0] ;  /* 0x0003d00001367983 */ /* 0x000f220000300a00 */
[----:B-1----:R-:W-:-:S05]  /*13070*/  IMAD.MOV.U32 R0, RZ, RZ, R57 ;  /* 0x000000ffff007224 */ /* 0x002fca00078e0039 */
[----:B------:R1:W-:Y:S04]  /*13080*/  STL [R1+0x390], R0 ;  /* 0x0003900001007387 */ /* 0x0003e80000100800 */
[----:B------:R-:W4:Y:S04]  /*13090*/  LDL.LU.64 R56, [R1+0x3d8] ;  /* 0x0003d80001387983 */ /* 0x000f280000300a00 */
[----:B------:R1:W-:Y:S02]  /*130a0*/  STL [R1+0x39c], R58 ;  /* 0x00039c3a01007387 */ /* 0x0003e40000100800 */
[----:B-1----:R-:W-:-:S02]  /*130b0*/  IMAD.MOV.U32 R0, RZ, RZ, R59 ;  /* 0x000000ffff007224 */ /* 0x002fc400078e003b */
[----:B------:R-:W4:Y:S04]  /*130c0*/  LDL.LU.64 R58, [R1+0x3e0] ;  /* 0x0003e000013a7983 */ /* 0x000f280000300a00 */
[----:B------:R1:W-:Y:S02]  /*130d0*/  STL [R1+0x398], R0 ;  /* 0x0003980001007387 */ /* 0x0003e40000100800 */
[----:B-1----:R-:W-:Y:S02]  /*130e0*/  MOV R0, R61 ;  /* 0x0000003d00007202 */ /* 0x002fe40000000f00 */
[----:B------:R1:W-:Y:S04]  /*130f0*/  STL [R1+0x3a4], R60 ;  /* 0x0003a43c01007387 */ /* 0x0003e80000100800 */
[----:B--2---:R-:W-:Y:S04]  /*13100*/  STL [R1+0x3ac], R62 ;  /* 0x0003ac3e01007387 */ /* 0x004fe80000100800 */
[----:B------:R2:W-:Y:S04]  /*13110*/  STL [R1+0x3a0], R0 ;  /* 0x0003a00001007387 */ /* 0x0005e80000100800 */
[----:B-1----:R-:W4:Y:S04]  /*13120*/  LDL.LU.64 R60, [R1+0x3e8] ;  /* 0x0003e800013c7983 */ /* 0x002f280000300a00 */
[----:B------:R-:W4:Y:S01]  /*13130*/  LDL.LU.64 R44, [R1+0x520] ;  /* 0x00052000012c7983 */ /* 0x000f220000300a00 */
[----:B--2---:R-:W-:-:S03]  /*13140*/  IMAD.MOV.U32 R0, RZ, RZ, R63 ;  /* 0x000000ffff007224 */ /* 0x004fc600078e003f */
[----:B---3--:R-:W-:Y:S04]  /*13150*/  STL [R1+0x3b4], R66 ;  /* 0x0003b44201007387 */ /* 0x008fe80000100800 */
[----:B------:R1:W-:Y:S04]  /*13160*/  STL [R1+0x3a8], R0 ;  /* 0x0003a80001007387 */ /* 0x0003e80000100800 */
[----:B------:R-:W2:Y:S01]  /*13170*/  LDL.LU.64 R62, [R1+0x400] ;  /* 0x00040000013e7983 */ /* 0x000ea20000300a00 */
[----:B-1----:R-:W-:-:S03]  /*13180*/  IMAD.MOV.U32 R0, RZ, RZ, R67 ;  /* 0x000000ffff007224 */ /* 0x002fc600078e0043 */
[----:B------:R-:W-:Y:S04]  /*13190*/  STL [R1+0x3bc], R50 ;  /* 0x0003bc3201007387 */ /* 0x000fe80000100800 */
[----:B------:R1:W-:Y:S04]  /*131a0*/  STL [R1+0x3b0], R0 ;  /* 0x0003b00001007387 */ /* 0x0003e80000100800 */
[----:B------:R-:W3:Y:S01]  /*131b0*/  LDL.LU.64 R66, [R1+0x3f8] ;  /* 0x0003f80001427983 */ /* 0x000ee20000300a00 */
[----:B-1----:R-:W-:-:S05]  /*131c0*/  MOV R0, R51 ;  /* 0x0000003300007202 */ /* 0x002fca0000000f00 */
[----:B------:R1:W-:Y:S04]  /*131d0*/  STL [R1+0x3b8], R0 ;  /* 0x0003b80001007387 */ /* 0x0003e80000100800 */
[----:B----4-:R-:W-:Y:S01]  /*131e0*/  STL [R1+0x3c4], R52 ;  /* 0x0003c43401007387 */ /* 0x010fe20000100800 */
[----:B-1----:R-:W-:-:S05]  /*131f0*/  IMAD.MOV.U32 R0, RZ, RZ, R53 ;  /* 0x000000ffff007224 */ /* 0x002fca00078e0035 */
[----:B------:R1:W-:Y:S04]  /*13200*/  STL [R1+0x3c0], R0 ;  /* 0x0003c00001007387 */ /* 0x0003e80000100800 */
[----:B------:R-:W-:Y:S01]  /*13210*/  STL [R1+0x3cc], R54 ;  /* 0x0003cc3601007387 */ /* 0x000fe20000100800 */
[----:B-1----:R-:W-:-:S05]  /*13220*/  IMAD.MOV.U32 R0, RZ, RZ, R55 ;  /* 0x000000ffff007224 */ /* 0x002fca00078e0037 */
[----:B------:R1:W-:Y:S04]  /*13230*/  STL [R1+0x3c8], R0 ;  /* 0x0003c80001007387 */ /* 0x0003e80000100800 */
[----:B------:R-:W-:Y:S04]  /*13240*/  STL [R1+0x3d4], R56 ;  /* 0x0003d43801007387 */ /* 0x000fe80000100800 */
[----:B------:R-:W4:Y:S01]  /*13250*/  LDL.LU.64 R46, [R1+0x408] ;  /* 0x00040800012e7983 */ /* 0x000f220000300a00 */
[----:B-1----:R-:W-:-:S05]  /*13260*/  MOV R0, R57 ;  /* 0x0000003900007202 */ /* 0x002fca0000000f00 */
[----:B------:R1:W-:Y:S04]  /*13270*/  STL [R1+0x3d0], R0 ;  /* 0x0003d00001007387 */ /* 0x0003e80000100800 */
[----:B------:R-:W-:Y:S04]  /*13280*/  STL [R1+0x3dc], R58 ;  /* 0x0003dc3a01007387 */ /* 0x000fe80000100800 */
[----:B------:R-:W4:Y:S01]  /*13290*/  LDL.LU.64 R48, [R1+0x410] ;  /* 0x0004100001307983 */ /* 0x000f220000300a00 */
[----:B-1----:R-:W-:-:S03]  /*132a0*/  IMAD.MOV.U32 R0, RZ, RZ, R59 ;  /* 0x000000ffff007224 */ /* 0x002fc600078e003b */
[----:B------:R-:W4:Y:S04]  /*132b0*/  LDL.LU.64 R50, [R1+0x418] ;  /* 0x0004180001327983 */ /* 0x000f280000300a00 */
[----:B------:R1:W-:Y:S04]  /*132c0*/  STL [R1+0x3d8], R0 ;  /* 0x0003d80001007387 */ /* 0x0003e80000100800 */
[----:B------:R-:W-:Y:S04]  /*132d0*/  STL [R1+0x3e4], R60 ;  /* 0x0003e43c01007387 */ /* 0x000fe80000100800 */
[----:B------:R-:W4:Y:S01]  /*132e0*/  LDL.LU.64 R52, [R1+0x420] ;  /* 0x0004200001347983 */ /* 0x000f220000300a00 */
[----:B-1----:R-:W-:-:S03]  /*132f0*/  IMAD.MOV.U32 R0, RZ, RZ, R61 ;  /* 0x000000ffff007224 */ /* 0x002fc600078e003d */
[----:B------:R-:W4:Y:S04]  /*13300*/  LDL.LU.64 R54, [R1+0x428] ;  /* 0x0004280001367983 */ /* 0x000f280000300a00 */
[----:B------:R1:W-:Y:S04]  /*13310*/  STL [R1+0x3e0], R0 ;  /* 0x0003e00001007387 */ /* 0x0003e80000100800 */
[----:B--2---:R2:W-:Y:S04]  /*13320*/  STL [R1+0x3ec], R62 ;  /* 0x0003ec3e01007387 */ /* 0x0045e80000100800 */
[----:B------:R-:W4:Y:S01]  /*13330*/  LDL.LU.64 R56, [R1+0x430] ;  /* 0x0004300001387983 */ /* 0x000f220000300a00 */
[----:B-1----:R-:W-:-:S03]  /*13340*/  MOV R0, R63 ;  /* 0x0000003f00007202 */ /* 0x002fc60000000f00 */
[----:B------:R-:W4:Y:S04]  /*13350*/  LDL.LU.64 R58, [R1+0x438] ;  /* 0x00043800013a7983 */ /* 0x000f280000300a00 */
[----:B------:R1:W-:Y:S04]  /*13360*/  STL [R1+0x3e8], R0 ;  /* 0x0003e80001007387 */ /* 0x0003e80000100800 */
[----:B---3--:R3:W-:Y:S04]  /*13370*/  STL [R1+0x3f4], R66 ;  /* 0x0003f44201007387 */ /* 0x0087e80000100800 */
[----:B--2---:R-:W2:Y:S01]  /*13380*/  LDL.LU.64 R62, [R1+0x4d8] ;  /* 0x0004d800013e7983 */ /* 0x004ea20000300a00 */
[----:B------:R-:W-:Y:S01]  /*13390*/  IMAD.MOV.U32 R60, RZ, RZ, R64 ;  /* 0x000000ffff3c7224 */ /* 0x000fe200078e0040 */
[----:B-1----:R-:W-:Y:S01]  /*133a0*/  MOV R0, R67 ;  /* 0x0000004300007202 */ /* 0x002fe20000000f00 */
[----:B------:R-:W-:-:S02]  /*133b0*/  IMAD.MOV.U32 R61, RZ, RZ, R65 ;  /* 0x000000ffff3d7224 */ /* 0x000fc400078e0041 */
[----:B------:R-:W-:Y:S01]  /*133c0*/  IMAD.MOV.U32 R64, RZ, RZ, R68 ;  /* 0x000000ffff407224 */ /* 0x000fe200078e0044 */
[----:B------:R-:W-:Y:S01]  /*133d0*/  MOV R68, R70 ;  /* 0x0000004600447202 */ /* 0x000fe20000000f00 */
[----:B------:R-:W-:Y:S01]  /*133e0*/  IMAD.MOV.U32 R65, RZ, RZ, R69 ;  /* 0x000000ffff417224 */ /* 0x000fe200078e0045 */
[----:B---3--:R-:W3:Y:S01]  /*133f0*/  LDL.LU.64 R66, [R1+0x448] ;  /* 0x0004480001427983 */ /* 0x008ee20000300a00 */
[----:B------:R-:W-:Y:S01]  /*13400*/  IMAD.MOV.U32 R69, RZ, RZ, R71 ;  /* 0x000000ffff457224 */ /* 0x000fe200078e0047 */
[----:B------:R-:W-:Y:S01]  /*13410*/  MOV R71, R73 ;  /* 0x0000004900477202 */ /* 0x000fe20000000f00 */
[----:B------:R-:W-:Y:S01]  /*13420*/  IMAD.MOV.U32 R70, RZ, RZ, R72 ;  /* 0x000000ffff467224 */ /* 0x000fe200078e0048 */
[----:B------:R1:W-:Y:S01]  /*13430*/  STL [R1+0x3f0], R0 ;  /* 0x0003f00001007387 */ /* 0x0003e20000100800 */
[----:B------:R-:W-:Y:S01]  /*13440*/  IMAD.MOV.U32 R72, RZ, RZ, R74 ;  /* 0x000000ffff487224 */ /* 0x000fe200078e004a */
[----:B------:R-:W-:Y:S01]  /*13450*/  MOV R74, R76 ;  /* 0x0000004c004a7202 */ /* 0x000fe20000000f00 */
[----:B------:R-:W-:Y:S01]  /*13460*/  IMAD.MOV.U32 R73, RZ, RZ, R75 ;  /* 0x000000ffff497224 */ /* 0x000fe200078e004b */
[----:B------:R-:W-:Y:S01]  /*13470*/  STL [R1+0x3fc], R44 ;  /* 0x0003fc2c01007387 */ /* 0x000fe20000100800 */
[----:B------:R-:W-:Y:S01]  /*13480*/  IMAD.MOV.U32 R75, RZ, RZ, R77 ;  /* 0x000000ffff4b7224 */ /* 0x000fe200078e004d */
[----:B------:R-:W-:Y:S01]  /*13490*/  MOV R77, R79 ;  /* 0x0000004f004d7202 */ /* 0x000fe20000000f00 */
[----:B------:R-:W-:-:S02]  /*134a0*/  IMAD.MOV.U32 R76, RZ, RZ, R78 ;  /* 0x000000ffff4c7224 */ /* 0x000fc400078e004e */
[----:B------:R-:W3:Y:S01]  /*134b0*/  LDL.LU.64 R78, [R1+0x450] ;  /* 0x00045000014e7983 */ /* 0x000ee20000300a00 */
[----:B-1----:R-:W-:-:S03]  /*134c0*/  IMAD.MOV.U32 R0, RZ, RZ, R45 ;  /* 0x000000ffff007224 */ /* 0x002fc600078e002d */
[----:B----4-:R-:W-:Y:S04]  /*134d0*/  STL [R1+0x404], R46 ;  /* 0x0004042e01007387 */ /* 0x010fe80000100800 */
[----:B------:R1:W-:Y:S02]  /*134e0*/  STL [R1+0x3f8], R0 ;  /* 0x0003f80001007387 */ /* 0x0003e40000100800 */
[----:B-1----:R-:W-:Y:S02]  /*134f0*/  IMAD.MOV.U32 R0, RZ, RZ, R47 ;  /* 0x000000ffff007224 */ /* 0x002fe400078e002f */
[----:B------:R-:W-:Y:S04]  /*13500*/  STL [R1+0x40c], R48 ;  /* 0x00040c3001007387 */ /* 0x000fe80000100800 */
[----:B------:R1:W-:Y:S04]  /*13510*/  STL [R1+0x400], R0 ;  /* 0x0004000001007387 */ /* 0x0003e80000100800 */
[----:B------:R-:W-:Y:S01]  /*13520*/  STL [R1+0x414], R50 ;  /* 0x0004143201007387 */ /* 0x000fe20000100800 */
[----:B-1----:R-:W-:-:S05]  /*13530*/  MOV R0, R49 ;  /* 0x0000003100007202 */ /* 0x002fca0000000f00 */
[----:B------:R1:W-:Y:S02]  /*13540*/  STL [R1+0x408], R0 ;  /* 0x0004080001007387 */ /* 0x0003e40000100800 */
[----:B-1----:R-:W-:Y:S01]  /*13550*/  IMAD.MOV.U32 R0, RZ, RZ, R51 ;  /* 0x000000ffff007224 */ /* 0x002fe200078e0033 */
[----:B------:R-:W-:Y:S01]  /*13560*/  MOV R32, R60 ;  /* 0x0000003c00207202 */ /* 0x000fe20000000f00 */
[----:B------:R-:W-:Y:S01]  /*13570*/  IMAD.MOV.U32 R33, RZ, RZ, R61 ;  /* 0x000000ffff217224 */ /* 0x000fe200078e003d */
[----:B------:R-:W-:Y:S01]  /*13580*/  MOV R60, R68 ;  /* 0x00000044003c7202 */ /* 0x000fe20000000f00 */
[----:B------:R-:W-:Y:S02]  /*13590*/  IMAD.MOV.U32 R61, RZ, RZ, R69 ;  /* 0x000000ffff3d7224 */ /* 0x000fe400078e0045 */
[----:B------:R-:W-:Y:S02]  /*135a0*/  IMAD.MOV.U32 R68, RZ, RZ, R80 ;  /* 0x000000ffff447224 */ /* 0x000fe400078e0050 */
[----:B------:R-:W-:-:S02]  /*135b0*/  IMAD.MOV.U32 R69, RZ, RZ, R81 ;  /* 0x000000ffff457224 */ /* 0x000fc400078e0051 */
[----:B------:R-:W-:Y:S02]  /*135c0*/  IMAD.MOV.U32 R46, RZ, RZ, R86 ;  /* 0x000000ffff2e7224 */ /* 0x000fe400078e0056 */
[----:B------:R-:W-:Y:S01]  /*135d0*/  IMAD.MOV.U32 R47, RZ, RZ, R87 ;  /* 0x000000ffff2f7224 */ /* 0x000fe200078e0057 */
[----:B------:R-:W-:Y:S01]  /*135e0*/  MOV R30, R64 ;  /* 0x00000040001e7202 */ /* 0x000fe20000000f00 */
[----:B------:R-:W-:Y:S02]  /*135f0*/  IMAD.MOV.U32 R31, RZ, RZ, R65 ;  /* 0x000000ffff1f7224 */ /* 0x000fe400078e0041 */
[----:B------:R-:W-:Y:S02]  /*13600*/  IMAD.MOV.U32 R34, RZ, RZ, R72 ;  /* 0x000000ffff227224 */ /* 0x000fe400078e0048 */
[----:B------:R-:W-:Y:S01]  /*13610*/  IMAD.MOV.U32 R35, RZ, RZ, R73 ;  /* 0x000000ffff237224 */ /* 0x000fe200078e0049 */
[----:B------:R-:W-:Y:S01]  /*13620*/  MOV R73, R77 ;  /* 0x0000004d00497202 */ /* 0x000fe20000000f00 */
[----:B------:R-:W-:Y:S01]  /*13630*/  IMAD.MOV.U32 R72, RZ, RZ, R76 ;  /* 0x000000ffff487224 */ /* 0x000fe200078e004c */
[----:B------:R-:W-:Y:S04]  /*13640*/  STL [R1+0x41c], R52 ;  /* 0x00041c3401007387 */ /* 0x000fe80000100800 */
[----:B------:R1:W-:Y:S04]  /*13650*/  STL [R1+0x410], R0 ;  /* 0x0004100001007387 */ /* 0x0003e80000100800 */
[----:B------:R-:W-:Y:S01]  /*13660*/  STL [R1+0x424], R54 ;  /* 0x0004243601007387 */ /* 0x000fe20000100800 */
[----:B-1----:R-:W-:-:S05]  /*13670*/  IMAD.MOV.U32 R0, RZ, RZ, R53 ;  /* 0x000000ffff007224 */ /* 0x002fca00078e0035 */
[----:B------:R1:W-:Y:S02]  /*13680*/  STL [R1+0x418], R0 ;  /* 0x0004180001007387 */ /* 0x0003e40000100800 */
[----:B-1----:R-:W-:Y:S02]  /*13690*/  MOV R0, R55 ;  /* 0x0000003700007202 */ /* 0x002fe40000000f00 */
[----:B------:R-:W-:Y:S04]  /*136a0*/  STL [R1+0x42c], R56 ;  /* 0x00042c3801007387 */ /* 0x000fe80000100800 */
[----:B------:R1:W-:Y:S04]  /*136b0*/  STL [R1+0x420], R0 ;  /* 0x0004200001007387 */ /* 0x0003e80000100800 */
[----:B------:R-:W-:Y:S01]  /*136c0*/  STL [R1+0x434], R58 ;  /* 0x0004343a01007387 */ /* 0x000fe20000100800 */
[----:B-1----:R-:W-:-:S05]  /*136d0*/  IMAD.MOV.U32 R0, RZ, RZ, R57 ;  /* 0x000000ffff007224 */ /* 0x002fca00078e0039 */
[----:B------:R1:W-:Y:S02]  /*136e0*/  STL [R1+0x428], R0 ;  /* 0x0004280001007387 */ /* 0x0003e40000100800 */
[----:B-1----:R-:W-:-:S05]  /*136f0*/  IMAD.MOV.U32 R0, RZ, RZ, R59 ;  /* 0x000000ffff007224 */ /* 0x002fca00078e003b */
[----:B------:R1:W-:Y:S04]  /*13700*/  STL [R1+0x430], R0 ;  /* 0x0004300001007387 */ /* 0x0003e80000100800 */
[----:B--2---:R2:W-:Y:S01]  /*13710*/  STL [R1+0x43c], R62 ;  /* 0x00043c3e01007387 */ /* 0x0045e20000100800 */
[----:B-1----:R-:W-:-:S05]  /*13720*/  IMAD.MOV.U32 R0, RZ, RZ, R63 ;  /* 0x000000ffff007224 */ /* 0x002fca00078e003f */
[----:B------:R1:W-:Y:S01]  /*13730*/  STL [R1+0x438], R0 ;  /* 0x0004380001007387 */ /* 0x0003e20000100800 */
[----:B--2---:R-:W-:-:S03]  /*13740*/  IMAD.MOV.U32 R62, RZ, RZ, R70 ;  /* 0x000000ffff3e7224 */ /* 0x004fc600078e0046 */
[----:B---3--:R2:W-:Y:S01]  /*13750*/  STL [R1+0x444], R66 ;  /* 0x0004444201007387 */ /* 0x0085e20000100800 */
[----:B-1----:R-:W-:Y:S01]  /*13760*/  IMAD.MOV.U32 R0, RZ, RZ, R67 ;  /* 0x000000ffff007224 */ /* 0x002fe200078e0043 */
[----:B------:R-:W-:Y:S01]  /*13770*/  MOV R63, R71 ;  /* 0x00000047003f7202 */ /* 0x000fe20000000f00 */
[----:B------:R-:W-:-:S03]  /*13780*/  IMAD.MOV.U32 R70, RZ, RZ, R84 ;  /* 0x000000ffff467224 */ /* 0x000fc600078e0054 */
[----:B------:R1:W-:Y:S01]  /*13790*/  STL [R1+0x440], R0 ;  /* 0x0004400001007387 */ /* 0x0003e20000100800 */
[----:B--2---:R-:W-:Y:S01]  /*137a0*/  MOV R66, R74 ;  /* 0x0000004a00427202 */ /* 0x004fe20000000f00 */
[----:B------:R-:W-:Y:S01]  /*137b0*/  IMAD.MOV.U32 R67, RZ, RZ, R75 ;  /* 0x000000ffff437224 */ /* 0x000fe200078e004b */
[----:B------:R-:W-:Y:S01]  /*137c0*/  MOV R74, R82 ;  /* 0x00000052004a7202 */ /* 0x000fe20000000f00 */
[----:B------:R2:W-:Y:S01]  /*137d0*/  STL [R1+0x44c], R78 ;  /* 0x00044c4e01007387 */ /* 0x0005e20000100800 */
[----:B------:R-:W-:Y:S01]  /*137e0*/  IMAD.MOV.U32 R75, RZ, RZ, R83 ;  /* 0x000000ffff4b7224 */ /* 0x000fe200078e0053 */
[----:B------:R-:W-:Y:S02]  /*137f0*/  MOV R71, R85 ;  /* 0x0000005500477202 */ /* 0x000fe40000000f00 */
[----:B------:R-:W3:Y:S01]  /*13800*/  LDL.LU.64 R80, [R1+0x608] ;  /* 0x0006080001507983 */ /* 0x000ee20000300a00 */
[----:B-1----:R-:W-:-:S03]  /*13810*/  MOV R0, R79 ;  /* 0x0000004f00007202 */ /* 0x002fc60000000f00 */
[----:B------:R-:W4:Y:S04]  /*13820*/  LDL.LU.64 R82, [R1+0x578] ;  /* 0x0005780001527983 */ /* 0x000f280000300a00 */
[----:B------:R-:W4:Y:S04]  /*13830*/  LDL.LU.64 R84, [R1+0x5e0] ;  /* 0x0005e00001547983 */ /* 0x000f280000300a00 */
[----:B------:R-:W4:Y:S04]  /*13840*/  LDL.LU.64 R86, [R1+0x598] ;  /* 0x0005980001567983 */ /* 0x000f280000300a00 */
[----:B------:R-:W3:Y:S04]  /*13850*/  LDL.LU.64 R36, [R1+0x480] ;  /* 0x0004800001247983 */ /* 0x000ee80000300a00 */
[----:B------:R1:W-:Y:S04]  /*13860*/  STL [R1+0x448], R0 ;  /* 0x0004480001007387 */ /* 0x0003e80000100800 */
[----:B------:R-:W4:Y:S04]  /*13870*/  LDL.LU.64 R44, [R1+0x498] ;  /* 0x00049800012c7983 */ /* 0x000f280000300a00 */
[----:B------:R-:W4:Y:S04]  /*13880*/  LDL.LU.64 R38, [R1+0x4a8] ;  /* 0x0004a80001267983 */ /* 0x000f280000300a00 */
[----:B------:R-:W4:Y:S04]  /*13890*/  LDL.LU.64 R58, [R1+0x5a8] ;  /* 0x0005a800013a7983 */ /* 0x000f280000300a00 */
[----:B------:R-:W4:Y:S04]  /*138a0*/  LDL.LU.64 R48, [R1+0x588] ;  /* 0x0005880001307983 */ /* 0x000f280000300a00 */
[----:B--2---:R-:W2:Y:S04]  /*138b0*/  LDL.LU.64 R78, [R1+0x4c0] ;  /* 0x0004c000014e7983 */ /* 0x004ea80000300a00 */
[----:B------:R-:W2:Y:S04]  /*138c0*/  LDL.LU.64 R50, [R1+0x4e0] ;  /* 0x0004e00001327983 */ /* 0x000ea80000300a00 */
[----:B------:R-:W2:Y:S04]  /*138d0*/  LDL.LU.64 R42, [R1+0x550] ;  /* 0x00055000012a7983 */ /* 0x000ea80000300a00 */
[----:B------:R-:W2:Y:S04]  /*138e0*/  LDL.LU.64 R52, [R1+0x4e8] ;  /* 0x0004e80001347983 */ /* 0x000ea80000300a00 */
[----:B------:R-:W2:Y:S04]  /*138f0*/  LDL.LU.64 R56, [R1+0x5f0] ;  /* 0x0005f00001387983 */ /* 0x000ea80000300a00 */
[----:B------:R-:W2:Y:S04]  /*13900*/  LDL.LU.64 R76, [R1+0x508] ;  /* 0x00050800014c7983 */ /* 0x000ea80000300a00 */
[----:B------:R-:W2:Y:S04]  /*13910*/  LDL.LU.64 R54, [R1+0x5c8] ;  /* 0x0005c80001367983 */ /* 0x000ea80000300a00 */
[----:B------:R-:W2:Y:S04]  /*13920*/  LDL.LU.64 R64, [R1+0x518] ;  /* 0x0005180001407983 */ /* 0x000ea80000300a00 */
[----:B------:R-:W-:Y:S04]  /*13930*/  STL [R1+0x454], R30 ;  /* 0x0004541e01007387 */ /* 0x000fe80000100800 */
[----:B------:R-:W4:Y:S01]  /*13940*/  LDL.LU.64 R40, [R1+0x568] ;  /* 0x0005680001287983 */ /* 0x000f220000300a00 */
[----:B-1----:R-:W-:-:S05]  /*13950*/  IMAD.MOV.U32 R0, RZ, RZ, R31 ;  /* 0x000000ffff007224 */ /* 0x002fca00078e001f */
[----:B------:R1:W-:Y:S04]  /*13960*/  STL [R1+0x450], R0 ;  /* 0x0004500001007387 */ /* 0x0003e80000100800 */
[----:B------:R3:W-:Y:S01]  /*13970*/  STL [R1+0x45c], R32 ;  /* 0x00045c2001007387 */ /* 0x0007e20000100800 */
[----:B-1----:R-:W-:-:S03]  /*13980*/  IMAD.MOV.U32 R0, RZ, RZ, R33 ;  /* 0x000000ffff007224 */ /* 0x002fc600078e0021 */
[----:B------:R-:W-:Y:S04]  /*13990*/  STL [R1+0x464], R8 ;  /* 0x0004640801007387 */ /* 0x000fe80000100800 */
[----:B------:R4:W-:Y:S04]  /*139a0*/  STL [R1+0x458], R0 ;  /* 0x0004580001007387 */ /* 0x0009e80000100800 */
[----:B------:R-:W-:Y:S01]  /*139b0*/  STL [R1+0x460], R9 ;  /* 0x0004600901007387 */ /* 0x000fe20000100800 */
[----:B---3--:R-:W-:Y:S01]  /*139c0*/  MOV R32, R36 ;  /* 0x0000002400207202 */ /* 0x008fe20000000f00 */
[----:B------:R-:W-:-:S02]  /*139d0*/  IMAD.MOV.U32 R33, RZ, RZ, R37 ;  /* 0x000000ffff217224 */ /* 0x000fc400078e0025 */
[----:B------:R-:W3:Y:S01]  /*139e0*/  LDL.LU.64 R36, [R1+0x590] ;  /* 0x0005900001247983 */ /* 0x000ee20000300a00 */
[----:B----4-:R-:W-:-:S03]  /*139f0*/  IMAD.MOV.U32 R0, RZ, RZ, R41 ;  /* 0x000000ffff007224 */ /* 0x010fc600078e0029 */
[----:B------:R1:W-:Y:S04]  /*13a00*/  STL [R1+0x46c], R40 ;  /* 0x00046c2801007387 */ /* 0x0003e80000100800 */
[----:B------:R4:W-:Y:S04]  /*13a10*/  STL [R1+0x468], R0 ;  /* 0x0004680001007387 */ /* 0x0009e80000100800 */
[----:B------:R2:W-:Y:S04]  /*13a20*/  STL [R1+0x474], R46 ;  /* 0x0004742e01007387 */ /* 0x0005e80000100800 */
[----:B-1----:R-:W3:Y:S01]  /*13a30*/  LDL.LU.64 R40, [R1+0x5b0] ;  /* 0x0005b00001287983 */ /* 0x002ee20000300a00 */
[----:B----4-:R-:W-:-:S05]  /*13a40*/  MOV R0, R47 ;  /* 0x0000002f00007202 */ /* 0x010fca0000000f00 */
[----:B------:R1:W-:Y:S04]  /*13a50*/  STL [R1+0x470], R0 ;  /* 0x0004700001007387 */ /* 0x0003e80000100800 */
[----:B--2---:R-:W2:Y:S01]  /*13a60*/  LDL.LU.64 R46, [R1+0x4a0] ;  /* 0x0004a000012e7983 */ /* 0x004ea20000300a00 */
[----:B-1----:R-:W-:-:S03]  /*13a70*/  IMAD.MOV.U32 R0, RZ, RZ, R33 ;  /* 0x000000ffff007224 */ /* 0x002fc600078e0021 */
[----:B------:R-:W-:Y:S04]  /*13a80*/  STL [R1+0x47c], R32 ;  /* 0x00047c2001007387 */ /* 0x000fe80000100800 */
[----:B------:R1:W-:Y:S04]  /*13a90*/  STL [R1+0x478], R0 ;  /* 0x0004780001007387 */ /* 0x0003e80000100800 */
[----:B------:R-:W-:Y:S01]  /*13aa0*/  STL [R1+0x484], R34 ;  /* 0x0004842201007387 */ /* 0x000fe20000100800 */
[----:B-1----:R-:W-:-:S03]  /*13ab0*/  IMAD.MOV.U32 R0, RZ, RZ, R35 ;  /* 0x000000ffff007224 */ /* 0x002fc600078e0023 */
[----:B---3--:R-:W-:Y:S04]  /*13ac0*/  STL [R1+0x48c], R36 ;  /* 0x00048c2401007387 */ /* 0x008fe80000100800 */
[----:B------:R1:W-:Y:S02]  /*13ad0*/  STL [R1+0x480], R0 ;  /* 0x0004800001007387 */ /* 0x0003e40000100800 */
[----:B-1----:R-:W-:-:S05]  /*13ae0*/  MOV R0, R37 ;  /* 0x0000002500007202 */ /* 0x002fca0000000f00 */
[----:B------:R1:W-:Y:S04]  /*13af0*/  STL [R1+0x488], R0 ;  /* 0x0004880001007387 */ /* 0x0003e80000100800 */
[----:B------:R-:W-:Y:S01]  /*13b00*/  STL [R1+0x494], R44 ;  /* 0x0004942c01007387 */ /* 0x000fe20000100800 */
[----:B-1----:R-:W-:-:S05]  /*13b10*/  IMAD.MOV.U32 R0, RZ, RZ, R45 ;  /* 0x000000ffff007224 */ /* 0x002fca00078e002d */
[----:B------:R1:W-:Y:S04]  /*13b20*/  STL [R1+0x490], R0 ;  /* 0x0004900001007387 */ /* 0x0003e80000100800 */
[----:B--2---:R2:W-:Y:S01]  /*13b30*/  STL [R1+0x49c], R46 ;  /* 0x00049c2e01007387 */ /* 0x0045e20000100800 */
[----:B-1----:R-:W-:-:S03]  /*13b40*/  IMAD.MOV.U32 R0, RZ, RZ, R47 ;  /* 0x000000ffff007224 */ /* 0x002fc600078e002f */
[----:B------:R-:W3:Y:S04]  /*13b50*/  LDL.LU.64 R44, [R1+0x4c8] ;  /* 0x0004c800012c7983 */ /* 0x000ee80000300a00 */
[----:B--2---:R-:W2:Y:S04]  /*13b60*/  LDL.LU.64 R46, [R1+0x5d0] ;  /* 0x0005d000012e7983 */ /* 0x004ea80000300a00 */
[----:B------:R1:W-:Y:S04]  /*13b70*/  STL [R1+0x498], R0 ;  /* 0x0004980001007387 */ /* 0x0003e80000100800 */
[----:B------:R-:W-:Y:S01]  /*13b80*/  STL [R1+0x4a4], R38 ;  /* 0x0004a42601007387 */ /* 0x000fe20000100800 */
[----:B-1----:R-:W-:-:S05]  /*13b90*/  MOV R0, R39 ;  /* 0x0000002700007202 */ /* 0x002fca0000000f00 */
[----:B------:R1:W-:Y:S04]  /*13ba0*/  STL [R1+0x4a0], R0 ;  /* 0x0004a00001007387 */ /* 0x0003e80000100800 */
[----:B------:R-:W-:Y:S01]  /*13bb0*/  STL [R1+0x4ac], R40 ;  /* 0x0004ac2801007387 */ /* 0x000fe20000100800 */
[----:B-1----:R-:W-:-:S03]  /*13bc0*/  IMAD.MOV.U32 R0, RZ, RZ, R41 ;  /* 0x000000ffff007224 */ /* 0x002fc600078e0029 */
[----:B------:R-:W-:Y:S04]  /*13bd0*/  STL [R1+0x4b4], R42 ;  /* 0x0004b42a01007387 */ /* 0x000fe80000100800 */
[----:B------:R1:W-:Y:S02]  /*13be0*/  STL [R1+0x4a8], R0 ;  /* 0x0004a80001007387 */ /* 0x0003e40000100800 */
[----:B-1----:R-:W-:-:S05]  /*13bf0*/  IMAD.MOV.U32 R0, RZ, RZ, R43 ;  /* 0x000000ffff007224 */ /* 0x002fca00078e002b */
[----:B------:R1:W-:Y:S04]  /*13c00*/  STL [R1+0x4b0], R0 ;  /* 0x0004b00001007387 */ /* 0x0003e80000100800 */
[----:B------:R4:W-:Y:S01]  /*13c10*/  STL [R1+0x4bc], R78 ;  /* 0x0004bc4e01007387 */ /* 0x0009e20000100800 */
[----:B-1----:R-:W-:Y:S01]  /*13c20*/  MOV R0, R79 ;  /* 0x0000004f00007202 */ /* 0x002fe20000000f00 */
[----:B----4-:R-:W-:Y:S01]  /*13c30*/  IMAD.MOV.U32 R78, RZ, RZ, R80 ;  /* 0x000000ffff4e7224 */ /* 0x010fe200078e0050 */
[----:B------:R-:W-:Y:S01]  /*13c40*/  MOV R80, R82 ;  /* 0x0000005200507202 */ /* 0x000fe20000000f00 */
[----:B------:R-:W-:Y:S02]  /*13c50*/  IMAD.MOV.U32 R79, RZ, RZ, R81 ;  /* 0x000000ffff4f7224 */ /* 0x000fe400078e0051 */
[----:B------:R3:W-:Y:S01]  /*13c60*/  STL [R1+0x4b8], R0 ;  /* 0x0004b80001007387 */ /* 0x0007e20000100800 */
[----:B------:R-:W-:Y:S01]  /*13c70*/  IMAD.MOV.U32 R81, RZ, RZ, R83 ;  /* 0x000000ffff517224 */ /* 0x000fe200078e0053 */
[----:B------:R-:W-:Y:S01]  /*13c80*/  MOV R83, R85 ;  /* 0x0000005500537202 */ /* 0x000fe20000000f00 */
[----:B------:R-:W-:-:S02]  /*13c90*/  IMAD.MOV.U32 R82, RZ, RZ, R84 ;  /* 0x000000ffff527224 */ /* 0x000fc400078e0054 */
[----:B------:R-:W4:Y:S01]  /*13ca0*/  LDL.LU.64 R84, [R1+0x610] ;  /* 0x0006100001547983 */ /* 0x000f220000300a00 */
[----:B------:R-:W-:Y:S01]  /*13cb0*/  MOV R38, R62 ;  /* 0x0000003e00267202 */ /* 0x000fe20000000f00 */
[----:B------:R-:W-:Y:S01]  /*13cc0*/  IMAD.MOV.U32 R39, RZ, RZ, R63 ;  /* 0x000000ffff277224 */ /* 0x000fe200078e003f */
[----:B------:R-:W-:Y:S01]  /*13cd0*/  MOV R36, R54 ;  /* 0x0000003600247202 */ /* 0x000fe20000000f00 */
[----:B------:R-:W-:Y:S01]  /*13ce0*/  IMAD.MOV.U32 R37, RZ, RZ, R55 ;  /* 0x000000ffff257224 */ /* 0x000fe200078e0037 */
[----:B------:R-:W-:Y:S01]  /*13cf0*/  MOV R54, R86 ;  /* 0x0000005600367202 */ /* 0x000fe20000000f00 */
[----:B------:R-:W-:Y:S01]  /*13d00*/  IMAD.MOV.U32 R55, RZ, RZ, R87 ;  /* 0x000000ffff377224 */ /* 0x000fe200078e0057 */
[----:B------:R-:W-:Y:S01]  /*13d10*/  MOV R40, R66 ;  /* 0x0000004200287202 */ /* 0x000fe20000000f00 */
[----:B------:R-:W-:Y:S01]  /*13d20*/  IMAD.MOV.U32 R41, RZ, RZ, R67 ;  /* 0x000000ffff297224 */ /* 0x000fe200078e0043 */
[----:B------:R-:W-:Y:S01]  /*13d30*/  MOV R43, R69 ;  /* 0x00000045002b7202 */ /* 0x000fe20000000f00 */
[----:B------:R-:W-:-:S02]  /*13d40*/  IMAD.MOV.U32 R42, RZ, RZ, R68 ;  /* 0x000000ffff2a7224 */ /* 0x000fc400078e0044 */
[----:B---3--:R-:W-:Y:S01]  /*13d50*/  IMAD.MOV.U32 R0, RZ, RZ, R45 ;  /* 0x000000ffff007224 */ /* 0x008fe200078e002d */
[----:B------:R-:W-:Y:S04]  /*13d60*/  STL [R1+0x4c4], R44 ;  /* 0x0004c42c01007387 */ /* 0x000fe80000100800 */
[----:B--2---:R-:W-:Y:S04]  /*13d70*/  STL [R1+0x4cc], R46 ;  /* 0x0004cc2e01007387 */ /* 0x004fe80000100800 */
[----:B------:R1:W-:Y:S04]  /*13d80*/  STL [R1+0x4c0], R0 ;  /* 0x0004c00001007387 */ /* 0x0003e80000100800 */
[----:B------:R-:W-:Y:S01]  /*13d90*/  STL [R1+0x4d4], R48 ;  /* 0x0004d43001007387 */ /* 0x000fe20000100800 */
[----:B-1----:R-:W-:-:S05]  /*13da0*/  IMAD.MOV.U32 R0, RZ, RZ, R47 ;  /* 0x000000ffff007224 */ /* 0x002fca00078e002f */
[----:B------:R1:W-:Y:S04]  /*13db0*/  STL [R1+0x4c8], R0 ;  /* 0x0004c80001007387 */ /* 0x0003e80000100800 */
[----:B------:R-:W-:Y:S01]  /*13dc0*/  STL [R1+0x4dc], R50 ;  /* 0x0004dc3201007387 */ /* 0x000fe20000100800 */
[----:B-1----:R-:W-:-:S05]  /*13dd0*/  MOV R0, R49 ;  /* 0x0000003100007202 */ /* 0x002fca0000000f00 */
[----:B------:R1:W-:Y:S04]  /*13de0*/  STL [R1+0x4d0], R0 ;  /* 0x0004d00001007387 */ /* 0x0003e80000100800 */
[----:B------:R-:W-:Y:S01]  /*13df0*/  STL [R1+0x4e4], R52 ;  /* 0x0004e43401007387 */ /* 0x000fe20000100800 */
[----:B-1----:R-:W-:-:S05]  /*13e00*/  IMAD.MOV.U32 R0, RZ, RZ, R51 ;  /* 0x000000ffff007224 */ /* 0x002fca00078e0033 */
        /* <DEDUP_REMOVED lines=8> */
[----:B-1----:R-:W-:-:S05]  /*13e90*/  MOV R0, R59 ;  /* 0x0000003b00007202 */ /* 0x002fca0000000f00 */
[----:B------:R1:W-:Y:S02]  /*13ea0*/  STL [R1+0x4f0], R0 ;  /* 0x0004f00001007387 */ /* 0x0003e40000100800 */
[----:B-1----:R-:W-:-:S05]  /*13eb0*/  IMAD.MOV.U32 R0, RZ, RZ, R65 ;  /* 0x000000ffff007224 */ /* 0x002fca00078e0041 */
[----:B------:R1:W-:Y:S01]  /*13ec0*/  STL [R1+0x4f8], R0 ;  /* 0x0004f80001007387 */ /* 0x0003e20000100800 */
[----:B------:R-:W-:-:S03]  /*13ed0*/  IMAD.MOV.U32 R56, RZ, RZ, R60 ;  /* 0x000000ffff387224 */ /* 0x000fc600078e003c */
[----:B------:R-:W-:Y:S01]  /*13ee0*/  STL [R1+0x504], R76 ;  /* 0x0005044c01007387 */ /* 0x000fe20000100800 */
[----:B-1----:R-:W-:Y:S02]  /*13ef0*/  IMAD.MOV.U32 R0, RZ, RZ, R77 ;  /* 0x000000ffff007224 */ /* 0x002fe400078e004d */
[----:B------:R-:W-:-:S03]  /*13f00*/  IMAD.MOV.U32 R57, RZ, RZ, R61 ;  /* 0x000000ffff397224 */ /* 0x000fc600078e003d */
[----:B------:R1:W-:Y:S04]  /*13f10*/  STL [R1+0x500], R0 ;  /* 0x0005000001007387 */ /* 0x0003e80000100800 */
[----:B----4-:R2:W-:Y:S04]  /*13f20*/  STL [R1+0x50c], R84 ;  /* 0x00050c5401007387 */ /* 0x0105e80000100800 */
[----:B------:R-:W3:Y:S01]  /*13f30*/  LDL.LU.64 R58, [R1+0x5d8] ;  /* 0x0005d800013a7983 */ /* 0x000ee20000300a00 */
[----:B-1----:R-:W-:-:S03]  /*13f40*/  IMAD.MOV.U32 R0, RZ, RZ, R85 ;  /* 0x000000ffff007224 */ /* 0x002fc600078e0055 */
[----:B------:R-:W4:Y:S04]  /*13f50*/  LDL.LU.64 R60, [R1+0x690] ;  /* 0x00069000013c7983 */ /* 0x000f280000300a00 */
[----:B------:R-:W4:Y:S04]  /*13f60*/  LDL.LU.64 R62, [R1+0x6b8] ;  /* 0x0006b800013e7983 */ /* 0x000f280000300a00 */
[----:B------:R-:W4:Y:S04]  /*13f70*/  LDL.LU.64 R76, [R1+0x670] ;  /* 0x00067000014c7983 */ /* 0x000f280000300a00 */
[----:B------:R-:W4:Y:S01]  /*13f80*/  LDL.LU.64 R86, [R1+0x658] ;  /* 0x0006580001567983 */ /* 0x000f220000300a00 */
[----:B------:R-:W-:-:S03]  /*13f90*/  IMAD.MOV.U32 R44, RZ, RZ, R70 ;  /* 0x000000ffff2c7224 */ /* 0x000fc600078e0046 */
[----:B------:R-:W4:Y:S01]  /*13fa0*/  LDL.LU.64 R64, [R1+0x648] ;  /* 0x0006480001407983 */ /* 0x000f220000300a00 */
[----:B------:R-:W-:-:S03]  /*13fb0*/  IMAD.MOV.U32 R45, RZ, RZ, R71 ;  /* 0x000000ffff2d7224 */ /* 0x000fc600078e0047 */
[----:B------:R-:W4:Y:S01]  /*13fc0*/  LDL.LU.64 R66, [R1+0x688] ;  /* 0x0006880001427983 */ /* 0x000f220000300a00 */
[----:B------:R-:W-:Y:S01]  /*13fd0*/  MOV R46, R72 ;  /* 0x00000048002e7202 */ /* 0x000fe20000000f00 */
[----:B------:R-:W-:Y:S02]  /*13fe0*/  IMAD.MOV.U32 R47, RZ, RZ, R73 ;  /* 0x000000ffff2f7224 */ /* 0x000fe400078e0049 */
[----:B------:R-:W4:Y:S01]  /*13ff0*/  LDL.LU.64 R68, [R1+0x640] ;  /* 0x0006400001447983 */ /* 0x000f220000300a00 */
[----:B------:R-:W-:-:S03]  /*14000*/  MOV R48, R78 ;  /* 0x0000004e00307202 */ /* 0x000fc60000000f00 */
[----:B------:R1:W-:Y:S01]  /*14010*/  STL [R1+0x508], R0 ;  /* 0x0005080001007387 */ /* 0x0003e20000100800 */
[----:B------:R-:W-:-:S03]  /*14020*/  IMAD.MOV.U32 R49, RZ, RZ, R79 ;  /* 0x000000ffff317224 */ /* 0x000fc600078e004f */
[----:B------:R-:W4:Y:S01]  /*14030*/  LDL.LU.64 R70, [R1+0x600] ;  /* 0x0006000001467983 */ /* 0x000f220000300a00 */
[----:B------:R-:W-:Y:S01]  /*14040*/  IMAD.MOV.U32 R52, RZ, RZ, R80 ;  /* 0x000000ffff347224 */ /* 0x000fe200078e0050 */
[----:B------:R-:W-:Y:S02]  /*14050*/  MOV R53, R81 ;  /* 0x0000005100357202 */ /* 0x000fe40000000f00 */
[----:B------:R-:W4:Y:S01]  /*14060*/  LDL.LU.64 R72, [R1+0x5f8] ;  /* 0x0005f80001487983 */ /* 0x000f220000300a00 */
[----:B------:R-:W-:-:S03]  /*14070*/  IMAD.MOV.U32 R50, RZ, RZ, R82 ;  /* 0x000000ffff327224 */ /* 0x000fc600078e0052 */
[----:B------:R-:W-:Y:S01]  /*14080*/  STL [R1+0x514], R36 ;  /* 0x0005142401007387 */ /* 0x000fe20000100800 */
[----:B------:R-:W-:-:S03]  /*14090*/  IMAD.MOV.U32 R51, RZ, RZ, R83 ;  /* 0x000000ffff337224 */ /* 0x000fc600078e0053 */
[----:B------:R-:W4:Y:S04]  /*140a0*/  LDL.LU.64 R78, [R1+0x6c8] ;  /* 0x0006c800014e7983 */ /* 0x000f280000300a00 */
[----:B------:R-:W4:Y:S04]  /*140b0*/  LDL.LU.64 R80, [R1+0x5b8] ;  /* 0x0005b80001507983 */ /* 0x000f280000300a00 */
[----:B------:R-:W4:Y:S04]  /*140c0*/  LDL.LU.64 R82, [R1+0x6a0] ;  /* 0x0006a00001527983 */ /* 0x000f280000300a00 */
[----:B--2---:R-:W2:Y:S01]  /*140d0*/  LDL.LU.64 R84, [R1+0x548] ;  /* 0x0005480001547983 */ /* 0x004ea20000300a00 */
[----:B-1----:R-:W-:-:S03]  /*140e0*/  MOV R0, R37 ;  /* 0x0000002500007202 */ /* 0x002fc60000000f00 */
[----:B------:R-:W-:Y:S04]  /*140f0*/  STL [R1+0x51c], R38 ;  /* 0x00051c2601007387 */ /* 0x000fe80000100800 */
[----:B------:R1:W-:Y:S04]  /*14100*/  STL [R1+0x510], R0 ;  /* 0x0005100001007387 */ /* 0x0003e80000100800 */
[----:B------:R-:W-:Y:S01]  /*14110*/  STL [R1+0x524], R40 ;  /* 0x0005242801007387 */ /* 0x000fe20000100800 */
[----:B-1----:R-:W-:-:S05]  /*14120*/  IMAD.MOV.U32 R0, RZ, RZ, R39 ;  /* 0x000000ffff007224 */ /* 0x002fca00078e0027 */
[----:B------:R1:W-:Y:S04]  /*14130*/  STL [R1+0x518], R0 ;  /* 0x0005180001007387 */ /* 0x0003e80000100800 */
[----:B------:R-:W-:Y:S01]  /*14140*/  STL [R1+0x52c], R42 ;  /* 0x00052c2a01007387 */ /* 0x000fe20000100800 */
[----:B-1----:R-:W-:-:S05]  /*14150*/  IMAD.MOV.U32 R0, RZ, RZ, R41 ;  /* 0x000000ffff007224 */ /* 0x002fca00078e0029 */
[----:B------:R1:W-:Y:S02]  /*14160*/  STL [R1+0x520], R0 ;  /* 0x0005200001007387 */ /* 0x0003e40000100800 */
[----:B-1----:R-:W-:-:S05]  /*14170*/  MOV R0, R43 ;  /* 0x0000002b00007202 */ /* 0x002fca0000000f00 */
[----:B------:R1:W-:Y:S04]  /*14180*/  STL [R1+0x528], R0 ;  /* 0x0005280001007387 */ /* 0x0003e80000100800 */
[----:B------:R-:W-:Y:S01]  /*14190*/  STL [R1+0x534], R56 ;  /* 0x0005343801007387 */ /* 0x000fe20000100800 */
[----:B-1----:R-:W-:-:S05]  /*141a0*/  IMAD.MOV.U32 R0, RZ, RZ, R57 ;  /* 0x000000ffff007224 */ /* 0x002fca00078e0039 */
[----:B------:R1:W-:Y:S01]  /*141b0*/  STL [R1+0x530], R0 ;  /* 0x0005300001007387 */ /* 0x0003e20000100800 */
[----:B------:R-:W-:Y:S02]  /*141c0*/  IMAD.MOV.U32 R42, RZ, RZ, R50 ;  /* 0x000000ffff2a7224 */ /* 0x000fe400078e0032 */
[----:B------:R-:W-:Y:S01]  /*141d0*/  IMAD.MOV.U32 R43, RZ, RZ, R51 ;  /* 0x000000ffff2b7224 */ /* 0x000fe200078e0033 */
[----:B------:R-:W-:Y:S01]  /*141e0*/  STL [R1+0x53c], R74 ;  /* 0x00053c4a01007387 */ /* 0x000fe20000100800 */
[----:B-1----:R-:W-:Y:S01]  /*141f0*/  IMAD.MOV.U32 R0, RZ, RZ, R75 ;  /* 0x000000ffff007224 */ /* 0x002fe200078e004b */
[----:B------:R-:W-:Y:S01]  /*14200*/  MOV R39, R49 ;  /* 0x0000003100277202 */ /* 0x000fe20000000f00 */
[----:B------:R-:W-:-:S03]  /*14210*/  IMAD.MOV.U32 R40, RZ, RZ, R44 ;  /* 0x000000ffff287224 */ /* 0x000fc600078e002c */
[----:B------:R1:W-:Y:S01]  /*14220*/  STL [R1+0x538], R0 ;  /* 0x0005380001007387 */ /* 0x0003e20000100800 */
[----:B------:R-:W-:Y:S01]  /*14230*/  IMAD.MOV.U32 R41, RZ, RZ, R45 ;  /* 0x000000ffff297224 */ /* 0x000fe200078e002d */
[----:B------:R-:W-:Y:S01]  /*14240*/  MOV R44, R54 ;  /* 0x00000036002c7202 */ /* 0x000fe20000000f00 */
[----:B------:R-:W-:Y:S01]  /*14250*/  IMAD.MOV.U32 R38, RZ, RZ, R48 ;  /* 0x000000ffff267224 */ /* 0x000fe200078e0030 */
[----:B------:R-:W-:Y:S01]  /*14260*/  MOV R36, R46 ;  /* 0x0000002e00247202 */ /* 0x000fe20000000f00 */
[----:B------:R-:W-:Y:S02]  /*14270*/  IMAD.MOV.U32 R45, RZ, RZ, R55 ;  /* 0x000000ffff2d7224 */ /* 0x000fe400078e0037 */
[----:B------:R-:W-:Y:S01]  /*14280*/  IMAD.MOV.U32 R37, RZ, RZ, R47 ;  /* 0x000000ffff257224 */ /* 0x000fe200078e002f */
[----:B---3--:R-:W-:Y:S01]  /*14290*/  MOV R54, R58 ;  /* 0x0000003a00367202 */ /* 0x008fe20000000f00 */
[----:B------:R-:W-:Y:S02]  /*142a0*/  IMAD.MOV.U32 R55, RZ, RZ, R59 ;  /* 0x000000ffff377224 */ /* 0x000fe400078e003b */
[----:B----4-:R-:W-:Y:S01]  /*142b0*/  IMAD.MOV.U32 R46, RZ, RZ, R60 ;  /* 0x000000ffff2e7224 */ /* 0x010fe200078e003c */
[----:B------:R-:W-:Y:S01]  /*142c0*/  MOV R47, R61 ;  /* 0x0000003d002f7202 */ /* 0x000fe20000000f00 */
[----:B------:R-:W-:-:S02]  /*142d0*/  IMAD.MOV.U32 R56, RZ, RZ, R62 ;  /* 0x000000ffff387224 */ /* 0x000fc400078e003e */
        /* <DEDUP_REMOVED lines=11> */
[----:B------:R-:W-:Y:S01]  /*14390*/  IMAD.MOV.U32 R64, RZ, RZ, R78 ;  /* 0x000000ffff407224 */ /* 0x000fe200078e004e */
[----:B------:R-:W-:Y:S01]  /*143a0*/  MOV R65, R79 ;  /* 0x0000004f00417202 */ /* 0x000fe20000000f00 */
[----:B------:R-:W-:Y:S02]  /*143b0*/  IMAD.MOV.U32 R66, RZ, RZ, R80 ;  /* 0x000000ffff427224 */ /* 0x000fe400078e0050 */
[----:B------:R-:W-:Y:S01]  /*143c0*/  IMAD.MOV.U32 R67, RZ, RZ, R81 ;  /* 0x000000ffff437224 */ /* 0x000fe200078e0051 */
[----:B--2---:R2:W-:Y:S01]  /*143d0*/  STL [R1+0x544], R84 ;  /* 0x0005445401007387 */ /* 0x0045e20000100800 */
[----:B-1----:R-:W-:-:S03]  /*143e0*/  IMAD.MOV.U32 R0, RZ, RZ, R85 ;  /* 0x000000ffff007224 */ /* 0x002fc600078e0055 */
[----:B------:R-:W3:Y:S04]  /*143f0*/  LDL.LU.64 R70, [R1+0x660] ;  /* 0x0006600001467983 */ /* 0x000ee80000300a00 */
[----:B------:R-:W4:Y:S01]  /*14400*/  LDL.LU.64 R74, [R1+0x6a8] ;  /* 0x0006a800014a7983 */ /* 0x000f220000300a00 */
[----:B------:R-:W-:-:S03]  /*14410*/  MOV R68, R82 ;  /* 0x0000005200447202 */ /* 0x000fc60000000f00 */
[----:B------:R-:W4:Y:S01]  /*14420*/  LDL.LU.64 R72, [R1+0x618] ;  /* 0x0006180001487983 */ /* 0x000f220000300a00 */
[----:B------:R-:W-:-:S03]  /*14430*/  IMAD.MOV.U32 R69, RZ, RZ, R83 ;  /* 0x000000ffff457224 */ /* 0x000fc600078e0053 */
[----:B------:R-:W4:Y:S04]  /*14440*/  LDL.LU.64 R78, [R1+0x6d0] ;  /* 0x0006d000014e7983 */ /* 0x000f280000300a00 */
[----:B------:R1:W-:Y:S04]  /*14450*/  STL [R1+0x540], R0 ;  /* 0x0005400001007387 */ /* 0x0003e80000100800 */
[----:B------:R-:W4:Y:S04]  /*14460*/  LDL.LU.64 R80, [R1+0x668] ;  /* 0x0006680001507983 */ /* 0x000f280000300a00 */
[----:B------:R-:W4:Y:S04]  /*14470*/  LDL.LU.64 R82, [R1+0x6b0] ;  /* 0x0006b00001527983 */ /* 0x000f280000300a00 */
[----:B--2---:R-:W2:Y:S01]  /*14480*/  LDL.LU.64 R84, [R1+0x628] ;  /* 0x0006280001547983 */ /* 0x004ea20000300a00 */
[----:B-1----:R-:W-:-:S03]  /*14490*/  MOV R0, R37 ;  /* 0x0000002500007202 */ /* 0x002fc60000000f00 */
[----:B------:R-:W-:Y:S04]  /*144a0*/  STL [R1+0x54c], R36 ;  /* 0x00054c2401007387 */ /* 0x000fe80000100800 */
[----:B------:R-:W-:Y:S04]  /*144b0*/  STL [R1+0x554], R38 ;  /* 0x0005542601007387 */ /* 0x000fe80000100800 */
[----:B------:R1:W-:Y:S02]  /*144c0*/  STL [R1+0x548], R0 ;  /* 0x0005480001007387 */ /* 0x0003e40000100800 */
[----:B-1----:R-:W-:-:S05]  /*144d0*/  IMAD.MOV.U32 R0, RZ, RZ, R39 ;  /* 0x000000ffff007224 */ /* 0x002fca00078e0027 */
[----:B------:R1:W-:Y:S04]  /*144e0*/  STL [R1+0x550], R0 ;  /* 0x0005500001007387 */ /* 0x0003e80000100800 */
[----:B------:R-:W-:Y:S01]  /*144f0*/  STL [R1+0x55c], R40 ;  /* 0x00055c2801007387 */ /* 0x000fe20000100800 */
[----:B-1----:R-:W-:-:S05]  /*14500*/  IMAD.MOV.U32 R0, RZ, RZ, R41 ;  /* 0x000000ffff007224 */ /* 0x002fca00078e0029 */
[----:B------:R1:W-:Y:S04]  /*14510*/  STL [R1+0x558], R0 ;  /* 0x0005580001007387 */ /* 0x0003e80000100800 */
[----:B------:R1:W-:Y:S02]  /*14520*/  STL [R1+0x564], R52 ;  /* 0x0005643401007387 */ /* 0x0003e40000100800 */
[----:B-1----:R-:W-:-:S05]  /*14530*/  MOV R0, R53 ;  /* 0x0000003500007202 */ /* 0x002fca0000000f00 */
[----:B------:R1:W-:Y:S01]  /*14540*/  STL [R1+0x560], R0 ;  /* 0x0005600001007387 */ /* 0x0003e20000100800 */
[----:B------:R-:W-:Y:S01]  /*14550*/  IMAD.MOV.U32 R52, RZ, RZ, R66 ;  /* 0x000000ffff347224 */ /* 0x000fe200078e0042 */
[----:B------:R-:W-:Y:S01]  /*14560*/  MOV R66, R68 ;  /* 0x0000004400427202 */ /* 0x000fe20000000f00 */
[----:B------:R-:W-:Y:S01]  /*14570*/  IMAD.MOV.U32 R53, RZ, RZ, R67 ;  /* 0x000000ffff357224 */ /* 0x000fe200078e0043 */
[----:B------:R4:W-:Y:S01]  /*14580*/  STL [R1+0x56c], R76 ;  /* 0x00056c4c01007387 */ /* 0x0009e20000100800 */
[----:B------:R-:W-:Y:S01]  /*14590*/  IMAD.MOV.U32 R67, RZ, RZ, R69 ;  /* 0x000000ffff437224 */ /* 0x000fe200078e0045 */
[----:B-1----:R-:W-:-:S05]  /*145a0*/  MOV R0, R77 ;  /* 0x0000004d00007202 */ /* 0x002fca0000000f00 */
[----:B------:R2:W-:Y:S01]  /*145b0*/  STL [R1+0x568], R0 ;  /* 0x0005680001007387 */ /* 0x0005e20000100800 */
[----:B---3--:R-:W-:Y:S01]  /*145c0*/  IMAD.MOV.U32 R68, RZ, RZ, R70 ;  /* 0x000000ffff447224 */ /* 0x008fe200078e0046 */
[----:B------:R-:W-:Y:S01]  /*145d0*/  MOV R69, R71 ;  /* 0x0000004700457202 */ /* 0x000fe20000000f00 */
[----:B----4-:R-:W-:Y:S02]  /*145e0*/  IMAD.MOV.U32 R70, RZ, RZ, R72 ;  /* 0x000000ffff467224 */ /* 0x010fe400078e0048 */
[----:B------:R-:W-:Y:S02]  /*145f0*/  IMAD.MOV.U32 R71, RZ, RZ, R73 ;  /* 0x000000ffff477224 */ /* 0x000fe400078e0049 */
[----:B------:R-:W-:Y:S02]  /*14600*/  IMAD.MOV.U32 R72, RZ, RZ, R78 ;  /* 0x000000ffff487224 */ /* 0x000fe400078e004e */
[----:B------:R-:W-:Y:S01]  /*14610*/  IMAD.MOV.U32 R73, RZ, RZ, R79 ;  /* 0x000000ffff497224 */ /* 0x000fe200078e004f */
[----:B------:R-:W-:Y:S01]  /*14620*/  MOV R76, R82 ;  /* 0x00000052004c7202 */ /* 0x000fe20000000f00 */
[----:B------:R-:W-:-:S02]  /*14630*/  IMAD.MOV.U32 R77, RZ, RZ, R83 ;  /* 0x000000ffff4d7224 */ /* 0x000fc400078e0053 */
[----:B--2---:R-:W-:Y:S01]  /*14640*/  IMAD.MOV.U32 R0, RZ, RZ, R85 ;  /* 0x000000ffff007224 */ /* 0x004fe200078e0055 */
[----:B------:R1:W-:Y:S04]  /*14650*/  STL [R1+0x574], R84 ;  /* 0x0005745401007387 */ /* 0x0003e80000100800 */
[----:B------:R-:W2:Y:S04]  /*14660*/  LDL.LU.64 R78, [R1+0x680] ;  /* 0x00068000014e7983 */ /* 0x000ea80000300a00 */
[----:B------:R-:W3:Y:S04]  /*14670*/  LDL.LU.64 R82, [R1+0x638] ;  /* 0x0006380001527983 */ /* 0x000ee80000300a00 */
[----:B------:R4:W-:Y:S04]  /*14680*/  STL [R1+0x570], R0 ;  /* 0x0005700001007387 */ /* 0x0009e80000100800 */
[----:B-1----:R-:W3:Y:S01]  /*14690*/  LDL.LU.64 R84, [R1+0x620] ;  /* 0x0006200001547983 */ /* 0x002ee20000300a00 */
[----:B----4-:R-:W-:-:S03]  /*146a0*/  MOV R0, R43 ;  /* 0x0000002b00007202 */ /* 0x010fc60000000f00 */
        /* <DEDUP_REMOVED lines=20> */
[----:B------:R4:W-:Y:S01]  /*147f0*/  STL [R1+0x5b4], R80 ;  /* 0x0005b45001007387 */ /* 0x0009e20000100800 */
[----:B-1----:R-:W-:-:S05]  /*14800*/  IMAD.MOV.U32 R0, RZ, RZ, R81 ;  /* 0x000000ffff007224 */ /* 0x002fca00078e0051 */
[----:B------:R1:W-:Y:S01]  /*14810*/  STL [R1+0x5b0], R0 ;  /* 0x0005b00001007387 */ /* 0x0003e20000100800 */
[----:B------:R-:W-:Y:S02]  /*14820*/  IMAD.MOV.U32 R74, RZ, RZ, R76 ;  /* 0x000000ffff4a7224 */ /* 0x000fe400078e004c */
[----:B------:R-:W-:Y:S01]  /*14830*/  IMAD.MOV.U32 R75, RZ, RZ, R77 ;  /* 0x000000ffff4b7224 */ /* 0x000fe200078e004d */
[----:B--2---:R-:W-:Y:S01]  /*14840*/  MOV R76, R78 ;  /* 0x0000004e004c7202 */ /* 0x004fe20000000f00 */
[----:B------:R-:W-:Y:S01]  /*14850*/  IMAD.MOV.U32 R77, RZ, RZ, R79 ;  /* 0x000000ffff4d7224 */ /* 0x000fe200078e004f */
[----:B---3--:R-:W-:Y:S01]  /*14860*/  MOV R78, R82 ;  /* 0x00000052004e7202 */ /* 0x008fe20000000f00 */
[----:B------:R-:W-:Y:S01]  /*14870*/  IMAD.MOV.U32 R79, RZ, RZ, R83 ;  /* 0x000000ffff4f7224 */ /* 0x000fe200078e0053 */
[----:B------:R2:W-:Y:S04]  /*14880*/  STL [R1+0x5bc], R84 ;  /* 0x0005bc5401007387 */ /* 0x0005e80000100800 */
[----:B----4-:R-:W3:Y:S01]  /*14890*/  LDL.LU.64 R80, [R1+0x6d8] ;  /* 0x0006d80001507983 */ /* 0x010ee20000300a00 */
[----:B-1----:R-:W-:-:S03]  /*148a0*/  IMAD.MOV.U32 R0, RZ, RZ, R85 ;  /* 0x000000ffff007224 */ /* 0x002fc600078e0055 */
[----:B------:R-:W4:Y:S04]  /*148b0*/  LDL.LU.64 R82, [R1+0x6c0] ;  /* 0x0006c00001527983 */ /* 0x000f280000300a00 */
[----:B------:R1:W-:Y:S04]  /*148c0*/  STL [R1+0x5b8], R0 ;  /* 0x0005b80001007387 */ /* 0x0003e80000100800 */
[----:B------:R-:W-:Y:S04]  /*148d0*/  STL [R1+0x5c4], R54 ;  /* 0x0005c43601007387 */ /* 0x000fe80000100800 */
        /* <DEDUP_REMOVED lines=36> */
[----:B------:R1:W-:Y:S02]  /*14b20*/  STL [R1+0x618], R0 ;  /* 0x0006180001007387 */ /* 0x0003e40000100800 */
[----:B-1----:R-:W-:Y:S01]  /*14b30*/  MOV R0, R79 ;  /* 0x0000004f00007202 */ /* 0x002fe20000000f00 */
[----:B------:R-:W-:Y:S01]  /*14b40*/  IMAD.MOV.U32 R3, RZ, RZ, R87 ;  /* 0x000000ffff037224 */ /* 0x000fe200078e0057 */
[----:B------:R-:W-:-:S04]  /*14b50*/  SHF.R.S32.HI R5, RZ, 0x1f, R13 ;  /* 0x0000001fff057819 */ /* 0x000fc8000001140d */
[----:B------:R-:W-:-:S04]  /*14b60*/  LEA.HI R5, R5, R13, RZ, 0x6 ;  /* 0x0000000d05057211 */ /* 0x000fc800078f30ff */
[----:B------:R-:W-:Y:S01]  /*14b70*/  SHF.R.S32.HI R5, RZ, 0x6, R5 ;  /* 0x00000006ff057819 */ /* 0x000fe20000011405 */
[----:B---3--:R-:W-:Y:S04]  /*14b80*/  STL [R1+0x62c], R80 ;  /* 0x00062c5001007387 */ /* 0x008fe80000100800 */
[----:B------:R1:W-:Y:S04]  /*14b90*/  STL [R1+0x620], R0 ;  /* 0x0006200001007387 */ /* 0x0003e80000100800 */
[----:B----4-:R-:W-:Y:S01]  /*14ba0*/  STL [R1+0x634], R82 ;  /* 0x0006345201007387 */ /* 0x010fe20000100800 */
[----:B-1----:R-:W-:-:S05]  /*14bb0*/  IMAD.MOV.U32 R0, RZ, RZ, R81 ;  /* 0x000000ffff007224 */ /* 0x002fca00078e0051 */
[----:B------:R1:W-:Y:S04]  /*14bc0*/  STL [R1+0x628], R0 ;  /* 0x0006280001007387 */ /* 0x0003e80000100800 */
[----:B--2---:R-:W-:Y:S01]  /*14bd0*/  STL [R1+0x63c], R84 ;  /* 0x00063c5401007387 */ /* 0x004fe20000100800 */
[----:B-1----:R-:W-:-:S05]  /*14be0*/  IMAD.MOV.U32 R0, RZ, RZ, R83 ;  /* 0x000000ffff007224 */ /* 0x002fca00078e0053 */
[----:B------:R1:W-:Y:S02]  /*14bf0*/  STL [R1+0x630], R0 ;  /* 0x0006300001007387 */ /* 0x0003e40000100800 */
[----:B-1----:R-:W-:-:S05]  /*14c00*/  MOV R0, R85 ;  /* 0x0000005500007202 */ /* 0x002fca0000000f00 */
[----:B------:R-:W-:Y:S04]  /*14c10*/  STL [R1+0x638], R0 ;  /* 0x0006380001007387 */ /* 0x000fe80000100800 */
[----:B------:R-:W-:Y:S04]  /*14c20*/  STL [R1+0x644], R86 ;  /* 0x0006445601007387 */ /* 0x000fe80000100800 */
[----:B------:R-:W-:Y:S04]  /*14c30*/  STL [R1+0x640], R3 ;  /* 0x0006400301007387 */ /* 0x000fe80000100800 */
[----:B------:R-:W-:Y:S04]  /*14c40*/  STL [R1], RZ ;  /* 0x000000ff01007387 */ /* 0x000fe80000100800 */
[----:B------:R-:W-:Y:S04]  /*14c50*/  STL [R1+0x4], RZ ;  /* 0x000004ff01007387 */ /* 0x000fe80000100800 */
        /* <DEDUP_REMOVED lines=62> */
[----:B------:R1:W-:Y:S02]  /*15040*/  STL [R1+0x648], R5 ;  /* 0x0006480501007387 */ /* 0x0003e40000100800 */
[----:B-1----:R-:W-:-:S05]  /*15050*/  VIADD R5, R5, 0xfffffffc ;  /* 0xfffffffc05057836 */ /* 0x002fca0000000000 */
[----:B------:R1:W-:Y:S01]  /*15060*/  STL [R1+0x64c], R5 ;  /* 0x00064c0501007387 */ /* 0x0003e20000100800 */
[----:B------:R-:W-:Y:S02]  /*15070*/  SHF.R.S32.HI R0, RZ, 0x1f, R2 ;  /* 0x0000001fff007819 */ /* 0x000fe40000011402 */
[----:B------:R-:W-:Y:S01]  /*15080*/  SHF.R.S32.HI R3, RZ, 0x1f, R4 ;  /* 0x0000001fff037819 */ /* 0x000fe20000011404 */
[----:B------:R-:W-:Y:S01]  /*15090*/  IMAD.MOV.U32 R13, RZ, RZ, RZ ;  /* 0x000000ffff0d7224 */ /* 0x000fe200078e00ff */
[C---:B------:R-:W-:Y:S01]  /*150a0*/  SHF.L.U64.HI R0, R2.reuse, 0x2, R0 ;  /* 0x0000000202007819 */ /* 0x040fe20000010200 */
[----:B------:R-:W-:Y:S01]  /*150b0*/  IMAD.SHL.U32 R2, R2, 0x4, RZ ;  /* 0x0000000402027824 */ /* 0x000fe200078e00ff */
[C---:B------:R-:W-:Y:S02]  /*150c0*/  SHF.L.U64.HI R3, R4.reuse, 0x2, R3 ;  /* 0x0000000204037819 */ /* 0x040fe40000010203 */
[----:B------:R-:W-:Y:S02]  /*150d0*/  CS2R R152, SRZ ;  /* 0x0000000000987805 */ /* 0x000fe4000001ff00 */
[----:B------:R-:W-:-:S02]  /*150e0*/  SHF.L.U32 R4, R4, 0x2, RZ ;  /* 0x0000000204047819 */ /* 0x000fc400000006ff */
        /* <DEDUP_REMOVED lines=95> */
[----:B------:R-:W-:Y:S01]  /*156e0*/  UMOV UR14, 0x3 ;  /* 0x00000003000e7882 */ /* 0x000fe20000000000 */
[----:B-1----:R-:W-:-:S05]  /*156f0*/  UMOV UR13, 0xffffffff ;  /* 0xffffffff000d7882 */ /* 0x002fca0000000000 */
.L_x_1:
[----:B------:R-:W-:Y:S01]  /*15700*/  STL.64 [R1+0x800], R86 ;  /* 0x0008005601007387 */ /* 0x000fe20000100a00 */
[----:B------:R-:W-:Y:S01]  /*15710*/  UIADD3 UR13, UR13, 0x1, URZ ;  /* 0x000000010d0d7890 */ /* 0x000fe2000fffe03f */
[----:B------:R-:W-:-:S04]  /*15720*/  DEPBAR.LE SB0, 0x6 ;  /* 0x000081800000791a */ /* 0x000fc80000000000 */
[----:B------:R-:W-:Y:S01]  /*15730*/  STL.64 [R1+0x7f8], R84 ;  /* 0x0007f85401007387 */ /* 0x000fe20000100a00 */
[----:B------:R-:W-:Y:S01]  /*15740*/  UMOV UR7, 0x40000040 ;  /* 0x4000004000077882 */ /* 0x000fe20000000000 */
[----:B------:R-:W1:Y:S02]  /*15750*/  LDC R5, c[0x0][0x230] ;  /* 0x00008c00ff057b82 */ /* 0x000e640000000800 */
[----:B------:R-:W-:Y:S04]  /*15760*/  STL.64 [R1+0x7f0], R82 ;  /* 0x0007f05201007387 */ /* 0x000fe80000100a00 */
        /* <DEDUP_REMOVED lines=28> */
[----:B------:R2:W-:Y:S04]  /*15930*/  STL.64 [R1+0x708], R24 ;  /* 0x0007081801007387 */ /* 0x0005e80000100a00 */
[----:B--2---:R-:W2:Y:S04]  /*15940*/  LDL.LU.64 R24, [R1] ;  /* 0x0000000001187983 */ /* 0x004ea80000300a00 */
[----:B------:R-:W2:Y:S04]  /*15950*/  LDL.LU.64 R26, [R1+0x8] ;  /* 0x00000800011a7983 */ /* 0x000ea80000300a00 */
        /* <DEDUP_REMOVED lines=29> */
[----:B------:R-:W2:Y:S01]  /*15b30*/  LDL.LU.64 R86, [R1+0xf8] ;  /* 0x0000f80001567983 */ /* 0x000ea20000300a00 */
[----:B------:R-:W-:Y:S01]  /*15b40*/  UISETP.GT.AND UP0, UPT, UR13, 0x4, UPT ;  /* 0x000000040d00788c */ /* 0x000fe2000bf04270 */
[----:B------:R-:W-:Y:S03]  /*15b50*/  BAR.SYNC.DEFER_BLOCKING 0x0 ;  /* 0x0000000000007b1d */ /* 0x000fe60000010000 */
[----:B------:R-:W-:-:S04]  /*15b60*/  USEL UR13, UR13, URZ, !UP0 ;  /* 0x0000003f0d0d7287 */ /* 0x000fc8000c000000 */
[----:B------:R-:W-:Y:S02]  /*15b70*/  ULEA UR5, UR13, UR12, 0xf ;  /* 0x0000000c0d057291 */ /* 0x000fe4000f8e783f */
[----:B------:R-:W-:Y:S01]  /*15b80*/  ULEA UR4, UR13, UR12, 0x10 ;  /* 0x0000000c0d047291 */ /* 0x000fe2000f8e803f */
[----:B------:R-:W-:Y:S01]  /*15b90*/  STL [R1+0x704], R14 ;  /* 0x0007040e01007387 */ /* 0x000fe20000100800 */
[----:B------:R-:W-:Y:S02]  /*15ba0*/  UIADD3 UR5, UR5, 0x50000, URZ ;  /* 0x0005000005057890 */ /* 0x000fe4000fffe03f */
[----:B------:R-:W-:Y:S01]  /*15bb0*/  USHF.R.U32.HI UR4, URZ, 0x4, UR4 ;  /* 0x000000043f047899 */ /* 0x000fe20008011604 */
[----:B-----5:R-:W-:Y:S01]  /*15bc0*/  STL [R1+0x6f0], R12 ;  /* 0x0006f00c01007387 */ /* 0x020fe20000100800 */
[----:B------:R-:W-:Y:S02]  /*15bd0*/  USHF.R.U32.HI UR5, URZ, 0x4, UR5 ;  /* 0x000000043f057899 */ /* 0x000fe40008011605 */
[----:B------:R-:W-:Y:S01]  /*15be0*/  USGXT.U32 UR4, UR4, 0xe ;  /* 0x0000000e0404789a */ /* 0x000fe20008000000 */
[----:B-----5:R-:W-:Y:S01]  /*15bf0*/  STL [R1+0x6ec], R11 ;  /* 0x0006ec0b01007387 */ /* 0x020fe20000100800 */
[----:B------:R-:W-:-:S02]  /*15c00*/  USGXT.U32 UR6, UR5, 0xe ;  /* 0x0000000e0506789a */ /* 0x000fc40008000000 */
[----:B------:R-:W-:Y:S01]  /*15c10*/  UIADD3 UR8, UP0, UR4, 0x2, URZ ;  /* 0x0000000204087890 */ /* 0x000fe2000ff1e03f */
[----:B------:R-:W-:Y:S01]  /*15c20*/  STL [R1+0x6e8], R10 ;  /* 0x0006e80a01007387 */ /* 0x000fe20000100800 */
[----:B------:R-:W-:Y:S01]  /*15c30*/  UMOV UR5, 0x40000040 ;  /* 0x4000004000057882 */ /* 0x000fe20000000000 */
[----:B------:R-:W-:Y:S01]  /*15c40*/  UIADD3 UR10, UP1, UR6, 0x2, URZ ;  /* 0x00000002060a7890 */ /* 0x000fe2000ff3e03f */
[----:B--2---:R-:W-:-:S06]  /*15c50*/  WARPGROUP.ARRIVE ;  /* 0x00000000000079c5 */ /* 0x004fcc0000000000 */
[----:B------:R-:W-:Y:S01]  /*15c60*/  HGMMA.64x128x8.F32.TF32 R24, gdesc[UR4], R24, gsb0 ;  /* 0x05e00000041879f0 */ /* 0x000fe20008002818 */
[----:B------:R-:W-:Y:S01]  /*15c70*/  UMOV UR4, URZ ;  /* 0x0000003f00047c82 */ /* 0x000fe20008000000 */
[----:B------:R-:W-:Y:S01]  /*15c80*/  UMOV UR5, URZ ;  /* 0x0000003f00057c82 */ /* 0x000fe20008000000 */
[----:B------:R-:W-:Y:S02]  /*15c90*/  UIADD3.X UR9, UR4, 0x40000040, URZ, UP0, !UPT ;  /* 0x4000004004097890 */ /* 0x000fe400087fe43f */
[----:B------:R-:W-:Y:S02]  /*15ca0*/  UIADD3.X UR11, UR5, 0x40000040, URZ, UP1, !UPT ;  /* 0x40000040050b7890 */ /* 0x000fe40008ffe43f */
[----:B------:R-:W-:Y:S02]  /*15cb0*/  UIADD3.64 UR40, UR8, 0x2, URZ ;  /* 0x0000000208287897 */ /* 0x000fe4000fffe03f */
[----:B------:R-:W-:Y:S02]  /*15cc0*/  UIADD3.64 UR42, UR10, 0x2, URZ ;  /* 0x000000020a2a7897 */ /* 0x000fe4000fffe03f */
[----:B------:R-:W-:-:S02]  /*15cd0*/  UIADD3.64 UR36, UR8, 0x4, URZ ;  /* 0x0000000408247897 */ /* 0x000fc4000fffe03f */
[----:B------:R-:W-:Y:S02]  /*15ce0*/  UIADD3.64 UR38, UR10, 0x4, URZ ;  /* 0x000000040a267897 */ /* 0x000fe4000fffe03f */
[----:B------:R-:W-:Y:S02]  /*15cf0*/  UIADD3.64 UR32, UR8, 0x7fe, URZ ;  /* 0x000007fe08207897 */ /* 0x000fe4000fffe03f */
[----:B------:R-:W-:Y:S02]  /*15d00*/  UIADD3.64 UR34, UR10, 0x3fe, URZ ;  /* 0x000003fe0a227897 */ /* 0x000fe4000fffe03f */
[----:B------:R-:W-:Y:S02]  /*15d10*/  UIADD3.64 UR28, UR8, 0x800, URZ ;  /* 0x00000800081c7897 */ /* 0x000fe4000fffe03f */
[----:B------:R-:W-:Y:S02]  /*15d20*/  UIADD3.64 UR30, UR10, 0x400, URZ ;  /* 0x000004000a1e7897 */ /* 0x000fe4000fffe03f */
[----:B------:R-:W-:-:S02]  /*15d30*/  UIADD3.64 UR24, UR8, 0x802, URZ ;  /* 0x0000080208187897 */ /* 0x000fc4000fffe03f */
[----:B------:R-:W-:Y:S02]  /*15d40*/  UIADD3.64 UR26, UR10, 0x402, URZ ;  /* 0x000004020a1a7897 */ /* 0x000fe4000fffe03f */
[----:B------:R-:W-:Y:S02]  /*15d50*/  UIADD3.64 UR20, UR8, 0x804, URZ ;  /* 0x0000080408147897 */ /* 0x000fe4000fffe03f */
[----:B------:R-:W-:Y:S01]  /*15d60*/  UIADD3.64 UR22, UR10, 0x404, URZ ;  /* 0x000004040a167897 */ /* 0x000fe2000fffe03f */
[----:B------:R-:W-:Y:S02]  /*15d70*/  WARPGROUP.DEPBAR.LE gsb0, 0x0 ;  /* 0x00008000000079c5 */ /* 0x000fe40000010000 */
[----:B------:R-:W-:-:S06]  /*15d80*/  WARPGROUP.ARRIVE ;  /* 0x00000000000079c5 */ /* 0x000fcc0000000000 */
[----:B------:R-:W-:Y:S03]  /*15d90*/  HGMMA.64x128x8.F32.TF32 R24, gdesc[UR8], R24, gsb0 ;  /* 0x05e00000081879f0 */ /* 0x000fe60008002818 */
[----:B------:R-:W-:Y:S02]  /*15da0*/  WARPGROUP.DEPBAR.LE gsb0, 0x0 ;  /* 0x00008000000079c5 */ /* 0x000fe40000010000 */
[----:B------:R-:W-:-:S07]  /*15db0*/  WARPGROUP.ARRIVE ;  /* 0x00000000000079c5 */ /* 0x000fce0000000000 */
        /* <DEDUP_REMOVED lines=12> */
[----:B------:R-:W-:Y:S01]  /*15e80*/  HGMMA.64x128x8.F32.TF32 R24, gdesc[UR24], R24, gsb0 ;  /* 0x05e00000181879f0 */ /* 0x000fe20008002818 */
[----:B------:R-:W-:Y:S02]  /*15e90*/  UIADD3.64 UR4, UR8, 0x1fe, URZ ;  /* 0x000001fe08047897 */ /* 0x000fe4000fffe03f */
[----:B------:R-:W-:Y:S02]  /*15ea0*/  WARPGROUP.DEPBAR.LE gsb0, 0x0 ;  /* 0x00008000000079c5 */ /* 0x000fe40000010000 */
[----:B------:R-:W-:-:S07]  /*15eb0*/  WARPGROUP.ARRIVE ;  /* 0x00000000000079c5 */ /* 0x000fce0000000000 */
[----:B------:R-:W-:Y:S01]  /*15ec0*/  HGMMA.64x128x8.F32.TF32 R24, gdesc[UR20], R24, gsb0 ;  /* 0x05e00000141879f0 */ /* 0x000fe20008002818 */
[----:B------:R-:W-:Y:S01]  /*15ed0*/  UIADD3.64 UR44, UR8, 0x200, URZ ;  /* 0x00000200082c7897 */ /* 0x000fe2000fffe03f */
[----:B------:R-:W-:Y:S01]  /*15ee0*/  UMOV UR46, UR10 ;  /* 0x0000000a002e7c82 */ /* 0x000fe20008000000 */
[----:B------:R-:W-:Y:S01]  /*15ef0*/  UMOV UR47, UR11 ;  /* 0x0000000b002f7c82 */ /* 0x000fe20008000000 */
[----:B------:R-:W-:Y:S02]  /*15f00*/  WARPGROUP.DEPBAR.LE gsb0, 0x0 ;  /* 0x00008000000079c5 */ /* 0x000fe40000010000 */
[----:B------:R-:W-:Y:S01]  /*15f10*/  WARPGROUP.ARRIVE ;  /* 0x00000000000079c5 */ /* 0x000fe20000000000 */
[----:B------:R-:W-:Y:S01]  /*15f20*/  UIADD3.64 UR40, UR8, 0x202, URZ ;  /* 0x0000020208287897 */ /* 0x000fe2000fffe03f */
[----:B------:R-:W-:Y:S04]  /*15f30*/  STL.64 [R1], R24 ;  /* 0x0000001801007387 */ /* 0x000fe80000100a00 */
[----:B------:R-:W-:Y:S01]  /*15f40*/  HGMMA.64x128x8.F32.TF32 R152, gdesc[UR4], R152, gsb0 ;  /* 0x05e00000049879f0 */ /* 0x000fe20008002898 */
[----:B------:R-:W-:Y:S01]  /*15f50*/  UIADD3.64 UR36, UR8, 0x204, URZ ;  /* 0x0000020408247897 */ /* 0x000fe2000fffe03f */
[----:B------:R-:W-:Y:S01]  /*15f60*/  STL.64 [R1+0x8], R26 ;  /* 0x0000081a01007387 */ /* 0x000fe20000100a00 */
[----:B------:R-:W-:-:S02]  /*15f70*/  UIADD3.64 UR32, UR8, 0x9fe, URZ ;  /* 0x000009fe08207897 */ /* 0x000fc4000fffe03f */
[----:B------:R-:W-:Y:S01]  /*15f80*/  UIADD3.64 UR28, UR8, 0xa00, URZ ;  /* 0x00000a00081c7897 */ /* 0x000fe2000fffe03f */
[----:B------:R-:W-:Y:S01]  /*15f90*/  STL.64 [R1+0x10], R28 ;  /* 0x0000101c01007387 */ /* 0x000fe20000100a00 */
[----:B------:R-:W-:Y:S02]  /*15fa0*/  UIADD3.64 UR24, UR8, 0xa02, URZ ;  /* 0x00000a0208187897 */ /* 0x000fe4000fffe03f */
[----:B------:R-:W-:Y:S01]  /*15fb0*/  UIADD3.64 UR20, UR8, 0xa04, URZ ;  /* 0x00000a0408147897 */ /* 0x000fe2000fffe03f */
[----:B------:R-:W-:Y:S01]  /*15fc0*/  STL.64 [R1+0x18], R30 ;  /* 0x0000181e01007387 */ /* 0x000fe20000100a00 */
[----:B------:R-:W-:-:S03]  /*15fd0*/  UIADD3.64 UR4, UR8, 0x3fe, URZ ;  /* 0x000003fe08047897 */ /* 0x000fc6000fffe03f */
        /* <DEDUP_REMOVED lines=27> */
[----:B------:R2:W-:Y:S01]  /*16190*/  STL.64 [R1+0xf8], R86 ;  /* 0x0000f85601007387 */ /* 0x0005e20000100a00 */
[----:B------:R-:W-:-:S02]  /*161a0*/  WARPGROUP.DEPBAR.LE gsb0, 0x0 ;  /* 0x00008000000079c5 */ /* 0x000fc40000010000 */
[----:B------:R-:W-:Y:S01]  /*161b0*/  WARPGROUP.ARRIVE ;  /* 0x00000000000079c5 */ /* 0x000fe20000000000 */
[----:B--2---:R-:W2:Y:S04]  /*161c0*/  LDL.LU.64 R86, [R1+0x800] ;  /* 0x0008000001567983 */ /* 0x004ea80000300a00 */
[----:B------:R-:W2:Y:S01]  /*161d0*/  LDL.LU.64 R84, [R1+0x7f8] ;  /* 0x0007f80001547983 */ /* 0x000ea20000300a00 */
[----:B------:R-:W-:Y:S03]  /*161e0*/  HGMMA.64x128x8.F32.TF32 R152, gdesc[UR44], R152, gsb0 ;  /* 0x05e000002c9879f0 */ /* 0x000fe60008002898 */
[----:B------:R-:W2:Y:S01]  /*161f0*/  LDL.LU.64 R82, [R1+0x7f0] ;  /* 0x0007f00001527983 */ /* 0x000ea20000300a00 */
[----:B------:R-:W-:Y:S01]  /*16200*/  UIADD3.64 UR44, UR8, 0x400, URZ ;  /* 0x00000400082c7897 */ /* 0x000fe2000fffe03f */
[----:B------:R-:W-:Y:S01]  /*16210*/  UMOV UR46, UR10 ;  /* 0x0000000a002e7c82 */ /* 0x000fe20008000000 */
[----:B------:R-:W-:Y:S01]  /*16220*/  UMOV UR47, UR11 ;  /* 0x0000000b002f7c82 */ /* 0x000fe20008000000 */
        /* <DEDUP_REMOVED lines=29> */
[----:B------:R-:W3:Y:S01]  /*16400*/  LDL R6, [R1+0x64c] ;  /* 0x00064c0001067983 */ /* 0x000ee20000100800 */
[----:B-1----:R-:W-:Y:S01]  /*16410*/  IADD3 R5, R5, -0x100, RZ ;  /* 0xffffff0005057810 */ /* 0x002fe20007ffe0ff */
[----:B------:R-:W-:-:S04]  /*16420*/  UIADD3 UR14, UR14, 0x1, URZ ;  /* 0x000000010e0e7890 */ /* 0x000fc8000fffe03f */
[----:B------:R-:W-:Y:S01]  /*16430*/  IMAD R5, R13, -0x40, R5 ;  /* 0xffffffc00d057824 */ /* 0x000fe200078e0205 */
[----:B------:R-:W-:Y:S02]  /*16440*/  WARPGROUP.DEPBAR.LE gsb0, 0x0 ;  /* 0x00008000000079c5 */ /* 0x000fe40000010000 */
[----:B------:R-:W-:Y:S02]  /*16450*/  WARPGROUP.ARRIVE ;  /* 0x00000000000079c5 */ /* 0x000fe40000000000 */
[----:B------:R-:W-:-:S04]  /*16460*/  ISETP.GT.AND P1, PT, R5, RZ, PT ;  /* 0x000000ff0500720c */ /* 0x000fc80003f24270 */
[----:B------:R-:W-:Y:S01]  /*16470*/  HGMMA.64x128x8.F32.TF32 R152, gdesc[UR40], R152, gsb0 ;  /* 0x05e00000289879f0 */ /* 0x000fe20008002898 */
[----:B------:R-:W-:Y:S02]  /*16480*/  UIADD3.64 UR40, UR8, 0x402, URZ ;  /* 0x0000040208287897 */ /* 0x000fe4000fffe03f */
[----:B------:R-:W-:Y:S02]  /*16490*/  WARPGROUP.DEPBAR.LE gsb0, 0x0 ;  /* 0x00008000000079c5 */ /* 0x000fe40000010000 */
[----:B------:R-:W-:-:S07]  /*164a0*/  WARPGROUP.ARRIVE ;  /* 0x00000000000079c5 */ /* 0x000fce0000000000 */
[----:B------:R-:W-:Y:S01]  /*164b0*/  HGMMA.64x128x8.F32.TF32 R152, gdesc[UR36], R152, gsb0 ;  /* 0x05e00000249879f0 */ /* 0x000fe20008002898 */
[----:B------:R-:W-:Y:S02]  /*164c0*/  UIADD3.64 UR36, UR8, 0x404, URZ ;  /* 0x0000040408247897 */ /* 0x000fe4000fffe03f */
[----:B------:R-:W-:Y:S02]  /*164d0*/  WARPGROUP.DEPBAR.LE gsb0, 0x0 ;  /* 0x00008000000079c5 */ /* 0x000fe40000010000 */
[----:B------:R-:W-:Y:S01]  /*164e0*/  WARPGROUP.ARRIVE ;  /* 0x00000000000079c5 */ /* 0x000fe20000000000 */
[----:B---3--:R-:W-:-:S06]  /*164f0*/  ISETP.GE.AND P0, PT, R13, R6, PT ;  /* 0x000000060d00720c */ /* 0x008fcc0003f06270 */
[----:B------:R-:W-:Y:S01]  /*16500*/  HGMMA.64x128x8.F32.TF32 R152, gdesc[UR32], R152, gsb0 ;  /* 0x05e00000209879f0 */ /* 0x000fe20008002898 */
[----:B------:R-:W-:Y:S02]  /*16510*/  UIADD3.64 UR32, UR8, 0xbfe, URZ ;  /* 0x00000bfe08207897 */ /* 0x000fe4000fffe03f */
[----:B------:R-:W-:Y:S02]  /*16520*/  WARPGROUP.DEPBAR.LE gsb0, 0x0 ;  /* 0x00008000000079c5 */ /* 0x000fe40000010000 */
[----:B------:R-:W-:-:S07]  /*16530*/  WARPGROUP.ARRIVE ;  /* 0x00000000000079c5 */ /* 0x000fce0000000000 */
        /* <DEDUP_REMOVED lines=12> */
[----:B------:R-:W-:Y:S04]  /*16600*/  STL [R1+0x700], R212 ;  /* 0x000700d401007387 */ /* 0x000fe80000100800 */
[----:B------:R1:W-:Y:S02]  /*16610*/  STL [R1+0x6fc], R213 ;  /* 0x0006fcd501007387 */ /* 0x0003e40000100800 */
[----:B------:R-:W-:Y:S01]  /*16620*/  HGMMA.64x128x8.F32.TF32 R88, gdesc[UR4], R88, gsb0 ;  /* 0x05e00000045879f0 */ /* 0x000fe20008002858 */
[----:B------:R-:W-:Y:S01]  /*16630*/  UIADD3.64 UR4, UR8, 0x5fe, URZ ;  /* 0x000005fe08047897 */ /* 0x000fe2000fffe03f */
[----:B------:R3:W-:Y:S04]  /*16640*/  STL [R1+0x6f8], R214 ;  /* 0x0006f8d601007387 */ /* 0x0007e80000100800 */
[----:B------:R4:W-:Y:S04]  /*16650*/  STL [R1+0x6f4], R215 ;  /* 0x0006f4d701007387 */ /* 0x0009e80000100800 */
[----:B-1----:R-:W3:Y:S04]  /*16660*/  LDL.LU R213, [R1+0x248] ;  /* 0x0002480001d57983 */ /* 0x002ee80000300800 */
[----:B------:R-:W4:Y:S04]  /*16670*/  LDL.LU R212, [R1+0x24c] ;  /* 0x00024c0001d47983 */ /* 0x000f280000300800 */
[----:B------:R-:W3:Y:S04]  /*16680*/  LDL.LU R14, [R1+0x250] ;  /* 0x00025000010e7983 */ /* 0x000ee80000300800 */
[----:B------:R-:W3:Y:S04]  /*16690*/  LDL.LU R12, [R1+0x254] ;  /* 0x00025400010c7983 */ /* 0x000ee80000300800 */
[----:B------:R-:W3:Y:S04]  /*166a0*/  LDL.LU R11, [R1+0x258] ;  /* 0x00025800010b7983 */ /* 0x000ee80000300800 */
[----:B------:R-:W3:Y:S01]  /*166b0*/  LDL.LU R10, [R1+0x25c] ;  /* 0x00025c00010a7983 */ /* 0x000ee20000300800 */
[----:B------:R-:W-:-:S02]  /*166c0*/  WARPGROUP.DEPBAR.LE gsb0, 0x0 ;  /* 0x00008000000079c5 */ /* 0x000fc40000010000 */
[----:B------:R-:W-:-:S06]  /*166d0*/  WARPGROUP.ARRIVE ;  /* 0x00000000000079c5 */ /* 0x000fcc0000000000 */
        /* <DEDUP_REMOVED lines=23> */
[----:B------:R-:W-:Y:S03]  /*16850*/  HGMMA.64x128x8.F32.TF32 R88, gdesc[UR20], R88, gsb0 ;  /* 0x05e00000145879f0 */ /* 0x000fe60008002858 */
[----:B------:R-:W-:Y:S02]  /*16860*/  WARPGROUP.DEPBAR.LE gsb0, 0x0 ;  /* 0x00008000000079c5 */ /* 0x000fe40000010000 */
[----:B--2---:R-:W-:-:S07]  /*16870*/  WARPGROUP.ARRIVE ;  /* 0x00000000000079c5 */ /* 0x004fce0000000000 */
[----:B------:R-:W-:Y:S01]  /*16880*/  HGMMA.64x128x8.F32.TF32 R24, gdesc[UR4], R24, gsb0 ;  /* 0x05e00000041879f0 */ /* 0x000fe20008002818 */
[----:B------:R-:W-:Y:S01]  /*16890*/  UIADD3.64 UR4, UR8, 0x600, URZ ;  /* 0x0000060008047897 */ /* 0x000fe2000fffe03f */
[----:B------:R-:W-:Y:S01]  /*168a0*/  UMOV UR6, UR10 ;  /* 0x0000000a00067c82 */ /* 0x000fe20008000000 */
[----:B------:R-:W-:Y:S01]  /*168b0*/  UMOV UR7, UR11 ;  /* 0x0000000b00077c82 */ /* 0x000fe20008000000 */
        /* <DEDUP_REMOVED lines=15> */
[----:B------:R-:W-:Y:S01]  /*169b0*/  UIADD3.64 UR8, UR8, 0xe04, URZ ;  /* 0x00000e0408087897 */ /* 0x000fe2000fffe03f */
[----:B------:R-:W-:Y:S01]  /*169c0*/  UMOV UR10, UR22 ;  /* 0x00000016000a7c82 */ /* 0x000fe20008000000 */
[----:B------:R-:W-:Y:S01]  /*169d0*/  UMOV UR11, UR23 ;  /* 0x00000017000b7c82 */ /* 0x000fe20008000000 */
[----:B------:R-:W-:Y:S02]  /*169e0*/  WARPGROUP.DEPBAR.LE gsb0, 0x0 ;  /* 0x00008000000079c5 */ /* 0x000fe40000010000 */
[----:B------:R-:W-:-:S06]  /*169f0*/  WARPGROUP.ARRIVE ;  /* 0x00000000000079c5 */ /* 0x000fcc0000000000 */
[----:B------:R-:W-:Y:S01]  /*16a00*/  HGMMA.64x128x8.F32.TF32 R24, gdesc[UR24], R24, gsb0 ;  /* 0x05e00000181879f0 */ /* 0x000fe20008002818 */
[----:B------:R-:W-:Y:S01]  /*16a10*/  SEL R6, RZ, 0x4, !P1 ;  /* 0x00000004ff067807 */ /* 0x000fe20004800000 */
[----:B------:R-:W-:-:S03]  /*16a20*/  UISETP.GT.AND UP0, UPT, UR14, 0x4, UPT ;  /* 0x000000040e00788c */ /* 0x000fc6000bf04270 */
[----:B------:R-:W-:Y:S01]  /*16a30*/  SEL R6, R6, RZ, !P0 ;  /* 0x000000ff06067207 */ /* 0x000fe20004000000 */
[----:B------:R-:W-:Y:S01]  /*16a40*/  USEL UR14, UR14, URZ, !UP0 ;  /* 0x0000003f0e0e7287 */ /* 0x000fe2000c000000 */
[----:B------:R-:W-:Y:S01]  /*16a50*/  IADD3 R16, P1, R16, R2, RZ ;  /* 0x0000000210107210 */ /* 0x000fe20007f3e0ff */
[----:B------:R-:W-:Y:S02]  /*16a60*/  WARPGROUP.DEPBAR.LE gsb0, 0x0 ;  /* 0x00008000000079c5 */ /* 0x000fe40000010000 */
[----:B------:R-:W-:-:S06]  /*16a70*/  WARPGROUP.ARRIVE ;  /* 0x00000000000079c5 */ /* 0x000fcc0000000000 */
[----:B------:R-:W-:Y:S01]  /*16a80*/  HGMMA.64x128x8.F32.TF32 R24, gdesc[UR8], R24, gsb0 ;  /* 0x05e00000081879f0 */ /* 0x000fe20008002818 */
[----:B------:R-:W-:Y:S01]  /*16a90*/  ISETP.NE.U32.AND P2, PT, R6, RZ, PT ;  /* 0x000000ff0600720c */ /* 0x000fe20003f45070 */
[----:B------:R-:W-:Y:S01]  /*16aa0*/  ULEA UR4, UR14, UR12, 0x10 ;  /* 0x0000000c0e047291 */ /* 0x000fe2000f8e803f */
[----:B------:R-:W-:Y:S01]  /*16ab0*/  IMAD.X R15, R15, 0x1, R0, P1 ;  /* 0x000000010f0f7824 */ /* 0x000fe200008e0600 */
[----:B------:R-:W-:-:S03]  /*16ac0*/  MOV R8, R16 ;  /* 0x0000001000087202 */ /* 0x000fc60000000f00 */
[----:B------:R-:W-:Y:S02]  /*16ad0*/  IMAD.MOV.U32 R9, RZ, RZ, R15 ;  /* 0x000000ffff097224 */ /* 0x000fe400078e000f */
[----:B------:R-:W-:Y:S01]  /*16ae0*/  VIADD R6, R7, UR4 ;  /* 0x0000000407067c36 */ /* 0x000fe20008000000 */
[----:B------:R-:W-:Y:S02]  /*16af0*/  ISETP.GT.AND P1, PT, R5, 0x1, PT ;  /* 0x000000010500780c */ /* 0x000fe40003f24270 */
[-C--:B------:R-:W-:Y:S02]  /*16b00*/  IADD3 R18, P3, R18, R2.reuse, RZ ;  /* 0x0000000212127210 */ /* 0x080fe40007f7e0ff */
[----:B------:R-:W-:-:S03]  /*16b10*/  IADD3 R20, P4, R20, R2, RZ ;  /* 0x0000000214147210 */ /* 0x000fc60007f9e0ff */
[----:B------:R-:W-:Y:S01]  /*16b20*/  IMAD.X R17, R17, 0x1, R0, P3 ;  /* 0x0000000111117824 */ /* 0x000fe200018e0600 */
[----:B------:R-:W-:Y:S02]  /*16b30*/  IADD3.X R19, R19, R0, RZ, P4, !PT ;  /* 0x0000000013137210 */ /* 0x000fe400027fe4ff */
        /* <DEDUP_REMOVED lines=8> */
[----:B------:R-:W-:Y:S01]  /*16bc0*/  IADD3 R222, P3, R222, R2, RZ ;  /* 0x00000002dede7210 */ /* 0x000fe20007f7e0ff */
[----:B------:R-:W-:Y:S02]  /*16bd0*/  WARPGROUP.DEPBAR.LE gsb0, 0x0 ;  /* 0x00008000000079c5 */ /* 0x000fe40000010000 */
[----:B------:R-:W-:Y:S06]  /*16be0*/  BAR.SYNC.DEFER_BLOCKING 0x0 ;  /* 0x0000000000007b1d */ /* 0x000fec0000010000 */
[----:B------:R-:W-:Y:S01]  /*16bf0*/  @!PT LDS RZ, [RZ] ;  /* 0x00000000fffff984 */ /* 0x000fe20000000800 */
[----:B------:R-:W-:Y:S01]  /*16c00*/  @!PT LDS RZ, [RZ] ;  /* 0x00000000fffff984 */ /* 0x000fe20000000800 */
[----:B------:R-:W-:Y:S01]  /*16c10*/  @!PT LDS RZ, [RZ] ;  /* 0x00000000fffff984 */ /* 0x000fe20000000800 */
[----:B------:R1:W-:Y:S02]  /*16c20*/  LDGSTS.E [R6], desc[UR16][R8.64], P2 ;  /* 0x0000000008067fae */ /* 0x0003e40009121850 */
[----:B-1----:R-:W-:-:S04]  /*16c30*/  SEL R8, RZ, 0x4, !P1 ;  /* 0x00000004ff087807 */ /* 0x002fc80004800000 */
[----:B------:R-:W-:Y:S01]  /*16c40*/  SEL R8, R8, RZ, !P0 ;  /* 0x000000ff08087207 */ /* 0x000fe20004000000 */
[----:B------:R-:W-:-:S03]  /*16c50*/  IMAD.MOV.U32 R9, RZ, RZ, R17 ;  /* 0x000000ffff097224 */ /* 0x000fc600078e0011 */
[----:B------:R-:W-:Y:S01]  /*16c60*/  ISETP.NE.U32.AND P1, PT, R8, RZ, PT ;  /* 0x000000ff0800720c */ /* 0x000fe20003f25070 */
[----:B------:R-:W-:-:S05]  /*16c70*/  IMAD.MOV.U32 R8, RZ, RZ, R18 ;  /* 0x000000ffff087224 */ /* 0x000fca00078e0012 */
[----:B------:R1:W-:Y:S01]  /*16c80*/  LDGSTS.E [R6+0x4000], desc[UR16][R8.64], P2 ;  /* 0x0400000008067fae */ /* 0x0003e20009121850 */
[----:B------:R-:W-:Y:S02]  /*16c90*/  ISETP.GT.AND P2, PT, R5, 0x2, PT ;  /* 0x000000020500780c */ /* 0x000fe40003f44270 */
[----:B-1----:R-:W-:Y:S01]  /*16ca0*/  MOV R8, R20 ;  /* 0x0000001400087202 */ /* 0x002fe20000000f00 */
[----:B------:R-:W-:-:S05]  /*16cb0*/  IMAD.MOV.U32 R9, RZ, RZ, R19 ;  /* 0x000000ffff097224 */ /* 0x000fca00078e0013 */
[----:B------:R1:W-:Y:S02]  /*16cc0*/  LDGSTS.E [R6+0x4], desc[UR16][R8.64], P1 ;  /* 0x0000400008067fae */ /* 0x0003e40008921850 */
        /* <DEDUP_REMOVED lines=19> */
[----:B------:R1:W-:Y:S01]  /*16e00*/  LDGSTS.E [R6+0xc], desc[UR16][R8.64], P1 ;  /* 0x0000c00008067fae */ /* 0x0003e20008921850 */
[----:B------:R-:W-:Y:S01]  /*16e10*/  IMAD.X R221, R221, 0x1, R0, P3 ;  /* 0x00000001dddd7824 */ /* 0x000fe200018e0600 */
[----:B----4-:R-:W-:Y:S02]  /*16e20*/  IADD3 R212, P4, R212, R2, RZ ;  /* 0x00000002d4d47210 */ /* 0x010fe40007f9e0ff */
[----:B-1----:R-:W-:-:S04]  /*16e30*/  SEL R8, RZ, 0x4, !P2 ;  /* 0x00000004ff087807 */ /* 0x002fc80005000000 */
[----:B------:R-:W-:Y:S01]  /*16e40*/  SEL R8, R8, RZ, !P0 ;  /* 0x000000ff08087207 */ /* 0x000fe20004000000 */
[----:B------:R-:W-:-:S03]  /*16e50*/  IMAD.MOV.U32 R9, RZ, RZ, R221 ;  /* 0x000000ffff097224 */ /* 0x000fc600078e00dd */
[----:B------:R-:W-:Y:S01]  /*16e60*/  ISETP.NE.U32.AND P2, PT, R8, RZ, PT ;  /* 0x000000ff0800720c */ /* 0x000fe20003f45070 */
[----:B------:R-:W-:Y:S01]  /*16e70*/  IMAD.MOV.U32 R8, RZ, RZ, R222 ;  /* 0x000000ffff087224 */ /* 0x000fe200078e00de */
[----:B---3--:R-:W-:-:S04]  /*16e80*/  IADD3.X R213, R213, R0, RZ, P4, !PT ;  /* 0x00000000d5d57210 */ /* 0x008fc800027fe4ff */
[----:B------:R1:W-:Y:S01]  /*16e90*/  LDGSTS.E [R6+0x400c], desc[UR16][R8.64], P1 ;  /* 0x0400c00008067fae */ /* 0x0003e20008921850 */
[----:B------:R-:W-:Y:S02]  /*16ea0*/  ISETP.GT.AND P1, PT, R5, 0x21, PT ;  /* 0x000000210500780c */ /* 0x000fe40003f24270 */
[----:B------:R-:W-:Y:S02]  /*16eb0*/  IADD3 R12, P3, R12, R2, RZ ;  /* 0x000000020c0c7210 */ /* 0x000fe40007f7e0ff */
[----:B-1----:R-:W-:Y:S01]  /*16ec0*/  MOV R8, R212 ;  /* 0x000000d400087202 */ /* 0x002fe20000000f00 */
[----:B------:R-:W-:-:S05]  /*16ed0*/  IMAD.MOV.U32 R9, RZ, RZ, R213 ;  /* 0x000000ffff097224 */ /* 0x000fca00078e00d5 */
[----:B------:R1:W-:Y:S01]  /*16ee0*/  LDGSTS.E [R6+0x8000], desc[UR16][R8.64], P2 ;  /* 0x0800000008067fae */ /* 0x0003e20009121850 */
[----:B------:R-:W-:Y:S01]  /*16ef0*/  IMAD.X R14, R14, 0x1, R0, P3 ;  /* 0x000000010e0e7824 */ /* 0x000fe200018e0600 */
[----:B------:R-:W-:Y:S02]  /*16f00*/  IADD3 R10, P4, R10, R2, RZ ;  /* 0x000000020a0a7210 */ /* 0x000fe40007f9e0ff */
[----:B-1----:R-:W-:-:S04]  /*16f10*/  SEL R8, RZ, 0x4, !P1 ;  /* 0x00000004ff087807 */ /* 0x002fc80004800000 */
[----:B------:R-:W-:Y:S01]  /*16f20*/  SEL R8, R8, RZ, !P0 ;  /* 0x000000ff08087207 */ /* 0x000fe20004000000 */
[----:B------:R-:W-:-:S03]  /*16f30*/  IMAD.MOV.U32 R9, RZ, RZ, R14 ;  /* 0x000000ffff097224 */ /* 0x000fc600078e000e */
[----:B------:R-:W-:Y:S01]  /*16f40*/  ISETP.NE.U32.AND P1, PT, R8, RZ, PT ;  /* 0x000000ff0800720c */ /* 0x000fe20003f25070 */
[----:B------:R-:W-:Y:S01]  /*16f50*/  IMAD.MOV.U32 R8, RZ, RZ, R12 ;  /* 0x000000ffff087224 */ /* 0x000fe200078e000c */
[----:B------:R-:W-:Y:S01]  /*16f60*/  IADD3.X R11, R11, R0, RZ, P4, !PT ;  /* 0x000000000b0b7210 */ /* 0x000fe200027fe4ff */
[----:B------:R-:W-:Y:S04]  /*16f70*/  STL [R1+0x24c], R212 ;  /* 0x00024cd401007387 */ /* 0x000fe80000100800 */
[----:B------:R1:W-:Y:S04]  /*16f80*/  STL [R1+0x248], R213 ;  /* 0x000248d501007387 */ /* 0x0003e80000100800 */
[----:B------:R-:W2:Y:S04]  /*16f90*/  LDL.LU R214, [R1+0x26c] ;  /* 0x00026c0001d67983 */ /* 0x000ea80000300800 */
[----:B------:R3:W-:Y:S01]  /*16fa0*/  LDGSTS.E [R6+0xc000], desc[UR16][R8.64], P2 ;  /* 0x0c00000008067fae */ /* 0x0007e20009121850 */
[----:B------:R-:W-:-:S03]  /*16fb0*/  ISETP.GT.AND P2, PT, R5, 0x22, PT ;  /* 0x000000220500780c */ /* 0x000fc60003f44270 */
[----:B------:R-:W-:Y:S04]  /*16fc0*/  STL [R1+0x254], R12 ;  /* 0x0002540c01007387 */ /* 0x000fe80000100800 */
[----:B------:R4:W-:Y:S01]  /*16fd0*/  STL [R1+0x250], R14 ;  /* 0x0002500e01007387 */ /* 0x0009e20000100800 */
[----:B---3--:R-:W-:Y:S01]  /*16fe0*/  MOV R8, R10 ;  /* 0x0000000a00087202 */ /* 0x008fe20000000f00 */
[----:B------:R-:W-:Y:S02]  /*16ff0*/  IMAD.MOV.U32 R9, RZ, RZ, R11 ;  /* 0x000000ffff097224 */ /* 0x000fe400078e000b */
[----:B------:R-:W-:Y:S04]  /*17000*/  STL [R1+0x25c], R10 ;  /* 0x00025c0a01007387 */ /* 0x000fe80000100800 */
[----:B------:R-:W3:Y:S04]  /*17010*/  LDL.LU R215, [R1+0x268] ;  /* 0x0002680001d77983 */ /* 0x000ee80000300800 */
[----:B------:R4:W-:Y:S04]  /*17020*/  STL [R1+0x258], R11 ;  /* 0x0002580b01007387 */ /* 0x0009e80000100800 */
[----:B-1----:R-:W3:Y:S04]  /*17030*/  LDL.LU R213, [R1+0x270] ;  /* 0x0002700001d57983 */ /* 0x002ee80000300800 */
[----:B------:R1:W-:Y:S04]  /*17040*/  LDGSTS.E [R6+0x8004], desc[UR16][R8.64], P1 ;  /* 0x0800400008067fae */ /* 0x0003e80008921850 */
[----:B------:R-:W3:Y:S04]  /*17050*/  LDL.LU R212, [R1+0x274] ;  /* 0x0002740001d47983 */ /* 0x000ee80000300800 */
[----:B----4-:R-:W4:Y:S01]  /*17060*/  LDL.LU R14, [R1+0x278] ;  /* 0x00027800010e7983 */ /* 0x010f220000300800 */
[----:B-1----:R-:W-:-:S03]  /*17070*/  SEL R8, RZ, 0x4, !P2 ;  /* 0x00000004ff087807 */ /* 0x002fc60005000000 */
[----:B------:R-:W4:Y:S01]  /*17080*/  LDL.LU R12, [R1+0x27c] ;  /* 0x00027c00010c7983 */ /* 0x000f220000300800 */
[----:B------:R-:W-:-:S03]  /*17090*/  SEL R8, R8, RZ, !P0 ;  /* 0x000000ff08087207 */ /* 0x000fc60004000000 */
[----:B------:R-:W4:Y:S04]  /*170a0*/  LDL.LU R11, [R1+0x280] ;  /* 0x00028000010b7983 */ /* 0x000f280000300800 */
[----:B------:R-:W4:Y:S04]  /*170b0*/  LDL.LU R10, [R1+0x284] ;  /* 0x00028400010a7983 */ /* 0x000f280000300800 */
[----:B------:R-:W4:Y:S01]  /*170c0*/  LDL.LU R9, [R1+0x264] ;  /* 0x0002640001097983 */ /* 0x000f220000300800 */
[----:B------:R-:W-:-:S03]  /*170d0*/  ISETP.NE.U32.AND P2, PT, R8, RZ, PT ;  /* 0x000000ff0800720c */ /* 0x000fc60003f45070 */
[----:B------:R-:W4:Y:S01]  /*170e0*/  LDL.LU R8, [R1+0x260] ;  /* 0x0002600001087983 */ /* 0x000f220000300800 */
[----:B--2---:R-:W-:-:S04]  /*170f0*/  IADD3 R214, P4, R214, R2, RZ ;  /* 0x00000002d6d67210 */ /* 0x004fc80007f9e0ff */
[----:B---3--:R-:W-:Y:S02]  /*17100*/  IADD3.X R215, R215, R0, RZ, P4, !PT ;  /* 0x00000000d7d77210 */ /* 0x008fe400027fe4ff */
[----:B----4-:R-:W-:-:S05]  /*17110*/  IADD3 R9, P3, R9, R2, RZ ;  /* 0x0000000209097210 */ /* 0x010fca0007f7e0ff */
[----:B------:R-:W-:Y:S01]  /*17120*/  IMAD.X R8, R8, 0x1, R0, P3 ;  /* 0x0000000108087824 */ /* 0x000fe200018e0600 */
[----:B------:R1:W-:Y:S04]  /*17130*/  STL [R1+0x264], R9 ;  /* 0x0002640901007387 */ /* 0x0003e80000100800 */
[----:B------:R2:W-:Y:S01]  /*17140*/  STL [R1+0x260], R8 ;  /* 0x0002600801007387 */ /* 0x0005e20000100800 */
[----:B-1----:R-:W-:-:S04]  /*17150*/  LOP3.LUT R9, R9, R8, RZ, 0x3c, !PT ;  /* 0x0000000809097212 */ /* 0x002fc800078e3cff */
[----:B--2---:R-:W-:-:S04]  /*17160*/  LOP3.LUT R8, R9, R8, RZ, 0x3c, !PT ;  /* 0x0000000809087212 */ /* 0x004fc800078e3cff */
[----:B------:R-:W-:-:S05]  /*17170*/  LOP3.LUT R9, R9, R8, RZ, 0x3c, !PT ;  /* 0x0000000809097212 */ /* 0x000fca00078e3cff */
[----:B------:R1:W-:Y:S01]  /*17180*/  LDGSTS.E [R6+0xc004], desc[UR16][R8.64], P1 ;  /* 0x0c00400008067fae */ /* 0x0003e20008921850 */
[----:B------:R-:W-:Y:S02]  /*17190*/  ISETP.GT.AND P1, PT, R5, 0x23, PT ;  /* 0x000000230500780c */ /* 0x000fe40003f24270 */
[----:B------:R-:W-:Y:S01]  /*171a0*/  IADD3 R212, P3, R212, R2, RZ ;  /* 0x00000002d4d47210 */ /* 0x000fe20007f7e0ff */
[----:B-1----:R-:W-:Y:S02]  /*171b0*/  IMAD.MOV.U32 R8, RZ, RZ, R214 ;  /* 0x000000ffff087224 */ /* 0x002fe400078e00d6 */
[----:B------:R-:W-:-:S05]  /*171c0*/  IMAD.MOV.U32 R9, RZ, RZ, R215 ;  /* 0x000000ffff097224 */ /* 0x000fca00078e00d7 */
[----:B------:R1:W-:Y:S01]  /*171d0*/  LDGSTS.E [R6+0x8008], desc[UR16][R8.64], P2 ;  /* 0x0800800008067fae */ /* 0x0003e20009121850 */
[----:B------:R-:W-:Y:S02]  /*171e0*/  IADD3.X R213, R213, R0, RZ, P3, !PT ;  /* 0x00000000d5d57210 */ /* 0x000fe40001ffe4ff */
[----:B-1----:R-:W-:-:S04]  /*171f0*/  SEL R8, RZ, 0x4, !P1 ;  /* 0x00000004ff087807 */ /* 0x002fc80004800000 */
[----:B------:R-:W-:Y:S01]  /*17200*/  SEL R8, R8, RZ, !P0 ;  /* 0x000000ff08087207 */ /* 0x000fe20004000000 */
[----:B------:R-:W-:-:S03]  /*17210*/  IMAD.MOV.U32 R9, RZ, RZ, R213 ;  /* 0x000000ffff097224 */ /* 0x000fc600078e00d5 */
[----:B------:R-:W-:Y:S01]  /*17220*/  ISETP.NE.U32.AND P1, PT, R8, RZ, PT ;  /* 0x000000ff0800720c */ /* 0x000fe20003f25070 */
[----:B------:R-:W-:Y:S01]  /*17230*/  IMAD.MOV.U32 R8, RZ, RZ, R212 ;  /* 0x000000ffff087224 */ /* 0x000fe200078e00d4 */
[----:B------:R-:W-:-:S04]  /*17240*/  IADD3 R10, P3, R10, R2, RZ ;  /* 0x000000020a0a7210 */ /* 0x000fc80007f7e0ff */
[----:B------:R1:W-:Y:S01]  /*17250*/  LDGSTS.E [R6+0xc008], desc[UR16][R8.64], P2 ;  /* 0x0c00800008067fae */ /* 0x0003e20009121850 */
[----:B------:R-:W-:Y:S01]  /*17260*/  IADD3 R12, P2, R12, R2, RZ ;  /* 0x000000020c0c7210 */ /* 0x000fe20007f5e0ff */
[----:B------:R-:W-:Y:S02]  /*17270*/  IMAD.X R11, R11, 0x1, R0, P3 ;  /* 0x000000010b0b7824 */ /* 0x000fe400018e0600 */
[----:B------:R-:W-:Y:S01]  /*17280*/  STL [R1+0x26c], R214 ;  /* 0x00026cd601007387 */ /* 0x000fe20000100800 */
[----:B------:R-:W-:-:S03]  /*17290*/  IADD3.X R14, R14, R0, RZ, P2, !PT ;  /* 0x000000000e0e7210 */ /* 0x000fc600017fe4ff */
[----:B------:R-:W-:Y:S04]  /*172a0*/  STL [R1+0x268], R215 ;  /* 0x000268d701007387 */ /* 0x000fe80000100800 */
[----:B------:R-:W-:Y:S04]  /*172b0*/  STL [R1+0x274], R212 ;  /* 0x000274d401007387 */ /* 0x000fe80000100800 */
[----:B------:R2:W-:Y:S04]  /*172c0*/  STL [R1+0x270], R213 ;  /* 0x000270d501007387 */ /* 0x0005e80000100800 */
[----:B------:R-:W-:Y:S04]  /*172d0*/  STL [R1+0x27c], R12 ;  /* 0x00027c0c01007387 */ /* 0x000fe80000100800 */
[----:B------:R3:W-:Y:S04]  /*172e0*/  STL [R1+0x278], R14 ;  /* 0x0002780e01007387 */ /* 0x0007e80000100800 */
[----:B------:R-:W-:Y:S04]  /*172f0*/  STL [R1+0x284], R10 ;  /* 0x0002840a01007387 */ /* 0x000fe80000100800 */
[----:B------:R4:W-:Y:S04]  /*17300*/  STL [R1+0x280], R11 ;  /* 0x0002800b01007387 */ /* 0x0009e80000100800 */
[----:B--2---:R-:W2:Y:S04]  /*17310*/  LDL.LU R213, [R1+0x288] ;  /* 0x0002880001d57983 */ /* 0x004ea80000300800 */
[----:B------:R-:W2:Y:S01]  /*17320*/  LDL.LU R212, [R1+0x28c] ;  /* 0x00028c0001d47983 */ /* 0x000ea20000300800 */
[----:B-1----:R-:W-:Y:S01]  /*17330*/  IMAD.MOV.U32 R8, RZ, RZ, R12 ;  /* 0x000000ffff087224 */ /* 0x002fe200078e000c */
[----:B------:R-:W-:-:S02]  /*17340*/  MOV R9, R14 ;  /* 0x0000000e00097202 */ /* 0x000fc40000000f00 */
[----:B---3--:R-:W3:Y:S04]  /*17350*/  LDL.LU R14, [R1+0x290] ;  /* 0x00029000010e7983 */ /* 0x008ee80000300800 */
[----:B------:R-:W3:Y:S04]  /*17360*/  LDL.LU R12, [R1+0x294] ;  /* 0x00029400010c7983 */ /* 0x000ee80000300800 */
[----:B------:R1:W-:Y:S02]  /*17370*/  LDGSTS.E [R6+0x800c], desc[UR16][R8.64], P1 ;  /* 0x0800c00008067fae */ /* 0x0003e40008921850 */
[----:B-1----:R-:W-:-:S02]  /*17380*/  IMAD.MOV.U32 R9, RZ, RZ, R11 ;  /* 0x000000ffff097224 */ /* 0x002fc400078e000b */
[----:B------:R-:W-:Y:S01]  /*17390*/  IMAD.MOV.U32 R8, RZ, RZ, R10 ;  /* 0x000000ffff087224 */ /* 0x000fe200078e000a */
[----:B----4-:R-:W4:Y:S04]  /*173a0*/  LDL.LU R11, [R1+0x298] ;  /* 0x00029800010b7983 */ /* 0x010f280000300800 */
[----:B------:R-:W4:Y:S04]  /*173b0*/  LDL.LU R10, [R1+0x29c] ;  /* 0x00029c00010a7983 */ /* 0x000f280000300800 */
[----:B------:R1:W-:Y:S01]  /*173c0*/  LDGSTS.E [R6+0xc00c], desc[UR16][R8.64], P1 ;  /* 0x0c00c00008067fae */ /* 0x0003e20008921850 */
[----:B------:R-:W-:-:S04]  /*173d0*/  ISETP.GT.AND P1, PT, R5, 0x4, PT ;  /* 0x000000040500780c */ /* 0x000fc80003f24270 */
[----:B-1----:R-:W-:-:S04]  /*173e0*/  SEL R6, RZ, 0x4, !P1 ;  /* 0x00000004ff067807 */ /* 0x002fc80004800000 */
[----:B------:R-:W-:Y:S02]  /*173f0*/  SEL R6, R6, RZ, !P0 ;  /* 0x000000ff06067207 */ /* 0x000fe40004000000 */
[----:B------:R-:W-:Y:S02]  /*17400*/  IADD3 R224, P1, R224, R2, RZ ;  /* 0x00000002e0e07210 */ /* 0x000fe40007f3e0ff */
[----:B------:R-:W-:Y:S02]  /*17410*/  ISETP.NE.U32.AND P2, PT, R6, RZ, PT ;  /* 0x000000ff0600720c */ /* 0x000fe40003f45070 */
[----:B------:R-:W-:Y:S02]  /*17420*/  LOP3.LUT R6, R7, 0x10, RZ, 0x3c, !PT ;  /* 0x0000001007067812 */ /* 0x000fe400078e3cff */
[----:B------:R-:W-:Y:S01]  /*17430*/  IADD3.X R223, R223, R0, RZ, P1, !PT ;  /* 0x00000000dfdf7210 */ /* 0x000fe20000ffe4ff */
[----:B------:R-:W-:Y:S02]  /*17440*/  IMAD.MOV.U32 R8, RZ, RZ, R224 ;  /* 0x000000ffff087224 */ /* 0x000fe400078e00e0 */
[----:B------:R-:W-:Y:S01]  /*17450*/  VIADD R6, R6, UR4 ;  /* 0x0000000406067c36 */ /* 0x000fe20008000000 */
[----:B------:R-:W-:-:S02]  /*17460*/  MOV R9, R223 ;  /* 0x000000df00097202 */ /* 0x000fc40000000f00 */
[----:B------:R-:W-:-:S03]  /*17470*/  ISETP.GT.AND P1, PT, R5, 0x5, PT ;  /* 0x000000050500780c */ /* 0x000fc60003f24270 */
[----:B------:R1:W-:Y:S01]  /*17480*/  LDGSTS.E [R6], desc[UR16][R8.64], P2 ;  /* 0x0000000008067fae */ /* 0x0003e20009121850 */
[-C--:B------:R-:W-:Y:S02]  /*17490*/  IADD3 R226, P3, R226, R2.reuse, RZ ;  /* 0x00000002e2e27210 */ /* 0x080fe40007f7e0ff */
[----:B------:R-:W-:-:S03]  /*174a0*/  IADD3 R228, P4, R228, R2, RZ ;  /* 0x00000002e4e47210 */ /* 0x000fc60007f9e0ff */
[----:B------:R-:W-:Y:S01]  /*174b0*/  IMAD.X R225, R225, 0x1, R0, P3 ;  /* 0x00000001e1e17824 */ /* 0x000fe200018e0600 */
[----:B-1----:R-:W-:-:S04]  /*174c0*/  SEL R8, RZ, 0x4, !P1 ;  /* 0x00000004ff087807 */ /* 0x002fc80004800000 */
[----:B------:R-:W-:Y:S01]  /*174d0*/  SEL R8, R8, RZ, !P0 ;  /* 0x000000ff08087207 */ /* 0x000fe20004000000 */
[----:B------:R-:W-:-:S03]  /*174e0*/  IMAD.MOV.U32 R9, RZ, RZ, R225 ;  /* 0x000000ffff097224 */ /* 0x000fc600078e00e1 */
[----:B------:R-:W-:Y:S01]  /*174f0*/  ISETP.NE.U32.AND P1, PT, R8, RZ, PT ;  /* 0x000000ff0800720c */ /* 0x000fe20003f25070 */
[----:B------:R-:W-:Y:S01]  /*17500*/  IMAD.X R227, R227, 0x1, R0, P4 ;  /* 0x00000001e3e37824 */ /* 0x000fe200020e0600 */
[----:B------:R-:W-:-:S05]  /*17510*/  MOV R8, R226 ;  /* 0x000000e200087202 */ /* 0x000fca0000000f00 */
[----:B------:R1:W-:Y:S01]  /*17520*/  LDGSTS.E [R6+0x4000], desc[UR16][R8.64], P2 ;  /* 0x0400000008067fae */ /* 0x0003e20009121850 */
[----:B------:R-:W-:Y:S02]  /*17530*/  ISETP.GT.AND P2, PT, R5, 0x6, PT ;  /* 0x000000060500780c */ /* 0x000fe40003f44270 */
[----:B------:R-:W-:Y:S01]  /*17540*/  IADD3 R230, P3, R230, R2, RZ ;  /* 0x00000002e6e67210 */ /* 0x000fe20007f7e0ff */
[----:B-1----:R-:W-:Y:S01]  /*17550*/  IMAD.MOV.U32 R8, RZ, RZ, R228 ;  /* 0x000000ffff087224 */ /* 0x002fe200078e00e4 */
[----:B------:R-:W-:-:S05]  /*17560*/  MOV R9, R227 ;  /* 0x000000e300097202 */ /* 0x000fca0000000f00 */
[----:B------:R1:W-:Y:S01]  /*17570*/  LDGSTS.E [R6+0x4], desc[UR16][R8.64], P1 ;  /* 0x0000400008067fae */ /* 0x0003e20008921850 */
[----:B------:R-:W-:Y:S01]  /*17580*/  IADD3 R232, P4, R232, R2, RZ ;  /* 0x00000002e8e87210 */ /* 0x000fe20007f9e0ff */
        /* <DEDUP_REMOVED lines=27> */
[----:B------:R-:W-:Y:S01]  /*17740*/  IMAD.X R237, R237, 0x1, R0, P3 ;  /* 0x00000001eded7824 */ /* 0x000fe200018e0600 */
[----:B-1----:R-:W-:-:S04]  /*17750*/  SEL R8, RZ, 0x4, !P2 ;  /* 0x00000004ff087807 */ /* 0x002fc80005000000 */
[----:B------:R-:W-:Y:S01]  /*17760*/  SEL R8, R8, RZ, !P0 ;  /* 0x000000ff08087207 */ /* 0x000fe20004000000 */
[----:B------:R-:W-:-:S03]  /*17770*/  IMAD.MOV.U32 R9, RZ, RZ, R237 ;  /* 0x000000ffff097224 */ /* 0x000fc600078e00ed */
[----:B------:R-:W-:Y:S02]  /*17780*/  ISETP.NE.U32.AND P2, PT, R8, RZ, PT ;  /* 0x000000ff0800720c */ /* 0x000fe40003f45070 */
[----:B------:R-:W-:-:S05]  /*17790*/  MOV R8, R238 ;  /* 0x000000ee00087202 */ /* 0x000fca0000000f00 */
[----:B------:R1:W-:Y:S01]  /*177a0*/  LDGSTS.E [R6+0x400c], desc[UR16][R8.64], P1 ;  /* 0x0400c00008067fae */ /* 0x0003e20008921850 */
[----:B------:R-:W-:Y:S02]  /*177b0*/  ISETP.GT.AND P1, PT, R5, 0x25, PT ;  /* 0x000000250500780c */ /* 0x000fe40003f24270 */
[----:B--2---:R-:W-:-:S05]  /*177c0*/  IADD3 R212, P4, R212, R2, RZ ;  /* 0x00000002d4d47210 */ /* 0x004fca0007f9e0ff */
[----:B------:R-:W-:Y:S02]  /*177d0*/  IMAD.X R213, R213, 0x1, R0, P4 ;  /* 0x00000001d5d57824 */ /* 0x000fe400020e0600 */
[----:B-1----:R-:W-:-:S03]  /*177e0*/  IMAD.MOV.U32 R8, RZ, RZ, R212 ;  /* 0x000000ffff087224 */ /* 0x002fc600078e00d4 */
[----:B------:R-:W-:Y:S02]  /*177f0*/  MOV R9, R213 ;  /* 0x000000d500097202 */ /* 0x000fe40000000f00 */
[----:B---3--:R-:W-:-:S03]  /*17800*/  IADD3 R12, P3, R12, R2, RZ ;  /* 0x000000020c0c7210 */ /* 0x008fc60007f7e0ff */
[----:B------:R1:W-:Y:S02]  /*17810*/  LDGSTS.E [R6+0x8000], desc[UR16][R8.64], P2 ;  /* 0x0800000008067fae */ /* 0x0003e40009121850 */
[----:B------:R-:W-:Y:S01]  /*17820*/  IMAD.X R14, R14, 0x1, R0, P3 ;  /* 0x000000010e0e7824 */ /* 0x000fe200018e0600 */
[----:B-1----:R-:W-:-:S04]  /*17830*/  SEL R8, RZ, 0x4, !P1 ;  /* 0x00000004ff087807 */ /* 0x002fc80004800000 */
[----:B------:R-:W-:Y:S02]  /*17840*/  SEL R8, R8, RZ, !P0 ;  /* 0x000000ff08087207 */ /* 0x000fe40004000000 */
[----:B----4-:R-:W-:Y:S02]  /*17850*/  IADD3 R10, P4, R10, R2, RZ ;  /* 0x000000020a0a7210 */ /* 0x010fe40007f9e0ff */
[----:B------:R-:W-:Y:S01]  /*17860*/  ISETP.NE.U32.AND P1, PT, R8, RZ, PT ;  /* 0x000000ff0800720c */ /* 0x000fe20003f25070 */
[----:B------:R-:W-:Y:S01]  /*17870*/  IMAD.MOV.U32 R9, RZ, RZ, R14 ;  /* 0x000000ffff097224 */ /* 0x000fe200078e000e */
[----:B------:R-:W-:Y:S01]  /*17880*/  MOV R8, R12 ;  /* 0x0000000c00087202 */ /* 0x000fe20000000f00 */
[----:B------:R-:W-:Y:S01]  /*17890*/  IMAD.X R11, R11, 0x1, R0, P4 ;  /* 0x000000010b0b7824 */ /* 0x000fe200020e0600 */
[----:B------:R-:W-:Y:S04]  /*178a0*/  STL [R1+0x28c], R212 ;  /* 0x00028cd401007387 */ /* 0x000fe80000100800 */
[----:B------:R1:W-:Y:S04]  /*178b0*/  STL [R1+0x288], R213 ;  /* 0x000288d501007387 */ /* 0x0003e80000100800 */
[----:B------:R-:W2:Y:S04]  /*178c0*/  LDL.LU R214, [R1+0x2ac] ;  /* 0x0002ac0001d67983 */ /* 0x000ea80000300800 */
[----:B------:R3:W-:Y:S01]  /*178d0*/  LDGSTS.E [R6+0xc000], desc[UR16][R8.64], P2 ;  /* 0x0c00000008067fae */ /* 0x0007e20009121850 */
[----:B------:R-:W-:-:S03]  /*178e0*/  ISETP.GT.AND P2, PT, R5, 0x26, PT ;  /* 0x000000260500780c */ /* 0x000fc60003f44270 */
[----:B------:R-:W-:Y:S04]  /*178f0*/  STL [R1+0x294], R12 ;  /* 0x0002940c01007387 */ /* 0x000fe80000100800 */
[----:B------:R4:W-:Y:S01]  /*17900*/  STL [R1+0x290], R14 ;  /* 0x0002900e01007387 */ /* 0x0009e20000100800 */
[----:B---3--:R-:W-:Y:S01]  /*17910*/  IMAD.MOV.U32 R8, RZ, RZ, R10 ;  /* 0x000000ffff087224 */ /* 0x008fe200078e000a */
[----:B------:R-:W-:Y:S02]  /*17920*/  MOV R9, R11 ;  /* 0x0000000b00097202 */ /* 0x000fe40000000f00 */
        /* <DEDUP_REMOVED lines=15> */
[----:B--2---:R-:W-:-:S05]  /*17a20*/  IADD3 R214, P4, R214, R2, RZ ;  /* 0x00000002d6d67210 */ /* 0x004fca0007f9e0ff */
[----:B---3--:R-:W-:Y:S01]  /*17a30*/  IMAD.X R215, R215, 0x1, R0, P4 ;  /* 0x00000001d7d77824 */ /* 0x008fe200020e0600 */
        /* <DEDUP_REMOVED lines=9> */
[----:B------:R-:W-:Y:S02]  /*17ad0*/  IADD3 R212, P3, R212, R2, RZ ;  /* 0x00000002d4d47210 */ /* 0x000fe40007f7e0ff */
[----:B-1----:R-:W-:Y:S01]  /*17ae0*/  MOV R8, R214 ;  /* 0x000000d600087202 */ /* 0x002fe20000000f00 */
[----:B------:R-:W-:-:S05]  /*17af0*/  IMAD.MOV.U32 R9, RZ, RZ, R215 ;  /* 0x000000ffff097224 */ /* 0x000fca00078e00d7 */
        /* <DEDUP_REMOVED lines=8> */
[-C--:B------:R-:W-:Y:S02]  /*17b80*/  IADD3 R12, P2, R12, R2.reuse, RZ ;  /* 0x000000020c0c7210 */ /* 0x080fe40007f5e0ff */
[----:B------:R-:W-:Y:S01]  /*17b90*/  IADD3 R10, P3, R10, R2, RZ ;  /* 0x000000020a0a7210 */ /* 0x000fe20007f7e0ff */
[----:B------:R-:W-:Y:S02]  /*17ba0*/  STL [R1+0x2ac], R214 ;  /* 0x0002acd601007387 */ /* 0x000fe40000100800 */
[----:B------:R-:W-:Y:S01]  /*17bb0*/  IMAD.X R14, R14, 0x1, R0, P2 ;  /* 0x000000010e0e7824 */ /* 0x000fe200010e0600 */
[----:B------:R-:W-:Y:S01]  /*17bc0*/  IADD3.X R11, R11, R0, RZ, P3, !PT ;  /* 0x000000000b0b7210 */ /* 0x000fe20001ffe4ff */
[----:B------:R2:W-:Y:S04]  /*17bd0*/  STL [R1+0x2a8], R215 ;  /* 0x0002a8d701007387 */ /* 0x0005e80000100800 */
[----:B------:R-:W-:Y:S04]  /*17be0*/  STL [R1+0x2b4], R212 ;  /* 0x0002b4d401007387 */ /* 0x000fe80000100800 */
[----:B------:R3:W-:Y:S04]  /*17bf0*/  STL [R1+0x2b0], R213 ;  /* 0x0002b0d501007387 */ /* 0x0007e80000100800 */
[----:B------:R4:W-:Y:S04]  /*17c00*/  STL [R1+0x2bc], R12 ;  /* 0x0002bc0c01007387 */ /* 0x0009e80000100800 */
[----:B------:R4:W-:Y:S04]  /*17c10*/  STL [R1+0x2b8], R14 ;  /* 0x0002b80e01007387 */ /* 0x0009e80000100800 */
[----:B------:R-:W-:Y:S04]  /*17c20*/  STL [R1+0x2c4], R10 ;  /* 0x0002c40a01007387 */ /* 0x000fe80000100800 */
[----:B------:R4:W-:Y:S04]  /*17c30*/  STL [R1+0x2c0], R11 ;  /* 0x0002c00b01007387 */ /* 0x0009e80000100800 */
[----:B--2---:R-:W2:Y:S01]  /*17c40*/  LDL.LU R215, [R1+0x100] ;  /* 0x0001000001d77983 */ /* 0x004ea20000300800 */
[----:B-1----:R-:W-:-:S03]  /*17c50*/  IMAD.MOV.U32 R8, RZ, RZ, R12 ;  /* 0x000000ffff087224 */ /* 0x002fc600078e000c */
[----:B------:R-:W2:Y:S04]  /*17c60*/  LDL.LU R214, [R1+0x104] ;  /* 0x0001040001d67983 */ /* 0x000ea80000300800 */
[----:B---3--:R-:W3:Y:S04]  /*17c70*/  LDL.LU R213, [R1+0x2c8] ;  /* 0x0002c80001d57983 */ /* 0x008ee80000300800 */
[----:B----4-:R-:W4:Y:S01]  /*17c80*/  LDL.LU R12, [R1+0x2cc] ;  /* 0x0002cc00010c7983 */ /* 0x010f220000300800 */
[----:B------:R-:W-:-:S03]  /*17c90*/  IMAD.MOV.U32 R9, RZ, RZ, R14 ;  /* 0x000000ffff097224 */ /* 0x000fc600078e000e */
[----:B------:R-:W3:Y:S04]  /*17ca0*/  LDL.LU R212, [R1+0x2d0] ;  /* 0x0002d00001d47983 */ /* 0x000ee80000300800 */
[----:B------:R1:W-:Y:S04]  /*17cb0*/  LDGSTS.E [R6+0x800c], desc[UR16][R8.64], P1 ;  /* 0x0800c00008067fae */ /* 0x0003e80008921850 */
[----:B------:R-:W3:Y:S01]  /*17cc0*/  LDL.LU R14, [R1+0x2d4] ;  /* 0x0002d400010e7983 */ /* 0x000ee20000300800 */
[----:B-1----:R-:W-:Y:S01]  /*17cd0*/  IMAD.MOV.U32 R9, RZ, RZ, R11 ;  /* 0x000000ffff097224 */ /* 0x002fe200078e000b */
[----:B------:R-:W-:-:S02]  /*17ce0*/  MOV R8, R10 ;  /* 0x0000000a00087202 */ /* 0x000fc40000000f00 */
[----:B------:R-:W3:Y:S04]  /*17cf0*/  LDL.LU R11, [R1+0x2d8] ;  /* 0x0002d800010b7983 */ /* 0x000ee80000300800 */
[----:B------:R-:W3:Y:S04]  /*17d00*/  LDL.LU R10, [R1+0x2dc] ;  /* 0x0002dc00010a7983 */ /* 0x000ee80000300800 */
[----:B------:R1:W-:Y:S01]  /*17d10*/  LDGSTS.E [R6+0xc00c], desc[UR16][R8.64], P1 ;  /* 0x0c00c00008067fae */ /* 0x0003e20008921850 */
[----:B------:R-:W-:-:S04]  /*17d20*/  ISETP.GT.AND P1, PT, R5, 0x8, PT ;  /* 0x000000080500780c */ /* 0x000fc80003f24270 */
[----:B-1----:R-:W-:-:S04]  /*17d30*/  SEL R6, RZ, 0x4, !P1 ;  /* 0x00000004ff067807 */ /* 0x002fc80004800000 */
[----:B------:R-:W-:Y:S02]  /*17d40*/  SEL R6, R6, RZ, !P0 ;  /* 0x000000ff06067207 */ /* 0x000fe40004000000 */
[----:B------:R-:W-:Y:S02]  /*17d50*/  IADD3 R240, P1, R240, R2, RZ ;  /* 0x00000002f0f07210 */ /* 0x000fe40007f3e0ff */
[----:B------:R-:W-:Y:S02]  /*17d60*/  ISETP.NE.U32.AND P2, PT, R6, RZ, PT ;  /* 0x000000ff0600720c */ /* 0x000fe40003f45070 */
[----:B------:R-:W-:Y:S01]  /*17d70*/  LOP3.LUT R6, R7, 0x20, RZ, 0x3c, !PT ;  /* 0x0000002007067812 */ /* 0x000fe200078e3cff */
[----:B------:R-:W-:Y:S02]  /*17d80*/  IMAD.X R239, R239, 0x1, R0, P1 ;  /* 0x00000001efef7824 */ /* 0x000fe400008e0600 */
[----:B------:R-:W-:Y:S01]  /*17d90*/  IMAD.MOV.U32 R8, RZ, RZ, R240 ;  /* 0x000000ffff087224 */ /* 0x000fe200078e00f0 */
[----:B------:R-:W-:Y:S01]  /*17da0*/  IADD3 R6, R6, UR4, RZ ;  /* 0x0000000406067c10 */ /* 0x000fe2000fffe0ff */
[----:B------:R-:W-:Y:S01]  /*17db0*/  IMAD.MOV.U32 R9, RZ, RZ, R239 ;  /* 0x000000ffff097224 */ /* 0x000fe200078e00ef */
[----:B------:R-:W-:-:S02]  /*17dc0*/  ISETP.GT.AND P1, PT, R5, 0x9, PT ;  /* 0x000000090500780c */ /* 0x000fc40003f24270 */
[----:B------:R-:W-:-:S03]  /*17dd0*/  IADD3 R242, P3, R242, R2, RZ ;  /* 0x00000002f2f27210 */ /* 0x000fc60007f7e0ff */
[----:B------:R1:W-:Y:S01]  /*17de0*/  LDGSTS.E [R6], desc[UR16][R8.64], P2 ;  /* 0x0000000008067fae */ /* 0x0003e20009121850 */
[----:B------:R-:W-:Y:S02]  /*17df0*/  IADD3.X R241, R241, R0, RZ, P3, !PT ;  /* 0x00000000f1f17210 */ /* 0x000fe40001ffe4ff */
[----:B------:R-:W-:Y:S02]  /*17e00*/  IADD3 R244, P4, R244, R2, RZ ;  /* 0x00000002f4f47210 */ /* 0x000fe40007f9e0ff */
[----:B-1----:R-:W-:-:S04]  /*17e10*/  SEL R8, RZ, 0x4, !P1 ;  /* 0x00000004ff087807 */ /* 0x002fc80004800000 */
[----:B------:R-:W-:Y:S02]  /*17e20*/  SEL R8, R8, RZ, !P0 ;  /* 0x000000ff08087207 */ /* 0x000fe40004000000 */
[----:B------:R-:W-:Y:S02]  /*17e30*/  MOV R9, R241 ;  /* 0x000000f100097202 */ /* 0x000fe40000000f00 */
[----:B------:R-:W-:Y:S01]  /*17e40*/  ISETP.NE.U32.AND P1, PT, R8, RZ, PT ;  /* 0x000000ff0800720c */ /* 0x000fe20003f25070 */
[----:B------:R-:W-:Y:S02]  /*17e50*/  IMAD.MOV.U32 R8, RZ, RZ, R242 ;  /* 0x000000ffff087224 */ /* 0x000fe400078e00f2 */
[----:B------:R-:W-:-:S03]  /*17e60*/  IMAD.X R243, R243, 0x1, R0, P4 ;  /* 0x00000001f3f37824 */ /* 0x000fc600020e0600 */
[----:B------:R1:W-:Y:S01]  /*17e70*/  LDGSTS.E [R6+0x4000], desc[UR16][R8.64], P2 ;  /* 0x0400000008067fae */ /* 0x0003e20009121850 */
[----:B------:R-:W-:Y:S02]  /*17e80*/  ISETP.GT.AND P2, PT, R5, 0xa, PT ;  /* 0x0000000a0500780c */ /* 0x000fe40003f44270 */
[----:B------:R-:W-:Y:S01]  /*17e90*/  IADD3 R246, P3, R246, R2, RZ ;  /* 0x00000002f6f67210 */ /* 0x000fe20007f7e0ff */
[----:B-1----:R-:W-:Y:S02]  /*17ea0*/  IMAD.MOV.U32 R8, RZ, RZ, R244 ;  /* 0x000000ffff087224 */ /* 0x002fe400078e00f4 */
[----:B------:R-:W-:-:S05]  /*17eb0*/  IMAD.MOV.U32 R9, RZ, RZ, R243 ;  /* 0x000000ffff097224 */ /* 0x000fca00078e00f3 */
[----:B------:R1:W-:Y:S01]  /*17ec0*/  LDGSTS.E [R6+0x4], desc[UR16][R8.64], P1 ;  /* 0x0000400008067fae */ /* 0x0003e20008921850 */
        /* <DEDUP_REMOVED lines=23> */
[----:B------:R-:W-:Y:S01]  /*18040*/  ISETP.GT.AND P2, PT, R5, 0x28, PT ;  /* 0x000000280500780c */ /* 0x000fe20003f44270 */
[----:B-1----:R-:W-:Y:S02]  /*18050*/  IMAD.MOV.U32 R8, RZ, RZ, R252 ;  /* 0x000000ffff087224 */ /* 0x002fe400078e00fc */
[----:B------:R-:W-:-:S05]  /*18060*/  IMAD.MOV.U32 R9, RZ, RZ, R251 ;  /* 0x000000ffff097224 */ /* 0x000fca00078e00fb */
[----:B------:R1:W-:Y:S02]  /*18070*/  LDGSTS.E [R6+0xc], desc[UR16][R8.64], P1 ;  /* 0x0000c00008067fae */ /* 0x0003e40008921850 */
[----:B-1----:R-:W-:-:S04]  /*18080*/  SEL R8, RZ, 0x4, !P2 ;  /* 0x00000004ff087807 */ /* 0x002fc80005000000 */
[----:B------:R-:W-:-:S04]  /*18090*/  SEL R8, R8, RZ, !P0 ;  /* 0x000000ff08087207 */ /* 0x000fc80004000000 */
[----:B------:R-:W-:Y:S02]  /*180a0*/  ISETP.NE.U32.AND P2, PT, R8, RZ, PT ;  /* 0x000000ff0800720c */ /* 0x000fe40003f45070 */
[----:B--2---:R-:W-:-:S04]  /*180b0*/  IADD3 R214, P3, R214, R2, RZ ;  /* 0x00000002d6d67210 */ /* 0x004fc80007f7e0ff */
[----:B------:R-:W-:Y:S02]  /*180c0*/  IADD3.X R215, R215, R0, RZ, P3, !PT ;  /* 0x00000000d7d77210 */ /* 0x000fe40001ffe4ff */
[----:B----4-:R-:W-:Y:S01]  /*180d0*/  IADD3 R12, P4, R12, R2, RZ ;  /* 0x000000020c0c7210 */ /* 0x010fe20007f9e0ff */
[----:B------:R-:W-:Y:S01]  /*180e0*/  IMAD.MOV.U32 R8, RZ, RZ, R214 ;  /* 0x000000ffff087224 */ /* 0x000fe200078e00d6 */
[----:B------:R-:W-:Y:S01]  /*180f0*/  MOV R9, R215 ;  /* 0x000000d700097202 */ /* 0x000fe20000000f00 */
[----:B------:R-:W-:Y:S02]  /*18100*/  STL [R1+0x104], R214 ;  /* 0x000104d601007387 */ /* 0x000fe40000100800 */
[----:B---3--:R-:W-:Y:S02]  /*18110*/  IMAD.X R213, R213, 0x1, R0, P4 ;  /* 0x00000001d5d57824 */ /* 0x008fe400020e0600 */
[----:B------:R-:W-:Y:S04]  /*18120*/  STL [R1+0x100], R215 ;  /* 0x000100d701007387 */ /* 0x000fe80000100800 */
[----:B------:R-:W-:Y:S04]  /*18130*/  STL [R1+0x2cc], R12 ;  /* 0x0002cc0c01007387 */ /* 0x000fe80000100800 */
[----:B------:R1:W-:Y:S04]  /*18140*/  LDGSTS.E [R6+0x400c], desc[UR16][R8.64], P1 ;  /* 0x0400c00008067fae */ /* 0x0003e80008921850 */
[----:B------:R2:W-:Y:S01]  /*18150*/  STL [R1+0x2c8], R213 ;  /* 0x0002c8d501007387 */ /* 0x0005e20000100800 */
[----:B------:R-:W-:Y:S01]  /*18160*/  ISETP.GT.AND P1, PT, R5, 0x29, PT ;  /* 0x000000290500780c */ /* 0x000fe20003f24270 */
[----:B-1----:R-:W-:-:S02]  /*18170*/  IMAD.MOV.U32 R9, RZ, RZ, R213 ;  /* 0x000000ffff097224 */ /* 0x002fc400078e00d5 */
[----:B------:R-:W-:Y:S01]  /*18180*/  IMAD.MOV.U32 R8, RZ, RZ, R12 ;  /* 0x000000ffff087224 */ /* 0x000fe200078e000c */
[----:B--2---:R-:W2:Y:S04]  /*18190*/  LDL.LU R213, [R1+0x2e0] ;  /* 0x0002e00001d57983 */ /* 0x004ea80000300800 */
[----:B------:R-:W3:Y:S04]  /*181a0*/  LDL.LU R12, [R1+0x2e4] ;  /* 0x0002e400010c7983 */ /* 0x000ee80000300800 */
[----:B------:R-:W4:Y:S04]  /*181b0*/  LDL.LU R215, [R1+0x2e8] ;  /* 0x0002e80001d77983 */ /* 0x000f280000300800 */
[----:B------:R-:W4:Y:S01]  /*181c0*/  LDL.LU R214, [R1+0x2ec] ;  /* 0x0002ec0001d67983 */ /* 0x000f220000300800 */
[----:B------:R-:W-:-:S03]  /*181d0*/  IADD3 R14, P3, R14, R2, RZ ;  /* 0x000000020e0e7210 */ /* 0x000fc60007f7e0ff */
[----:B------:R1:W-:Y:S01]  /*181e0*/  LDGSTS.E [R6+0x8000], desc[UR16][R8.64], P2 ;  /* 0x0800000008067fae */ /* 0x0003e20009121850 */
[----:B------:R-:W-:Y:S02]  /*181f0*/  IADD3 R10, P4, R10, R2, RZ ;  /* 0x000000020a0a7210 */ /* 0x000fe40007f9e0ff */
[----:B------:R-:W-:Y:S02]  /*18200*/  IADD3.X R212, R212, R0, RZ, P3, !PT ;  /* 0x00000000d4d47210 */ /* 0x000fe40001ffe4ff */
[----:B-1----:R-:W-:-:S04]  /*18210*/  SEL R8, RZ, 0x4, !P1 ;  /* 0x00000004ff087807 */ /* 0x002fc80004800000 */
[----:B------:R-:W-:Y:S01]  /*18220*/  SEL R8, R8, RZ, !P0 ;  /* 0x000000ff08087207 */ /* 0x000fe20004000000 */
[----:B------:R-:W-:Y:S01]  /*18230*/  IMAD.X R11, R11, 0x1, R0, P4 ;  /* 0x000000010b0b7824 */ /* 0x000fe200020e0600 */
[----:B------:R-:W-:Y:S02]  /*18240*/  MOV R9, R212 ;  /* 0x000000d400097202 */ /* 0x000fe40000000f00 */
[----:B------:R-:W-:Y:S01]  /*18250*/  ISETP.NE.U32.AND P1, PT, R8, RZ, PT ;  /* 0x000000ff0800720c */ /* 0x000fe20003f25070 */
[----:B------:R-:W-:Y:S01]  /*18260*/  IMAD.MOV.U32 R8, RZ, RZ, R14 ;  /* 0x000000ffff087224 */ /* 0x000fe200078e000e */
[----:B------:R-:W-:Y:S04]  /*18270*/  STL [R1+0x2d4], R14 ;  /* 0x0002d40e01007387 */ /* 0x000fe80000100800 */
[----:B------:R1:W-:Y:S04]  /*18280*/  STL [R1+0x2d0], R212 ;  /* 0x0002d0d401007387 */ /* 0x0003e80000100800 */
[----:B------:R-:W-:Y:S04]  /*18290*/  STL [R1+0x2dc], R10 ;  /* 0x0002dc0a01007387 */ /* 0x000fe80000100800 */
[----:B------:R1:W-:Y:S04]  /*182a0*/  LDGSTS.E [R6+0xc000], desc[UR16][R8.64], P2 ;  /* 0x0c00000008067fae */ /* 0x0003e80009121850 */
[----:B------:R1:W-:Y:S04]  /*182b0*/  STL [R1+0x2d8], R11 ;  /* 0x0002d80b01007387 */ /* 0x0003e80000100800 */
[----:B-1----:R-:W4:Y:S01]  /*182c0*/  LDL.LU R212, [R1+0x2f0] ;  /* 0x0002f00001d47983 */ /* 0x002f220000300800 */
[----:B------:R-:W-:-:S03]  /*182d0*/  IMAD.MOV.U32 R9, RZ, RZ, R11 ;  /* 0x000000ffff097224 */ /* 0x000fc600078e000b */
[----:B------:R-:W4:Y:S01]  /*182e0*/  LDL.LU R11, [R1+0x2f4] ;  /* 0x0002f400010b7983 */ /* 0x000f220000300800 */
[----:B------:R-:W-:Y:S01]  /*182f0*/  IMAD.MOV.U32 R8, RZ, RZ, R10 ;  /* 0x000000ffff087224 */ /* 0x000fe200078e000a */
[----:B------:R-:W-:Y:S02]  /*18300*/  ISETP.GT.AND P2, PT, R5, 0x2a, PT ;  /* 0x0000002a0500780c */ /* 0x000fe40003f44270 */
[----:B------:R-:W4:Y:S04]  /*18310*/  LDL.LU R14, [R1+0x2fc] ;  /* 0x0002fc00010e7983 */ /* 0x000f280000300800 */
[----:B------:R1:W-:Y:S04]  /*18320*/  LDGSTS.E [R6+0x8004], desc[UR16][R8.64], P1 ;  /* 0x0800400008067fae */ /* 0x0003e80008921850 */
[----:B------:R-:W4:Y:S01]  /*18330*/  LDL.LU R10, [R1+0x304] ;  /* 0x00030400010a7983 */ /* 0x000f220000300800 */
[----:B-1----:R-:W-:-:S04]  /*18340*/  SEL R8, RZ, 0x4, !P2 ;  /* 0x00000004ff087807 */ /* 0x002fc80005000000 */
[----:B------:R-:W-:-:S04]  /*18350*/  SEL R8, R8, RZ, !P0 ;  /* 0x000000ff08087207 */ /* 0x000fc80004000000 */
[----:B------:R-:W-:Y:S02]  /*18360*/  ISETP.NE.U32.AND P2, PT, R8, RZ, PT ;  /* 0x000000ff0800720c */ /* 0x000fe40003f45070 */
[----:B---3--:R-:W-:-:S04]  /*18370*/  IADD3 R12, P3, R12, R2, RZ ;  /* 0x000000020c0c7210 */ /* 0x008fc80007f7e0ff */
[----:B--2---:R-:W-:Y:S02]  /*18380*/  IADD3.X R213, R213, R0, RZ, P3, !PT ;  /* 0x00000000d5d57210 */ /* 0x004fe40001ffe4ff */
[----:B----4-:R-:W-:Y:S01]  /*18390*/  IADD3 R214, P4, R214, R2, RZ ;  /* 0x00000002d6d67210 */ /* 0x010fe20007f9e0ff */
[----:B------:R-:W-:Y:S01]  /*183a0*/  STL [R1+0x2e4], R12 ;  /* 0x0002e40c01007387 */ /* 0x000fe20000100800 */
[----:B------:R-:W-:-:S03]  /*183b0*/  MOV R9, R213 ;  /* 0x000000d500097202 */ /* 0x000fc60000000f00 */
[----:B------:R-:W-:Y:S01]  /*183c0*/  IMAD.X R215, R215, 0x1, R0, P4 ;  /* 0x00000001d7d77824 */ /* 0x000fe200020e0600 */
[----:B------:R1:W-:Y:S01]  /*183d0*/  STL [R1+0x2e0], R213 ;  /* 0x0002e0d501007387 */ /* 0x0003e20000100800 */
[----:B------:R-:W-:-:S03]  /*183e0*/  IMAD.MOV.U32 R8, RZ, RZ, R12 ;  /* 0x000000ffff087224 */ /* 0x000fc600078e000c */
[----:B------:R-:W-:Y:S04]  /*183f0*/  STL [R1+0x2ec], R214 ;  /* 0x0002ecd601007387 */ /* 0x000fe80000100800 */
[----:B------:R2:W-:Y:S04]  /*18400*/  LDGSTS.E [R6+0xc004], desc[UR16][R8.64], P1 ;  /* 0x0c00400008067fae */ /* 0x0005e80008921850 */
[----:B-1----:R-:W3:Y:S04]  /*18410*/  LDL.LU R213, [R1+0x2f8] ;  /* 0x0002f80001d57983 */ /* 0x002ee80000300800 */
[----:B------:R-:W-:Y:S04]  /*18420*/  STL [R1+0x2e8], R215 ;  /* 0x0002e8d701007387 */ /* 0x000fe80000100800 */
[----:B------:R-:W4:Y:S01]  /*18430*/  LDL.LU R12, [R1+0x300] ;  /* 0x00030000010c7983 */ /* 0x000f220000300800 */
[----:B--2---:R-:W-:-:S02]  /*18440*/  IMAD.MOV.U32 R8, RZ, RZ, R214 ;  /* 0x000000ffff087224 */ /* 0x004fc400078e00d6 */
[----:B------:R-:W-:Y:S01]  /*18450*/  IMAD.MOV.U32 R9, RZ, RZ, R215 ;  /* 0x000000ffff097224 */ /* 0x000fe200078e00d7 */
[----:B------:R-:W-:-:S04]  /*18460*/  ISETP.GT.AND P1, PT, R5, 0x2b, PT ;  /* 0x0000002b0500780c */ /* 0x000fc80003f24270 */
[----:B------:R1:W-:Y:S02]  /*18470*/  LDGSTS.E [R6+0x8008], desc[UR16][R8.64], P2 ;  /* 0x0800800008067fae */ /* 0x0003e40009121850 */
[----:B-1----:R-:W-:Y:S02]  /*18480*/  SEL R8, RZ, 0x4, !P1 ;  /* 0x00000004ff087807 */ /* 0x002fe40004800000 */
[----:B------:R-:W-:Y:S02]  /*18490*/  IADD3 R11, P3, R11, R2, RZ ;  /* 0x000000020b0b7210 */ /* 0x000fe40007f7e0ff */
[----:B------:R-:W-:Y:S02]  /*184a0*/  SEL R8, R8, RZ, !P0 ;  /* 0x000000ff08087207 */ /* 0x000fe40004000000 */
[----:B------:R-:W-:Y:S01]  /*184b0*/  IADD3.X R212, R212, R0, RZ, P3, !PT ;  /* 0x00000000d4d47210 */ /* 0x000fe20001ffe4ff */
[----:B------:R-:W-:Y:S01]  /*184c0*/  STL [R1+0x2f4], R11 ;  /* 0x0002f40b01007387 */ /* 0x000fe20000100800 */
[----:B------:R-:W-:Y:S01]  /*184d0*/  ISETP.NE.U32.AND P1, PT, R8, RZ, PT ;  /* 0x000000ff0800720c */ /* 0x000fe20003f25070 */
[----:B------:R-:W-:-:S02]  /*184e0*/  IMAD.MOV.U32 R8, RZ, RZ, R11 ;  /* 0x000000ffff087224 */ /* 0x000fc400078e000b */
[----:B------:R1:W-:Y:S01]  /*184f0*/  STL [R1+0x2f0], R212 ;  /* 0x0002f0d401007387 */ /* 0x0003e20000100800 */
[----:B------:R-:W-:Y:S01]  /*18500*/  IMAD.MOV.U32 R9, RZ, RZ, R212 ;  /* 0x000000ffff097224 */ /* 0x000fe200078e00d4 */
[----:B------:R-:W-:-:S04]  /*18510*/  IADD3 R10, P3, R10, R2, RZ ;  /* 0x000000020a0a7210 */ /* 0x000fc80007f7e0ff */
[----:B------:R2:W-:Y:S04]  /*18520*/  LDGSTS.E [R6+0xc008], desc[UR16][R8.64], P2 ;  /* 0x0c00800008067fae */ /* 0x0005e80009121850 */
[----:B-1----:R-:W4:Y:S04]  /*18530*/  LDL.LU R212, [R1+0x108] ;  /* 0x0001080001d47983 */ /* 0x002f280000300800 */
[----:B------:R-:W4:Y:S01]  /*18540*/  LDL.LU R11, [R1+0x10c] ;  /* 0x00010c00010b7983 */ /* 0x000f220000300800 */
[----:B------:R-:W-:-:S05]  /*18550*/  IADD3 R14, P2, R14, R2, RZ ;  /* 0x000000020e0e7210 */ /* 0x000fca0007f5e0ff */
[----:B------:R-:W-:Y:S01]  /*18560*/  STL [R1+0x2fc], R14 ;  /* 0x0002fc0e01007387 */ /* 0x000fe20000100800 */
[----:B--2---:R-:W-:Y:S01]  /*18570*/  IMAD.MOV.U32 R8, RZ, RZ, R14 ;  /* 0x000000ffff087224 */ /* 0x004fe200078e000e */
[----:B---3--:R-:W-:-:S04]  /*18580*/  IADD3.X R213, R213, R0, RZ, P2, !PT ;  /* 0x00000000d5d57210 */ /* 0x008fc800017fe4ff */
[----:B------:R-:W-:Y:S01]  /*18590*/  MOV R9, R213 ;  /* 0x000000d500097202 */ /* 0x000fe20000000f00 */
[----:B------:R1:W-:Y:S01]  /*185a0*/  STL [R1+0x2f8], R213 ;  /* 0x0002f8d501007387 */ /* 0x0003e20000100800 */
[----:B----4-:R-:W-:-:S03]  /*185b0*/  IMAD.X R12, R12, 0x1, R0, P3 ;  /* 0x000000010c0c7824 */ /* 0x010fc600018e0600 */
[----:B------:R-:W-:Y:S04]  /*185c0*/  STL [R1+0x304], R10 ;  /* 0x0003040a01007387 */ /* 0x000fe80000100800 */
[----:B------:R2:W-:Y:S04]  /*185d0*/  STL [R1+0x300], R12 ;  /* 0x0003000c01007387 */ /* 0x0005e80000100800 */
[----:B-1----:R-:W3:Y:S04]  /*185e0*/  LDL.LU R213, [R1+0x110] ;  /* 0x0001100001d57983 */ /* 0x002ee80000300800 */
[----:B------:R1:W-:Y:S04]  /*185f0*/  LDGSTS.E [R6+0x800c], desc[UR16][R8.64], P1 ;  /* 0x0800c00008067fae */ /* 0x0003e80008921850 */
[----:B------:R-:W4:Y:S01]  /*18600*/  LDL.LU R14, [R1+0x114] ;  /* 0x00011400010e7983 */ /* 0x000f220000300800 */
[----:B-1----:R-:W-:-:S02]  /*18610*/  IMAD.MOV.U32 R9, RZ, RZ, R12 ;  /* 0x000000ffff097224 */ /* 0x002fc400078e000c */
[----:B------:R-:W-:Y:S01]  /*18620*/  IMAD.MOV.U32 R8, RZ, RZ, R10 ;  /* 0x000000ffff087224 */ /* 0x000fe200078e000a */
[----:B--2---:R-:W2:Y:S04]  /*18630*/  LDL.LU R12, [R1+0x118] ;  /* 0x00011800010c7983 */ /* 0x004ea80000300800 */
[----:B------:R-:W2:Y:S04]  /*18640*/  LDL.LU R10, [R1+0x11c] ;  /* 0x00011c00010a7983 */ /* 0x000ea80000300800 */
[----:B------:R1:W-:Y:S01]  /*18650*/  LDGSTS.E [R6+0xc00c], desc[UR16][R8.64], P1 ;  /* 0x0c00c00008067fae */ /* 0x0003e20008921850 */
[----:B------:R-:W-:-:S04]  /*18660*/  ISETP.GT.AND P1, PT, R5, 0xc, PT ;  /* 0x0000000c0500780c */ /* 0x000fc80003f24270 */
[----:B-1----:R-:W-:Y:S02]  /*18670*/  SEL R6, RZ, 0x4, !P1 ;  /* 0x00000004ff067807 */ /* 0x002fe40004800000 */
[----:B------:R-:W-:-:S04]  /*18680*/  IADD3 R11, P1, R11, R2, RZ ;  /* 0x000000020b0b7210 */ /* 0x000fc80007f3e0ff */
[----:B------:R-:W-:Y:S01]  /*18690*/  IADD3.X R212, R212, R0, RZ, P1, !PT ;  /* 0x00000000d4d47210 */ /* 0x000fe20000ffe4ff */
[----:B------:R-:W-:Y:S01]  /*186a0*/  STL [R1+0x10c], R11 ;  /* 0x00010c0b01007387 */ /* 0x000fe20000100800 */
[----:B------:R-:W-:-:S03]  /*186b0*/  IMAD.MOV.U32 R8, RZ, RZ, R11 ;  /* 0x000000ffff087224 */ /* 0x000fc600078e000b */
[----:B------:R1:W-:Y:S01]  /*186c0*/  STL [R1+0x108], R212 ;  /* 0x000108d401007387 */ /* 0x0003e20000100800 */
[----:B------:R-:W-:-:S03]  /*186d0*/  MOV R9, R212 ;  /* 0x000000d400097202 */ /* 0x000fc60000000f00 */
[----:B------:R-:W2:Y:S04]  /*186e0*/  LDL.LU R215, [R1+0x120] ;  /* 0x0001200001d77983 */ /* 0x000ea80000300800 */
[----:B------:R-:W2:Y:S04]  /*186f0*/  LDL.LU R214, [R1+0x124] ;  /* 0x0001240001d67983 */ /* 0x000ea80000300800 */
[----:B-1----:R-:W2:Y:S04]  /*18700*/  LDL.LU R212, [R1+0x128] ;  /* 0x0001280001d47983 */ /* 0x002ea80000300800 */
[----:B------:R-:W2:Y:S01]  /*18710*/  LDL.LU R11, [R1+0x12c] ;  /* 0x00012c00010b7983 */ /* 0x000ea20000300800 */
[----:B------:R-:W-:-:S04]  /*18720*/  SEL R6, R6, RZ, !P0 ;  /* 0x000000ff06067207 */ /* 0x000fc80004000000 */
[----:B------:R-:W-:Y:S02]  /*18730*/  ISETP.NE.U32.AND P2, PT, R6, RZ, PT ;  /* 0x000000ff0600720c */ /* 0x000fe40003f45070 */
[----:B------:R-:W-:Y:S02]  /*18740*/  LOP3.LUT R6, R7, 0x30, RZ, 0x3c, !PT ;  /* 0x0000003007067812 */ /* 0x000fe400078e3cff */
[----:B------:R-:W-:-:S03]  /*18750*/  ISETP.GT.AND P1, PT, R5, 0xd, PT ;  /* 0x0000000d0500780c */ /* 0x000fc60003f24270 */
[----:B------:R-:W-:-:S06]  /*18760*/  VIADD R6, R6, UR4 ;  /* 0x0000000406067c36 */ /* 0x000fcc0008000000 */
[----:B------:R1:W-:Y:S02]  /*18770*/  LDGSTS.E [R6], desc[UR16][R8.64], P2 ;  /* 0x0000000008067fae */ /* 0x0003e40009121850 */
[----:B-1----:R-:W-:-:S04]  /*18780*/  SEL R8, RZ, 0x4, !P1 ;  /* 0x00000004ff087807 */ /* 0x002fc80004800000 */
[----:B------:R-:W-:-:S04]  /*18790*/  SEL R8, R8, RZ, !P0 ;  /* 0x000000ff08087207 */ /* 0x000fc80004000000 */
[----:B------:R-:W-:Y:S02]  /*187a0*/  ISETP.NE.U32.AND P1, PT, R8, RZ, PT ;  /* 0x000000ff0800720c */ /* 0x000fe40003f25070 */
[----:B----4-:R-:W-:-:S05]  /*187b0*/  IADD3 R14, P3, R14, R2, RZ ;  /* 0x000000020e0e7210 */ /* 0x010fca0007f7e0ff */
[--C-:B---3--:R-:W-:Y:S01]  /*187c0*/  IMAD.X R213, R213, 0x1, R0.reuse, P3 ;  /* 0x00000001d5d57824 */ /* 0x108fe200018e0600 */
[----:B------:R-:W-:Y:S01]  /*187d0*/  MOV R8, R14 ;  /* 0x0000000e00087202 */ /* 0x000fe20000000f00 */
[----:B------:R-:W-:Y:S02]  /*187e0*/  STL [R1+0x114], R14 ;  /* 0x0001140e01007387 */ /* 0x000fe40000100800 */
[----:B------:R-:W-:Y:S01]  /*187f0*/  IMAD.MOV.U32 R9, RZ, RZ, R213 ;  /* 0x000000ffff097224 */ /* 0x000fe200078e00d5 */
[----:B--2---:R-:W-:Y:S01]  /*18800*/  IADD3 R10, P4, R10, R2, RZ ;  /* 0x000000020a0a7210 */ /* 0x004fe20007f9e0ff */
[----:B------:R1:W-:Y:S04]  /*18810*/  STL [R1+0x110], R213 ;  /* 0x000110d501007387 */ /* 0x0003e80000100800 */
[----:B------:R-:W-:Y:S01]  /*18820*/  IMAD.X R12, R12, 0x1, R0, P4 ;  /* 0x000000010c0c7824 */ /* 0x000fe200020e0600 */
[----:B------:R-:W-:Y:S04]  /*18830*/  STL [R1+0x11c], R10 ;  /* 0x00011c0a01007387 */ /* 0x000fe80000100800 */
[----:B------:R2:W-:Y:S04]  /*18840*/  STL [R1+0x118], R12 ;  /* 0x0001180c01007387 */ /* 0x0005e80000100800 */
[----:B------:R3:W-:Y:S04]  /*18850*/  LDGSTS.E [R6+0x4000], desc[UR16][R8.64], P2 ;  /* 0x0400000008067fae */ /* 0x0007e80009121850 */
[----:B-1----:R-:W4:Y:S04]  /*18860*/  LDL.LU R213, [R1+0x130] ;  /* 0x0001300001d57983 */ /* 0x002f280000300800 */
[----:B------:R-:W4:Y:S01]  /*18870*/  LDL.LU R14, [R1+0x134] ;  /* 0x00013400010e7983 */ /* 0x000f220000300800 */
[----:B---3--:R-:W-:Y:S01]  /*18880*/  MOV R9, R12 ;  /* 0x0000000c00097202 */ /* 0x008fe20000000f00 */
[----:B------:R-:W-:-:S02]  /*18890*/  IMAD.MOV.U32 R8, RZ, RZ, R10 ;  /* 0x000000ffff087224 */ /* 0x000fc400078e000a */
[----:B--2---:R-:W2:Y:S04]  /*188a0*/  LDL.LU R12, [R1+0x138] ;  /* 0x00013800010c7983 */ /* 0x004ea80000300800 */
[----:B------:R-:W3:Y:S01]  /*188b0*/  LDL.LU R10, [R1+0x13c] ;  /* 0x00013c00010a7983 */ /* 0x000ee20000300800 */
[----:B------:R-:W-:Y:S02]  /*188c0*/  ISETP.GT.AND P2, PT, R5, 0xe, PT ;  /* 0x0000000e0500780c */ /* 0x000fe40003f44270 */
[-C--:B------:R-:W-:Y:S01]  /*188d0*/  IADD3 R214, P3, R214, R2.reuse, RZ ;  /* 0x00000002d6d67210 */ /* 0x080fe20007f7e0ff */
[----:B------:R1:W-:Y:S04]  /*188e0*/  LDGSTS.E [R6+0x4], desc[UR16][R8.64], P1 ;  /* 0x0000400008067fae */ /* 0x0003e80008921850 */
[----:B------:R-:W-:Y:S01]  /*188f0*/  IMAD.X R215, R215, 0x1, R0, P3 ;  /* 0x00000001d7d77824 */ /* 0x000fe200018e0600 */
[----:B------:R-:W-:-:S02]  /*18900*/  IADD3 R11, P4, R11, R2, RZ ;  /* 0x000000020b0b7210 */ /* 0x000fc40007f9e0ff */
[----:B-1----:R-:W-:-:S03]  /*18910*/  SEL R8, RZ, 0x4, !P2 ;  /* 0x00000004ff087807 */ /* 0x002fc60005000000 */
[----:B------:R-:W-:Y:S01]  /*18920*/  IMAD.X R212, R212, 0x1, R0, P4 ;  /* 0x00000001d4d47824 */ /* 0x000fe200020e0600 */
[----:B------:R-:W-:Y:S01]  /*18930*/  SEL R8, R8, RZ, !P0 ;  /* 0x000000ff08087207 */ /* 0x000fe20004000000 */
[----:B------:R-:W-:Y:S01]  /*18940*/  STL [R1+0x124], R214 ;  /* 0x000124d601007387 */ /* 0x000fe20000100800 */
[----:B------:R-:W-:Y:S02]  /*18950*/  IMAD.MOV.U32 R9, RZ, RZ, R215 ;  /* 0x000000ffff097224 */ /* 0x000fe400078e00d7 */
[----:B------:R-:W-:Y:S01]  /*18960*/  ISETP.NE.U32.AND P2, PT, R8, RZ, PT ;  /* 0x000000ff0800720c */ /* 0x000fe20003f45070 */
[----:B------:R1:W-:Y:S01]  /*18970*/  STL [R1+0x120], R215 ;  /* 0x000120d701007387 */ /* 0x0003e20000100800 */
[----:B------:R-:W-:-:S03]  /*18980*/  MOV R8, R214 ;  /* 0x000000d600087202 */ /* 0x000fc60000000f00 */
[----:B------:R-:W-:Y:S04]  /*18990*/  STL [R1+0x12c], R11 ;  /* 0x00012c0b01007387 */ /* 0x000fe80000100800 */
[----:B------:R1:W-:Y:S04]  /*189a0*/  STL [R1+0x128], R212 ;  /* 0x000128d401007387 */ /* 0x0003e80000100800 */
[----:B-1----:R-:W2:Y:S04]  /*189b0*/  LDL.LU R215, [R1+0x140] ;  /* 0x0001400001d77983 */ /* 0x002ea80000300800 */
[----:B------:R-:W2:Y:S04]  /*189c0*/  LDL.LU R214, [R1+0x144] ;  /* 0x0001440001d67983 */ /* 0x000ea80000300800 */
[----:B------:R1:W-:Y:S02]  /*189d0*/  LDGSTS.E [R6+0x4004], desc[UR16][R8.64], P1 ;  /* 0x0400400008067fae */ /* 0x0003e40008921850 */
[----:B-1----:R-:W-:Y:S01]  /*189e0*/  MOV R9, R212 ;  /* 0x000000d400097202 */ /* 0x002fe20000000f00 */
[----:B------:R-:W-:Y:S01]  /*189f0*/  IMAD.MOV.U32 R8, RZ, RZ, R11 ;  /* 0x000000ffff087224 */ /* 0x000fe200078e000b */
[----:B------:R-:W2:Y:S04]  /*18a00*/  LDL.LU R212, [R1+0x308] ;  /* 0x0003080001d47983 */ /* 0x000ea80000300800 */
[----:B------:R-:W2:Y:S01]  /*18a10*/  LDL.LU R11, [R1+0x30c] ;  /* 0x00030c00010b7983 */ /* 0x000ea20000300800 */
[----:B------:R-:W-:-:S03]  /*18a20*/  ISETP.GT.AND P1, PT, R5, 0xf, PT ;  /* 0x0000000f0500780c */ /* 0x000fc60003f24270 */
[----:B------:R1:W-:Y:S02]  /*18a30*/  LDGSTS.E [R6+0x8], desc[UR16][R8.64], P2 ;  /* 0x0000800008067fae */ /* 0x0003e40009121850 */
[----:B-1----:R-:W-:-:S04]  /*18a40*/  SEL R8, RZ, 0x4, !P1 ;  /* 0x00000004ff087807 */ /* 0x002fc80004800000 */
[----:B------:R-:W-:-:S04]  /*18a50*/  SEL R8, R8, RZ, !P0 ;  /* 0x000000ff08087207 */ /* 0x000fc80004000000 */
[----:B------:R-:W-:Y:S02]  /*18a60*/  ISETP.NE.U32.AND P1, PT, R8, RZ, PT ;  /* 0x000000ff0800720c */ /* 0x000fe40003f25070 */
[----:B----4-:R-:W-:-:S05]  /*18a70*/  IADD3 R14, P3, R14, R2, RZ ;  /* 0x000000020e0e7210 */ /* 0x010fca0007f7e0ff */
[----:B------:R-:W-:Y:S01]  /*18a80*/  IMAD.X R213, R213, 0x1, R0, P3 ;  /* 0x00000001d5d57824 */ /* 0x000fe200018e0600 */
[----:B---3--:R-:W-:Y:S01]  /*18a90*/  IADD3 R10, P4, R10, R2, RZ ;  /* 0x000000020a0a7210 */ /* 0x008fe20007f9e0ff */
[----:B------:R-:W-:Y:S01]  /*18aa0*/  STL [R1+0x134], R14 ;  /* 0x0001340e01007387 */ /* 0x000fe20000100800 */
[----:B------:R-:W-:-:S03]  /*18ab0*/  MOV R8, R14 ;  /* 0x0000000e00087202 */ /* 0x000fc60000000f00 */
[----:B--2---:R-:W-:Y:S01]  /*18ac0*/  IMAD.X R12, R12, 0x1, R0, P4 ;  /* 0x000000010c0c7824 */ /* 0x004fe200020e0600 */
[----:B------:R1:W-:Y:S01]  /*18ad0*/  STL [R1+0x130], R213 ;  /* 0x000130d501007387 */ /* 0x0003e20000100800 */
[----:B------:R-:W-:-:S03]  /*18ae0*/  IMAD.MOV.U32 R9, RZ, RZ, R213 ;  /* 0x000000ffff097224 */ /* 0x000fc600078e00d5 */
[----:B------:R-:W-:Y:S04]  /*18af0*/  STL [R1+0x13c], R10 ;  /* 0x00013c0a01007387 */ /* 0x000fe80000100800 */
[----:B------:R2:W-:Y:S04]  /*18b00*/  STL [R1+0x138], R12 ;  /* 0x0001380c01007387 */ /* 0x0005e80000100800 */
[----:B-1----:R-:W3:Y:S04]  /*18b10*/  LDL.LU R213, [R1+0x310] ;  /* 0x0003100001d57983 */ /* 0x002ee80000300800 */
[----:B------:R-:W4:Y:S04]  /*18b20*/  LDL.LU R14, [R1+0x314] ;  /* 0x00031400010e7983 */ /* 0x000f280000300800 */
[----:B------:R1:W-:Y:S01]  /*18b30*/  LDGSTS.E [R6+0x4008], desc[UR16][R8.64], P2 ;  /* 0x0400800008067fae */ /* 0x0003e20009121850 */
[----:B------:R-:W-:-:S02]  /*18b40*/  ISETP.GT.AND P2, PT, R5, 0x2c, PT ;  /* 0x0000002c0500780c */ /* 0x000fc40003f44270 */
[----:B-1----:R-:W-:Y:S01]  /*18b50*/  MOV R9, R12 ;  /* 0x0000000c00097202 */ /* 0x002fe20000000f00 */
[----:B------:R-:W-:Y:S01]  /*18b60*/  IMAD.MOV.U32 R8, RZ, RZ, R10 ;  /* 0x000000ffff087224 */ /* 0x000fe200078e000a */
[----:B--2---:R-:W2:Y:S04]  /*18b70*/  LDL.LU R12, [R1+0x318] ;  /* 0x00031800010c7983 */ /* 0x004ea80000300800 */
[----:B------:R-:W2:Y:S01]  /*18b80*/  LDL.LU R10, [R1+0x31c] ;  /* 0x00031c00010a7983 */ /* 0x000ea20000300800 */
[----:B------:R-:W-:-:S03]  /*18b90*/  IADD3 R214, P3, R214, R2, RZ ;  /* 0x00000002d6d67210 */ /* 0x000fc60007f7e0ff */
[----:B------:R1:W-:Y:S02]  /*18ba0*/  LDGSTS.E [R6+0xc], desc[UR16][R8.64], P1 ;  /* 0x0000c00008067fae */ /* 0x0003e40008921850 */
[----:B------:R-:W-:Y:S01]  /*18bb0*/  IMAD.X R215, R215, 0x1, R0, P3 ;  /* 0x00000001d7d77824 */ /* 0x000fe200018e0600 */
[----:B-1----:R-:W-:Y:S02]  /*18bc0*/  SEL R8, RZ, 0x4, !P2 ;  /* 0x00000004ff087807 */ /* 0x002fe40005000000 */
[----:B------:R-:W-:Y:S02]  /*18bd0*/  IADD3 R11, P4, R11, R2, RZ ;  /* 0x000000020b0b7210 */ /* 0x000fe40007f9e0ff */
[----:B------:R-:W-:Y:S01]  /*18be0*/  SEL R8, R8, RZ, !P0 ;  /* 0x000000ff08087207 */ /* 0x000fe20004000000 */
[----:B------:R-:W-:-:S03]  /*18bf0*/  IMAD.MOV.U32 R9, RZ, RZ, R215 ;  /* 0x000000ffff097224 */ /* 0x000fc600078e00d7 */
[----:B------:R-:W-:Y:S01]  /*18c00*/  ISETP.NE.U32.AND P2, PT, R8, RZ, PT ;  /* 0x000000ff0800720c */ /* 0x000fe20003f45070 */
[----:B------:R-:W-:Y:S01]  /*18c10*/  IMAD.X R212, R212, 0x1, R0, P4 ;  /* 0x00000001d4d47824 */ /* 0x000fe200020e0600 */
[----:B------:R-:W-:Y:S01]  /*18c20*/  MOV R8, R214 ;  /* 0x000000d600087202 */ /* 0x000fe20000000f00 */
[----:B------:R-:W-:Y:S04]  /*18c30*/  STL [R1+0x144], R214 ;  /* 0x000144d601007387 */ /* 0x000fe80000100800 */
[----:B------:R-:W-:Y:S04]  /*18c40*/  STL [R1+0x140], R215 ;  /* 0x000140d701007387 */ /* 0x000fe80000100800 */
[----:B------:R-:W-:Y:S04]  /*18c50*/  STL [R1+0x30c], R11 ;  /* 0x00030c0b01007387 */ /* 0x000fe80000100800 */
[----:B------:R1:W-:Y:S04]  /*18c60*/  LDGSTS.E [R6+0x400c], desc[UR16][R8.64], P1 ;  /* 0x0400c00008067fae */ /* 0x0003e80008921850 */
[----:B------:R1:W-:Y:S02]  /*18c70*/  STL [R1+0x308], R212 ;  /* 0x000308d401007387 */ /* 0x0003e40000100800 */
[----:B-1----:R-:W-:Y:S01]  /*18c80*/  MOV R9, R212 ;  /* 0x000000d400097202 */ /* 0x002fe20000000f00 */
[----:B------:R-:W-:Y:S01]  /*18c90*/  IMAD.MOV.U32 R8, RZ, RZ, R11 ;  /* 0x000000ffff087224 */ /* 0x000fe200078e000b */
[----:B------:R-:W2:Y:S04]  /*18ca0*/  LDL.LU R212, [R1+0x320] ;  /* 0x0003200001d47983 */ /* 0x000ea80000300800 */
[----:B------:R-:W2:Y:S04]  /*18cb0*/  LDL.LU R11, [R1+0x324] ;  /* 0x00032400010b7983 */ /* 0x000ea80000300800 */
        /* <DEDUP_REMOVED lines=8> */
[----:B---3--:R-:W-:Y:S01]  /*18d40*/  IMAD.X R213, R213, 0x1, R0, P3 ;  /* 0x00000001d5d57824 */ /* 0x008fe200018e0600 */
[----:B------:R-:W-:Y:S01]  /*18d50*/  MOV R8, R14 ;  /* 0x0000000e00087202 */ /* 0x000fe20000000f00 */
[----:B------:R-:W-:Y:S02]  /*18d60*/  STL [R1+0x314], R14 ;  /* 0x0003140e01007387 */ /* 0x000fe40000100800 */
[----:B------:R-:W-:Y:S02]  /*18d70*/  IMAD.MOV.U32 R9, RZ, RZ, R213 ;  /* 0x000000ffff097224 */ /* 0x000fe400078e00d5 */
[----:B------:R1:W-:Y:S04]  /*18d80*/  STL [R1+0x310], R213 ;  /* 0x000310d501007387 */ /* 0x0003e80000100800 */
[----:B------:R3:W-:Y:S01]  /*18d90*/  LDGSTS.E [R6+0xc000], desc[UR16][R8.64], P2 ;  /* 0x0c00000008067fae */ /* 0x0007e20009121850 */
[----:B--2---:R-:W-:-:S05]  /*18da0*/  IADD3 R10, P4, R10, R2, RZ ;  /* 0x000000020a0a7210 */ /* 0x004fca0007f9e0ff */
[----:B------:R-:W-:Y:S01]  /*18db0*/  IMAD.X R12, R12, 0x1, R0, P4 ;  /* 0x000000010c0c7824 */ /* 0x000fe200020e0600 */
[----:B------:R-:W-:Y:S04]  /*18dc0*/  STL [R1+0x31c], R10 ;  /* 0x00031c0a01007387 */ /* 0x000fe80000100800 */
[----:B------:R2:W-:Y:S01]  /*18dd0*/  STL [R1+0x318], R12 ;  /* 0x0003180c01007387 */ /* 0x0005e20000100800 */
[----:B---3--:R-:W-:-:S03]  /*18de0*/  MOV R9, R12 ;  /* 0x0000000c00097202 */ /* 0x008fc60000000f00 */
[----:B-1----:R-:W3:Y:S04]  /*18df0*/  LDL.LU R213, [R1+0x330] ;  /* 0x0003300001d57983 */ /* 0x002ee80000300800 */
[----:B--2---:R-:W2:Y:S01]  /*18e00*/  LDL.LU R12, [R1+0x334] ;  /* 0x00033400010c7983 */ /* 0x004ea20000300800 */
[----:B------:R-:W-:Y:S01]  /*18e10*/  IMAD.MOV.U32 R8, RZ, RZ, R10 ;  /* 0x000000ffff087224 */ /* 0x000fe200078e000a */
[----:B------:R-:W-:Y:S02]  /*18e20*/  ISETP.GT.AND P2, PT, R5, 0x2e, PT ;  /* 0x0000002e0500780c */ /* 0x000fe40003f44270 */
[----:B------:R-:W4:Y:S04]  /*18e30*/  LDL.LU R14, [R1+0x33c] ;  /* 0x00033c00010e7983 */ /* 0x000f280000300800 */
[----:B------:R1:W-:Y:S04]  /*18e40*/  LDGSTS.E [R6+0x8004], desc[UR16][R8.64], P1 ;  /* 0x0800400008067fae */ /* 0x0003e80008921850 */
[----:B------:R-:W4:Y:S01]  /*18e50*/  LDL.LU R10, [R1+0x344] ;  /* 0x00034400010a7983 */ /* 0x000f220000300800 */
[----:B-1----:R-:W-:-:S04]  /*18e60*/  SEL R8, RZ, 0x4, !P2 ;  /* 0x00000004ff087807 */ /* 0x002fc80005000000 */
[----:B------:R-:W-:Y:S02]  /*18e70*/  SEL R8, R8, RZ, !P0 ;  /* 0x000000ff08087207 */ /* 0x000fe40004000000 */
[----:B------:R-:W-:-:S05]  /*18e80*/  IADD3 R11, P3, R11, R2, RZ ;  /* 0x000000020b0b7210 */ /* 0x000fca0007f7e0ff */
[----:B------:R-:W-:Y:S01]  /*18e90*/  IMAD.X R212, R212, 0x1, R0, P3 ;  /* 0x00000001d4d47824 */ /* 0x000fe200018e0600 */
[----:B------:R-:W-:Y:S01]  /*18ea0*/  IADD3 R214, P4, R214, R2, RZ ;  /* 0x00000002d6d67210 */ /* 0x000fe20007f9e0ff */
[----:B------:R-:W-:Y:S02]  /*18eb0*/  STL [R1+0x324], R11 ;  /* 0x0003240b01007387 */ /* 0x000fe40000100800 */
[----:B------:R-:W-:Y:S02]  /*18ec0*/  IMAD.MOV.U32 R9, RZ, RZ, R212 ;  /* 0x000000ffff097224 */ /* 0x000fe400078e00d4 */
[----:B------:R-:W-:Y:S01]  /*18ed0*/  IMAD.X R215, R215, 0x1, R0, P4 ;  /* 0x00000001d7d77824 */ /* 0x000fe200020e0600 */
[----:B------:R1:W-:Y:S01]  /*18ee0*/  STL [R1+0x320], R212 ;  /* 0x000320d401007387 */ /* 0x0003e20000100800 */
[----:B------:R-:W-:-:S03]  /*18ef0*/  ISETP.NE.U32.AND P2, PT, R8, RZ, PT ;  /* 0x000000ff0800720c */ /* 0x000fc60003f45070 */
[----:B------:R-:W-:Y:S01]  /*18f00*/  STL [R1+0x32c], R214 ;  /* 0x00032cd601007387 */ /* 0x000fe20000100800 */
[----:B------:R-:W-:-:S03]  /*18f10*/  MOV R8, R11 ;  /* 0x0000000b00087202 */ /* 0x000fc60000000f00 */
[----:B-1----:R-:W4:Y:S04]  /*18f20*/  LDL.LU R212, [R1+0x338] ;  /* 0x0003380001d47983 */ /* 0x002f280000300800 */
[----:B------:R-:W-:Y:S04]  /*18f30*/  STL [R1+0x328], R215 ;  /* 0x000328d701007387 */ /* 0x000fe80000100800 */
[----:B------:R-:W4:Y:S04]  /*18f40*/  LDL.LU R11, [R1+0x340] ;  /* 0x00034000010b7983 */ /* 0x000f280000300800 */
[----:B------:R1:W-:Y:S01]  /*18f50*/  LDGSTS.E [R6+0xc004], desc[UR16][R8.64], P1 ;  /* 0x0c00400008067fae */ /* 0x0003e20008921850 */
[----:B------:R-:W-:Y:S01]  /*18f60*/  ISETP.GT.AND P1, PT, R5, 0x2f, PT ;  /* 0x0000002f0500780c */ /* 0x000fe20003f24270 */
[----:B-1----:R-:W-:Y:S01]  /*18f70*/  IMAD.MOV.U32 R8, RZ, RZ, R214 ;  /* 0x000000ffff087224 */ /* 0x002fe200078e00d6 */
[----:B------:R-:W-:-:S05]  /*18f80*/  MOV R9, R215 ;  /* 0x000000d700097202 */ /* 0x000fca0000000f00 */
[----:B------:R1:W-:Y:S02]  /*18f90*/  LDGSTS.E [R6+0x8008], desc[UR16][R8.64], P2 ;  /* 0x0800800008067fae */ /* 0x0003e40009121850 */
[----:B-1----:R-:W-:-:S04]  /*18fa0*/  SEL R8, RZ, 0x4, !P1 ;  /* 0x00000004ff087807 */ /* 0x002fc80004800000 */
[----:B------:R-:W-:-:S04]  /*18fb0*/  SEL R8, R8, RZ, !P0 ;  /* 0x000000ff08087207 */ /* 0x000fc80004000000 */
[----:B------:R-:W-:Y:S02]  /*18fc0*/  ISETP.NE.U32.AND P1, PT, R8, RZ, PT ;  /* 0x000000ff0800720c */ /* 0x000fe40003f25070 */
[----:B--2---:R-:W-:-:S05]  /*18fd0*/  IADD3 R12, P3, R12, R2, RZ ;  /* 0x000000020c0c7210 */ /* 0x004fca0007f7e0ff */
[----:B---3--:R-:W-:Y:S01]  /*18fe0*/  IMAD.X R213, R213, 0x1, R0, P3 ;  /* 0x00000001d5d57824 */ /* 0x008fe200018e0600 */
[----:B------:R-:W-:Y:S01]  /*18ff0*/  STL [R1+0x334], R12 ;  /* 0x0003340c01007387 */ /* 0x000fe20000100800 */
[----:B------:R-:W-:-:S03]  /*19000*/  IMAD.MOV.U32 R8, RZ, RZ, R12 ;  /* 0x000000ffff087224 */ /* 0x000fc600078e000c */
[----:B------:R1:W-:Y:S01]  /*19010*/  STL [R1+0x330], R213 ;  /* 0x000330d501007387 */ /* 0x0003e20000100800 */
[----:B------:R-:W-:Y:S02]  /*19020*/  MOV R9, R213 ;  /* 0x000000d500097202 */ /* 0x000fe40000000f00 */
[----:B----4-:R-:W-:-:S03]  /*19030*/  IADD3 R10, P3, R10, R2, RZ ;  /* 0x000000020a0a7210 */ /* 0x010fc60007f7e0ff */
[----:B------:R2:W-:Y:S04]  /*19040*/  LDGSTS.E [R6+0xc008], desc[UR16][R8.64], P2 ;  /* 0x0c00800008067fae */ /* 0x0005e80009121850 */
[----:B-1----:R-:W3:Y:S04]  /*19050*/  LDL.LU R213, [R1+0x148] ;  /* 0x0001480001d57983 */ /* 0x002ee80000300800 */
[----:B------:R-:W4:Y:S01]  /*19060*/  LDL.LU R12, [R1+0x14c] ;  /* 0x00014c00010c7983 */ /* 0x000f220000300800 */
[----:B------:R-:W-:-:S04]  /*19070*/  IADD3 R14, P2, R14, R2, RZ ;  /* 0x000000020e0e7210 */ /* 0x000fc80007f5e0ff */
[----:B--2---:R-:W-:Y:S01]  /*19080*/  MOV R8, R14 ;  /* 0x0000000e00087202 */ /* 0x004fe20000000f00 */
[----:B------:R-:W-:Y:S01]  /*19090*/  STL [R1+0x33c], R14 ;  /* 0x00033c0e01007387 */ /* 0x000fe20000100800 */
[----:B------:R-:W-:-:S04]  /*190a0*/  IMAD.X R212, R212, 0x1, R0, P2 ;  /* 0x00000001d4d47824 */ /* 0x000fc800010e0600 */
[----:B------:R-:W-:Y:S01]  /*190b0*/  IMAD.MOV.U32 R9, RZ, RZ, R212 ;  /* 0x000000ffff097224 */ /* 0x000fe200078e00d4 */
[----:B------:R1:W-:Y:S01]  /*190c0*/  STL [R1+0x338], R212 ;  /* 0x000338d401007387 */ /* 0x0003e20000100800 */
[----:B------:R-:W-:-:S03]  /*190d0*/  IMAD.X R11, R11, 0x1, R0, P3 ;  /* 0x000000010b0b7824 */ /* 0x000fc600018e0600 */
[----:B------:R-:W-:Y:S04]  /*190e0*/  STL [R1+0x344], R10 ;  /* 0x0003440a01007387 */ /* 0x000fe80000100800 */
[----:B------:R2:W-:Y:S04]  /*190f0*/  STL [R1+0x340], R11 ;  /* 0x0003400b01007387 */ /* 0x0005e80000100800 */
[----:B-1----:R-:W3:Y:S04]  /*19100*/  LDL.LU R212, [R1+0x150] ;  /* 0x0001500001d47983 */ /* 0x002ee80000300800 */
[----:B------:R1:W-:Y:S04]  /*19110*/  LDGSTS.E [R6+0x800c], desc[UR16][R8.64], P1 ;  /* 0x0800c00008067fae */ /* 0x0003e80008921850 */
[----:B------:R-:W3:Y:S01]  /*19120*/  LDL.LU R14, [R1+0x154] ;  /* 0x00015400010e7983 */ /* 0x000ee20000300800 */
[----:B-1----:R-:W-:Y:S01]  /*19130*/  MOV R9, R11 ;  /* 0x0000000b00097202 */ /* 0x002fe20000000f00 */
[----:B------:R-:W-:-:S02]  /*19140*/  IMAD.MOV.U32 R8, RZ, RZ, R10 ;  /* 0x000000ffff087224 */ /* 0x000fc400078e000a */
[----:B--2---:R-:W2:Y:S04]  /*19150*/  LDL.LU R11, [R1+0x158] ;  /* 0x00015800010b7983 */ /* 0x004ea80000300800 */
[----:B------:R-:W2:Y:S04]  /*19160*/  LDL.LU R10, [R1+0x15c] ;  /* 0x00015c00010a7983 */ /* 0x000ea80000300800 */
[----:B------:R1:W-:Y:S01]  /*19170*/  LDGSTS.E [R6+0xc00c], desc[UR16][R8.64], P1 ;  /* 0x0c00c00008067fae */ /* 0x0003e20008921850 */
[----:B------:R-:W-:-:S04]  /*19180*/  ISETP.GT.AND P1, PT, R5, 0x10, PT ;  /* 0x000000100500780c */ /* 0x000fc80003f24270 */
[----:B-1----:R-:W-:-:S04]  /*19190*/  SEL R6, RZ, 0x4, !P1 ;  /* 0x00000004ff067807 */ /* 0x002fc80004800000 */
[----:B------:R-:W-:-:S04]  /*191a0*/  SEL R6, R6, RZ, !P0 ;  /* 0x000000ff06067207 */ /* 0x000fc80004000000 */
[----:B------:R-:W-:Y:S02]  /*191b0*/  ISETP.NE.U32.AND P2, PT, R6, RZ, PT ;  /* 0x000000ff0600720c */ /* 0x000fe40003f45070 */
[----:B------:R-:W-:-:S05]  /*191c0*/  LOP3.LUT R6, R7, 0x40, RZ, 0x3c, !PT ;  /* 0x0000004007067812 */ /* 0x000fca00078e3cff */
[----:B------:R-:W-:Y:S01]  /*191d0*/  VIADD R6, R6, UR4 ;  /* 0x0000000406067c36 */ /* 0x000fe20008000000 */
[----:B----4-:R-:W-:-:S05]  /*191e0*/  IADD3 R12, P1, R12, R2, RZ ;  /* 0x000000020c0c7210 */ /* 0x010fca0007f3e0ff */
[----:B---3--:R-:W-:Y:S01]  /*191f0*/  IMAD.X R213, R213, 0x1, R0, P1 ;  /* 0x00000001d5d57824 */ /* 0x008fe200008e0600 */
[----:B------:R-:W-:Y:S04]  /*19200*/  STL [R1+0x14c], R12 ;  /* 0x00014c0c01007387 */ /* 0x000fe80000100800 */
[----:B------:R1:W-:Y:S01]  /*19210*/  STL [R1+0x148], R213 ;  /* 0x000148d501007387 */ /* 0x0003e20000100800 */
[----:B------:R-:W-:-:S03]  /*19220*/  IMAD.MOV.U32 R9, RZ, RZ, R213 ;  /* 0x000000ffff097224 */ /* 0x000fc600078e00d5 */
[----:B------:R-:W3:Y:S01]  /*19230*/  LDL.LU R215, [R1+0x160] ;  /* 0x0001600001d77983 */ /* 0x000ee20000300800 */
[----:B------:R-:W-:-:S03]  /*19240*/  MOV R8, R12 ;  /* 0x0000000c00087202 */ /* 0x000fc60000000f00 */
[----:B------:R-:W4:Y:S01]  /*19250*/  LDL.LU R214, [R1+0x164] ;  /* 0x0001640001d67983 */ /* 0x000f220000300800 */
[----:B------:R-:W-:-:S03]  /*19260*/  ISETP.GT.AND P1, PT, R5, 0x11, PT ;  /* 0x000000110500780c */ /* 0x000fc60003f24270 */
[----:B-1----:R-:W3:Y:S04]  /*19270*/  LDL.LU R213, [R1+0x168] ;  /* 0x0001680001d57983 */ /* 0x002ee80000300800 */
[----:B------:R-:W3:Y:S04]  /*19280*/  LDL.LU R12, [R1+0x16c] ;  /* 0x00016c00010c7983 */ /* 0x000ee80000300800 */
[----:B------:R1:W-:Y:S02]  /*19290*/  LDGSTS.E [R6], desc[UR16][R8.64], P2 ;  /* 0x0000000008067fae */ /* 0x0003e40009121850 */
[----:B-1----:R-:W-:-:S04]  /*192a0*/  SEL R8, RZ, 0x4, !P1 ;  /* 0x00000004ff087807 */ /* 0x002fc80004800000 */
[----:B------:R-:W-:-:S04]  /*192b0*/  SEL R8, R8, RZ, !P0 ;  /* 0x000000ff08087207 */ /* 0x000fc80004000000 */
[----:B------:R-:W-:Y:S02]  /*192c0*/  ISETP.NE.U32.AND P1, PT, R8, RZ, PT ;  /* 0x000000ff0800720c */ /* 0x000fe40003f25070 */
[----:B------:R-:W-:-:S05]  /*192d0*/  IADD3 R14, P3, R14, R2, RZ ;  /* 0x000000020e0e7210 */ /* 0x000fca0007f7e0ff */
[----:B------:R-:W-:Y:S01]  /*192e0*/  IMAD.X R212, R212, 0x1, R0, P3 ;  /* 0x00000001d4d47824 */ /* 0x000fe200018e0600 */
[----:B------:R-:W-:Y:S01]  /*192f0*/  STL [R1+0x154], R14 ;  /* 0x0001540e01007387 */ /* 0x000fe20000100800 */
[----:B------:R-:W-:Y:S01]  /*19300*/  IMAD.MOV.U32 R8, RZ, RZ, R14 ;  /* 0x000000ffff087224 */ /* 0x000fe200078e000e */
[----:B--2---:R-:W-:Y:S01]  /*19310*/  IADD3 R10, P4, R10, R2, RZ ;  /* 0x000000020a0a7210 */ /* 0x004fe20007f9e0ff */
[----:B------:R-:W-:-:S03]  /*19320*/  IMAD.MOV.U32 R9, RZ, RZ, R212 ;  /* 0x000000ffff097224 */ /* 0x000fc600078e00d4 */
[----:B------:R-:W-:Y:S01]  /*19330*/  IADD3.X R11, R11, R0, RZ, P4, !PT ;  /* 0x000000000b0b7210 */ /* 0x000fe200027fe4ff */
[----:B------:R1:W-:Y:S04]  /*19340*/  STL [R1+0x150], R212 ;  /* 0x000150d401007387 */ /* 0x0003e80000100800 */
[----:B------:R-:W-:Y:S04]  /*19350*/  STL [R1+0x15c], R10 ;  /* 0x00015c0a01007387 */ /* 0x000fe80000100800 */
[----:B------:R2:W-:Y:S04]  /*19360*/  STL [R1+0x158], R11 ;  /* 0x0001580b01007387 */ /* 0x0005e80000100800 */
[----:B-1----:R-:W3:Y:S04]  /*19370*/  LDL.LU R212, [R1+0x170] ;  /* 0x0001700001d47983 */ /* 0x002ee80000300800 */
[----:B------:R1:W-:Y:S04]  /*19380*/  LDGSTS.E [R6+0x4000], desc[UR16][R8.64], P2 ;  /* 0x0400000008067fae */ /* 0x0003e80009121850 */
[----:B------:R-:W3:Y:S01]  /*19390*/  LDL.LU R14, [R1+0x174] ;  /* 0x00017400010e7983 */ /* 0x000ee20000300800 */
[----:B-1----:R-:W-:Y:S01]  /*193a0*/  IMAD.MOV.U32 R9, RZ, RZ, R11 ;  /* 0x000000ffff097224 */ /* 0x002fe200078e000b */
[----:B------:R-:W-:-:S02]  /*193b0*/  MOV R8, R10 ;  /* 0x0000000a00087202 */ /* 0x000fc40000000f00 */
[----:B--2---:R-:W2:Y:S04]  /*193c0*/  LDL.LU R11, [R1+0x178] ;  /* 0x00017800010b7983 */ /* 0x004ea80000300800 */
        /* <DEDUP_REMOVED lines=8> */
[----:B------:R-:W-:Y:S01]  /*19450*/  IADD3 R12, P4, R12, R2, RZ ;  /* 0x000000020c0c7210 */ /* 0x000fe20007f9e0ff */
[----:B------:R-:W-:Y:S03]  /*19460*/  STL [R1+0x164], R214 ;  /* 0x000164d601007387 */ /* 0x000fe60000100800 */
[----:B------:R-:W-:Y:S01]  /*19470*/  IADD3.X R213, R213, R0, RZ, P4, !PT ;  /* 0x00000000d5d57210 */ /* 0x000fe200027fe4ff */
[----:B------:R1:W-:Y:S01]  /*19480*/  STL [R1+0x160], R215 ;  /* 0x000160d701007387 */ /* 0x0003e20000100800 */
[----:B------:R-:W-:Y:S02]  /*19490*/  IMAD.MOV.U32 R8, RZ, RZ, R214 ;  /* 0x000000ffff087224 */ /* 0x000fe400078e00d6 */
[----:B------:R-:W-:Y:S01]  /*194a0*/  IMAD.MOV.U32 R9, RZ, RZ, R215 ;  /* 0x000000ffff097224 */ /* 0x000fe200078e00d7 */
[----:B------:R-:W-:Y:S04]  /*194b0*/  STL [R1+0x16c], R12 ;  /* 0x00016c0c01007387 */ /* 0x000fe80000100800 */
[----:B------:R3:W-:Y:S04]  /*194c0*/  STL [R1+0x168], R213 ;  /* 0x000168d501007387 */ /* 0x0007e80000100800 */
[----:B-1----:R-:W4:Y:S04]  /*194d0*/  LDL.LU R215, [R1+0x180] ;  /* 0x0001800001d77983 */ /* 0x002f280000300800 */
[----:B------:R-:W4:Y:S04]  /*194e0*/  LDL.LU R214, [R1+0x184] ;  /* 0x0001840001d67983 */ /* 0x000f280000300800 */
[----:B------:R1:W-:Y:S01]  /*194f0*/  LDGSTS.E [R6+0x4004], desc[UR16][R8.64], P1 ;  /* 0x0400400008067fae */ /* 0x0003e20008921850 */
[----:B------:R-:W-:-:S02]  /*19500*/  ISETP.GT.AND P1, PT, R5, 0x13, PT ;  /* 0x000000130500780c */ /* 0x000fc40003f24270 */
[----:B-1----:R-:W-:Y:S01]  /*19510*/  MOV R8, R12 ;  /* 0x0000000c00087202 */ /* 0x002fe20000000f00 */
[----:B------:R-:W-:Y:S02]  /*19520*/  IMAD.MOV.U32 R9, RZ, RZ, R213 ;  /* 0x000000ffff097224 */ /* 0x000fe400078e00d5 */
[----:B---3--:R-:W3:Y:S04]  /*19530*/  LDL.LU R213, [R1+0x348] ;  /* 0x0003480001d57983 */ /* 0x008ee80000300800 */
[----:B------:R-:W3:Y:S04]  /*19540*/  LDL.LU R12, [R1+0x34c] ;  /* 0x00034c00010c7983 */ /* 0x000ee80000300800 */
[----:B------:R1:W-:Y:S02]  /*19550*/  LDGSTS.E [R6+0x8], desc[UR16][R8.64], P2 ;  /* 0x0000800008067fae */ /* 0x0003e40009121850 */
[----:B-1----:R-:W-:-:S04]  /*19560*/  SEL R8, RZ, 0x4, !P1 ;  /* 0x00000004ff087807 */ /* 0x002fc80004800000 */
[----:B------:R-:W-:Y:S02]  /*19570*/  SEL R8, R8, RZ, !P0 ;  /* 0x000000ff08087207 */ /* 0x000fe40004000000 */
[----:B------:R-:W-:-:S05]  /*19580*/  IADD3 R14, P3, R14, R2, RZ ;  /* 0x000000020e0e7210 */ /* 0x000fca0007f7e0ff */
[----:B------:R-:W-:Y:S01]  /*19590*/  IMAD.X R212, R212, 0x1, R0, P3 ;  /* 0x00000001d4d47824 */ /* 0x000fe200018e0600 */
[----:B------:R-:W-:Y:S01]  /*195a0*/  STL [R1+0x174], R14 ;  /* 0x0001740e01007387 */ /* 0x000fe20000100800 */
[----:B------:R-:W-:Y:S02]  /*195b0*/  ISETP.NE.U32.AND P1, PT, R8, RZ, PT ;  /* 0x000000ff0800720c */ /* 0x000fe40003f25070 */
[----:B--2---:R-:W-:Y:S01]  /*195c0*/  IADD3 R10, P4, R10, R2, RZ ;  /* 0x000000020a0a7210 */ /* 0x004fe20007f9e0ff */
[----:B------:R1:W-:Y:S03]  /*195d0*/  STL [R1+0x170], R212 ;  /* 0x000170d401007387 */ /* 0x0003e60000100800 */
[----:B------:R-:W-:Y:S01]  /*195e0*/  IADD3.X R11, R11, R0, RZ, P4, !PT ;  /* 0x000000000b0b7210 */ /* 0x000fe200027fe4ff */
[----:B------:R-:W-:Y:S01]  /*195f0*/  IMAD.MOV.U32 R8, RZ, RZ, R14 ;  /* 0x000000ffff087224 */ /* 0x000fe200078e000e */
[----:B------:R-:W-:Y:S01]  /*19600*/  STL [R1+0x17c], R10 ;  /* 0x00017c0a01007387 */ /* 0x000fe20000100800 */
[----:B------:R-:W-:-:S03]  /*19610*/  IMAD.MOV.U32 R9, RZ, RZ, R212 ;  /* 0x000000ffff097224 */ /* 0x000fc600078e00d4 */
[----:B------:R2:W-:Y:S04]  /*19620*/  STL [R1+0x178], R11 ;  /* 0x0001780b01007387 */ /* 0x0005e80000100800 */
[----:B-1----:R-:W3:Y:S04]  /*19630*/  LDL.LU R212, [R1+0x350] ;  /* 0x0003500001d47983 */ /* 0x002ee80000300800 */
[----:B------:R-:W3:Y:S04]  /*19640*/  LDL.LU R14, [R1+0x354] ;  /* 0x00035400010e7983 */ /* 0x000ee80000300800 */
[----:B------:R1:W-:Y:S02]  /*19650*/  LDGSTS.E [R6+0x4008], desc[UR16][R8.64], P2 ;  /* 0x0400800008067fae */ /* 0x0003e40009121850 */
[----:B-1----:R-:W-:Y:S01]  /*19660*/  IMAD.MOV.U32 R9, RZ, RZ, R11 ;  /* 0x000000ffff097224 */ /* 0x002fe200078e000b */
[----:B------:R-:W-:Y:S01]  /*19670*/  MOV R8, R10 ;  /* 0x0000000a00087202 */ /* 0x000fe20000000f00 */
        /* <DEDUP_REMOVED lines=8> */
[----:B------:R-:W-:Y:S02]  /*19700*/  IMAD.X R215, R215, 0x1, R0, P3 ;  /* 0x00000001d7d77824 */ /* 0x000fe400018e0600 */
[----:B------:R-:W-:Y:S02]  /*19710*/  IMAD.MOV.U32 R8, RZ, RZ, R214 ;  /* 0x000000ffff087224 */ /* 0x000fe400078e00d6 */
[----:B------:R-:W-:Y:S01]  /*19720*/  IMAD.MOV.U32 R9, RZ, RZ, R215 ;  /* 0x000000ffff097224 */ /* 0x000fe200078e00d7 */
[----:B------:R-:W-:Y:S04]  /*19730*/  STL [R1+0x184], R214 ;  /* 0x000184d601007387 */ /* 0x000fe80000100800 */
[----:B------:R-:W-:Y:S04]  /*19740*/  STL [R1+0x180], R215 ;  /* 0x000180d701007387 */ /* 0x000fe80000100800 */
[----:B------:R1:W-:Y:S01]  /*19750*/  LDGSTS.E [R6+0x400c], desc[UR16][R8.64], P1 ;  /* 0x0400c00008067fae */ /* 0x0003e20008921850 */
[----:B---3--:R-:W-:-:S04]  /*19760*/  IADD3 R12, P4, R12, R2, RZ ;  /* 0x000000020c0c7210 */ /* 0x008fc80007f9e0ff */
[----:B------:R-:W-:Y:S01]  /*19770*/  IADD3.X R213, R213, R0, RZ, P4, !PT ;  /* 0x00000000d5d57210 */ /* 0x000fe200027fe4ff */
[----:B------:R-:W-:Y:S01]  /*19780*/  STL [R1+0x34c], R12 ;  /* 0x00034c0c01007387 */ /* 0x000fe20000100800 */
[----:B-1----:R-:W-:-:S03]  /*19790*/  MOV R8, R12 ;  /* 0x0000000c00087202 */ /* 0x002fc60000000f00 */
[----:B------:R1:W-:Y:S01]  /*197a0*/  STL [R1+0x348], R213 ;  /* 0x000348d501007387 */ /* 0x0003e20000100800 */
[----:B------:R-:W-:Y:S01]  /*197b0*/  IMAD.MOV.U32 R9, RZ, RZ, R213 ;  /* 0x000000ffff097224 */ /* 0x000fe200078e00d5 */
[----:B------:R-:W-:-:S04]  /*197c0*/  ISETP.GT.AND P1, PT, R5, 0x31, PT ;  /* 0x000000310500780c */ /* 0x000fc80003f24270 */
[----:B------:R3:W-:Y:S04]  /*197d0*/  LDGSTS.E [R6+0x8000], desc[UR16][R8.64], P2 ;  /* 0x0800000008067fae */ /* 0x0007e80009121850 */
[----:B-1----:R-:W4:Y:S04]  /*197e0*/  LDL.LU R213, [R1+0x360] ;  /* 0x0003600001d57983 */ /* 0x002f280000300800 */
[----:B------:R-:W4:Y:S04]  /*197f0*/  LDL.LU R12, [R1+0x364] ;  /* 0x00036400010c7983 */ /* 0x000f280000300800 */
[----:B------:R-:W4:Y:S01]  /*19800*/  LDL.LU R215, [R1+0x368] ;  /* 0x0003680001d77983 */ /* 0x000f220000300800 */
[----:B---3--:R-:W-:-:S03]  /*19810*/  SEL R8, RZ, 0x4, !P1 ;  /* 0x00000004ff087807 */ /* 0x008fc60004800000 */
[----:B------:R-:W3:Y:S01]  /*19820*/  LDL.LU R214, [R1+0x36c] ;  /* 0x00036c0001d67983 */ /* 0x000ee20000300800 */
[----:B------:R-:W-:-:S04]  /*19830*/  SEL R8, R8, RZ, !P0 ;  /* 0x000000ff08087207 */ /* 0x000fc80004000000 */
[----:B------:R-:W-:Y:S02]  /*19840*/  ISETP.NE.U32.AND P1, PT, R8, RZ, PT ;  /* 0x000000ff0800720c */ /* 0x000fe40003f25070 */
[----:B------:R-:W-:-:S05]  /*19850*/  IADD3 R14, P3, R14, R2, RZ ;  /* 0x000000020e0e7210 */ /* 0x000fca0007f7e0ff */
[----:B------:R-:W-:Y:S02]  /*19860*/  IMAD.X R212, R212, 0x1, R0, P3 ;  /* 0x00000001d4d47824 */ /* 0x000fe400018e0600 */
[----:B------:R-:W-:Y:S02]  /*19870*/  IMAD.MOV.U32 R8, RZ, RZ, R14 ;  /* 0x000000ffff087224 */ /* 0x000fe400078e000e */
[----:B------:R-:W-:Y:S01]  /*19880*/  IMAD.MOV.U32 R9, RZ, RZ, R212 ;  /* 0x000000ffff097224 */ /* 0x000fe200078e00d4 */
[----:B------:R-:W-:Y:S04]  /*19890*/  STL [R1+0x354], R14 ;  /* 0x0003540e01007387 */ /* 0x000fe80000100800 */
[----:B------:R1:W-:Y:S04]  /*198a0*/  STL [R1+0x350], R212 ;  /* 0x000350d401007387 */ /* 0x0003e80000100800 */
[----:B------:R1:W-:Y:S01]  /*198b0*/  LDGSTS.E [R6+0xc000], desc[UR16][R8.64], P2 ;  /* 0x0c00000008067fae */ /* 0x0003e20009121850 */
[----:B--2---:R-:W-:-:S04]  /*198c0*/  IADD3 R10, P4, R10, R2, RZ ;  /* 0x000000020a0a7210 */ /* 0x004fc80007f9e0ff */
[----:B------:R-:W-:Y:S01]  /*198d0*/  IADD3.X R11, R11, R0, RZ, P4, !PT ;  /* 0x000000000b0b7210 */ /* 0x000fe200027fe4ff */
[----:B------:R-:W-:Y:S04]  /*198e0*/  STL [R1+0x35c], R10 ;  /* 0x00035c0a01007387 */ /* 0x000fe80000100800 */
[----:B------:R2:W-:Y:S01]  /*198f0*/  STL [R1+0x358], R11 ;  /* 0x0003580b01007387 */ /* 0x0005e20000100800 */
[----:B-1----:R-:W-:-:S03]  /*19900*/  IMAD.MOV.U32 R9, RZ, RZ, R11 ;  /* 0x000000ffff097224 */ /* 0x002fc600078e000b */
[----:B------:R-:W3:Y:S04]  /*19910*/  LDL.LU R212, [R1+0x370] ;  /* 0x0003700001d47983 */ /* 0x000ee80000300800 */
[----:B--2---:R-:W2:Y:S01]  /*19920*/  LDL.LU R11, [R1+0x374] ;  /* 0x00037400010b7983 */ /* 0x004ea20000300800 */
[----:B------:R-:W-:Y:S02]  /*19930*/  MOV R8, R10 ;  /* 0x0000000a00087202 */ /* 0x000fe40000000f00 */
[----:B------:R-:W-:Y:S01]  /*19940*/  ISETP.GT.AND P2, PT, R5, 0x32, PT ;  /* 0x000000320500780c */ /* 0x000fe20003f44270 */
[----:B------:R-:W2:Y:S04]  /*19950*/  LDL.LU R14, [R1+0x37c] ;  /* 0x00037c00010e7983 */ /* 0x000ea80000300800 */
[----:B------:R1:W-:Y:S04]  /*19960*/  LDGSTS.E [R6+0x8004], desc[UR16][R8.64], P1 ;  /* 0x0800400008067fae */ /* 0x0003e80008921850 */
[----:B------:R-:W2:Y:S01]  /*19970*/  LDL.LU R10, [R1+0x384] ;  /* 0x00038400010a7983 */ /* 0x000ea20000300800 */
[----:B-1----:R-:W-:-:S04]  /*19980*/  SEL R8, RZ, 0x4, !P2 ;  /* 0x00000004ff087807 */ /* 0x002fc80005000000 */
[----:B------:R-:W-:-:S04]  /*19990*/  SEL R8, R8, RZ, !P0 ;  /* 0x000000ff08087207 */ /* 0x000fc80004000000 */
[----:B------:R-:W-:Y:S02]  /*199a0*/  ISETP.NE.U32.AND P2, PT, R8, RZ, PT ;  /* 0x000000ff0800720c */ /* 0x000fe40003f45070 */
[----:B----4-:R-:W-:-:S05]  /*199b0*/  IADD3 R12, P3, R12, R2, RZ ;  /* 0x000000020c0c7210 */ /* 0x010fca0007f7e0ff */
[----:B------:R-:W-:Y:S01]  /*199c0*/  IMAD.X R213, R213, 0x1, R0, P3 ;  /* 0x00000001d5d57824 */ /* 0x000fe200018e0600 */
[----:B---3--:R-:W-:Y:S01]  /*199d0*/  IADD3 R214, P4, R214, R2, RZ ;  /* 0x00000002d6d67210 */ /* 0x008fe20007f9e0ff */
[----:B------:R-:W-:Y:S01]  /*199e0*/  STL [R1+0x364], R12 ;  /* 0x0003640c01007387 */ /* 0x000fe20000100800 */
[----:B------:R-:W-:Y:S02]  /*199f0*/  IMAD.MOV.U32 R8, RZ, RZ, R12 ;  /* 0x000000ffff087224 */ /* 0x000fe400078e000c */
[----:B------:R-:W-:Y:S01]  /*19a00*/  IADD3.X R215, R215, R0, RZ, P4, !PT ;  /* 0x00000000d7d77210 */ /* 0x000fe200027fe4ff */
[----:B------:R1:W-:Y:S01]  /*19a10*/  STL [R1+0x360], R213 ;  /* 0x000360d501007387 */ /* 0x0003e20000100800 */
[----:B------:R-:W-:-:S03]  /*19a20*/  IMAD.MOV.U32 R9, RZ, RZ, R213 ;  /* 0x000000ffff097224 */ /* 0x000fc600078e00d5 */
[----:B------:R-:W-:Y:S04]  /*19a30*/  STL [R1+0x36c], R214 ;  /* 0x00036cd601007387 */ /* 0x000fe80000100800 */
[----:B------:R3:W-:Y:S04]  /*19a40*/  LDGSTS.E [R6+0xc004], desc[UR16][R8.64], P1 ;  /* 0x0c00400008067fae */ /* 0x0007e80008921850 */
[----:B-1----:R-:W4:Y:S04]  /*19a50*/  LDL.LU R213, [R1+0x378] ;  /* 0x0003780001d57983 */ /* 0x002f280000300800 */
[----:B------:R-:W-:Y:S01]  /*19a60*/  STL [R1+0x368], R215 ;  /* 0x000368d701007387 */ /* 0x000fe20000100800 */
[----:B------:R-:W-:-:S03]  /*19a70*/  ISETP.GT.AND P1, PT, R5, 0x33, PT ;  /* 0x000000330500780c */ /* 0x000fc60003f24270 */
[----:B------:R-:W4:Y:S01]  /*19a80*/  LDL.LU R12, [R1+0x380] ;  /* 0x00038000010c7983 */ /* 0x000f220000300800 */
[----:B---3--:R-:W-:Y:S01]  /*19a90*/  MOV R8, R214 ;  /* 0x000000d600087202 */ /* 0x008fe20000000f00 */
[----:B------:R-:W-:-:S05]  /*19aa0*/  IMAD.MOV.U32 R9, RZ, RZ, R215 ;  /* 0x000000ffff097224 */ /* 0x000fca00078e00d7 */
[----:B------:R1:W-:Y:S02]  /*19ab0*/  LDGSTS.E [R6+0x8008], desc[UR16][R8.64], P2 ;  /* 0x0800800008067fae */ /* 0x0003e40009121850 */
[----:B-1----:R-:W-:-:S04]  /*19ac0*/  SEL R8, RZ, 0x4, !P1 ;  /* 0x00000004ff087807 */ /* 0x002fc80004800000 */
[----:B------:R-:W-:-:S04]  /*19ad0*/  SEL R8, R8, RZ, !P0 ;  /* 0x000000ff08087207 */ /* 0x000fc80004000000 */
[----:B------:R-:W-:Y:S02]  /*19ae0*/  ISETP.NE.U32.AND P1, PT, R8, RZ, PT ;  /* 0x000000ff0800720c */ /* 0x000fe40003f25070 */
[----:B--2---:R-:W-:-:S05]  /*19af0*/  IADD3 R11, P3, R11, R2, RZ ;  /* 0x000000020b0b7210 */ /* 0x004fca0007f7e0ff */
[----:B------:R-:W-:Y:S01]  /*19b00*/  IMAD.X R212, R212, 0x1, R0, P3 ;  /* 0x00000001d4d47824 */ /* 0x000fe200018e0600 */
[----:B------:R-:W-:Y:S01]  /*19b10*/  STL [R1+0x374], R11 ;  /* 0x0003740b01007387 */ /* 0x000fe20000100800 */
[----:B------:R-:W-:Y:S02]  /*19b20*/  MOV R8, R11 ;  /* 0x0000000b00087202 */ /* 0x000fe40000000f00 */
[----:B------:R-:W-:Y:S01]  /*19b30*/  IMAD.MOV.U32 R9, RZ, RZ, R212 ;  /* 0x000000ffff097224 */ /* 0x000fe200078e00d4 */
[----:B------:R1:W-:Y:S04]  /*19b40*/  STL [R1+0x370], R212 ;  /* 0x000370d401007387 */ /* 0x0003e80000100800 */
[----:B------:R2:W-:Y:S04]  /*19b50*/  LDGSTS.E [R6+0xc008], desc[UR16][R8.64], P2 ;  /* 0x0c00800008067fae */ /* 0x0005e80009121850 */
[----:B-1----:R-:W3:Y:S04]  /*19b60*/  LDL.LU R212, [R1+0x188] ;  /* 0x0001880001d47983 */ /* 0x002ee80000300800 */
[----:B------:R-:W3:Y:S01]  /*19b70*/  LDL.LU R11, [R1+0x18c] ;  /* 0x00018c00010b7983 */ /* 0x000ee20000300800 */
[----:B------:R-:W-:-:S02]  /*19b80*/  IADD3 R14, P2, R14, R2, RZ ;  /* 0x000000020e0e7210 */ /* 0x000fc40007f5e0ff */
[----:B------:R-:W-:-:S03]  /*19b90*/  IADD3 R10, P3, R10, R2, RZ ;  /* 0x000000020a0a7210 */ /* 0x000fc60007f7e0ff */
[----:B--2---:R-:W-:Y:S01]  /*19ba0*/  IMAD.MOV.U32 R8, RZ, RZ, R14 ;  /* 0x000000ffff087224 */ /* 0x004fe200078e000e */
[----:B------:R-:W-:Y:S01]  /*19bb0*/  STL [R1+0x37c], R14 ;  /* 0x00037c0e01007387 */ /* 0x000fe20000100800 */
[----:B----4-:R-:W-:-:S04]  /*19bc0*/  IMAD.X R213, R213, 0x1, R0, P2 ;  /* 0x00000001d5d57824 */ /* 0x010fc800010e0600 */
[----:B------:R-:W-:Y:S01]  /*19bd0*/  IMAD.MOV.U32 R9, RZ, RZ, R213 ;  /* 0x000000ffff097224 */ /* 0x000fe200078e00d5 */
[----:B------:R1:W-:Y:S01]  /*19be0*/  STL [R1+0x378], R213 ;  /* 0x000378d501007387 */ /* 0x0003e20000100800 */
[----:B------:R-:W-:-:S03]  /*19bf0*/  IADD3.X R12, R12, R0, RZ, P3, !PT ;  /* 0x000000000c0c7210 */ /* 0x000fc60001ffe4ff */
[----:B------:R-:W-:Y:S04]  /*19c00*/  STL [R1+0x384], R10 ;  /* 0x0003840a01007387 */ /* 0x000fe80000100800 */
[----:B------:R2:W-:Y:S04]  /*19c10*/  LDGSTS.E [R6+0x800c], desc[UR16][R8.64], P1 ;  /* 0x0800c00008067fae */ /* 0x0005e80008921850 */
[----:B------:R4:W-:Y:S04]  /*19c20*/  STL [R1+0x380], R12 ;  /* 0x0003800c01007387 */ /* 0x0009e80000100800 */
[----:B-1----:R-:W3:Y:S01]  /*19c30*/  LDL.LU R213, [R1+0x190] ;  /* 0x0001900001d57983 */ /* 0x002ee20000300800 */
[----:B--2---:R-:W-:Y:S01]  /*19c40*/  MOV R8, R10 ;  /* 0x0000000a00087202 */ /* 0x004fe20000000f00 */
[----:B------:R-:W-:-:S02]  /*19c50*/  IMAD.MOV.U32 R9, RZ, RZ, R12 ;  /* 0x000000ffff097224 */ /* 0x000fc400078e000c */
[----:B------:R-:W2:Y:S04]  /*19c60*/  LDL.LU R14, [R1+0x194] ;  /* 0x00019400010e7983 */ /* 0x000ea80000300800 */
[----:B----4-:R-:W4:Y:S04]  /*19c70*/  LDL.LU R12, [R1+0x198] ;  /* 0x00019800010c7983 */ /* 0x010f280000300800 */
[----:B------:R-:W4:Y:S04]  /*19c80*/  LDL.LU R10, [R1+0x19c] ;  /* 0x00019c00010a7983 */ /* 0x000f280000300800 */
[----:B------:R1:W-:Y:S01]  /*19c90*/  LDGSTS.E [R6+0xc00c], desc[UR16][R8.64], P1 ;  /* 0x0c00c00008067fae */ /* 0x0003e20008921850 */
[----:B------:R-:W-:-:S04]  /*19ca0*/  ISETP.GT.AND P1, PT, R5, 0x14, PT ;  /* 0x000000140500780c */ /* 0x000fc80003f24270 */
[----:B-1----:R-:W-:Y:S02]  /*19cb0*/  SEL R6, RZ, 0x4, !P1 ;  /* 0x00000004ff067807 */ /* 0x002fe40004800000 */
[----:B---3--:R-:W-:-:S05]  /*19cc0*/  IADD3 R11, P1, R11, R2, RZ ;  /* 0x000000020b0b7210 */ /* 0x008fca0007f3e0ff */
[----:B------:R-:W-:Y:S01]  /*19cd0*/  IMAD.X R212, R212, 0x1, R0, P1 ;  /* 0x00000001d4d47824 */ /* 0x000fe200008e0600 */
[----:B------:R-:W-:Y:S01]  /*19ce0*/  STL [R1+0x18c], R11 ;  /* 0x00018c0b01007387 */ /* 0x000fe20000100800 */
[----:B------:R-:W-:-:S03]  /*19cf0*/  IMAD.MOV.U32 R8, RZ, RZ, R11 ;  /* 0x000000ffff087224 */ /* 0x000fc600078e000b */
[----:B------:R1:W-:Y:S01]  /*19d00*/  STL [R1+0x188], R212 ;  /* 0x000188d401007387 */ /* 0x0003e20000100800 */
[----:B------:R-:W-:-:S03]  /*19d10*/  IMAD.MOV.U32 R9, RZ, RZ, R212 ;  /* 0x000000ffff097224 */ /* 0x000fc600078e00d4 */
[----:B------:R-:W3:Y:S04]  /*19d20*/  LDL.LU R215, [R1+0x1a0] ;  /* 0x0001a00001d77983 */ /* 0x000ee80000300800 */
[----:B------:R-:W3:Y:S04]  /*19d30*/  LDL.LU R214, [R1+0x1a4] ;  /* 0x0001a40001d67983 */ /* 0x000ee80000300800 */
[----:B-1----:R-:W3:Y:S04]  /*19d40*/  LDL.LU R212, [R1+0x1a8] ;  /* 0x0001a80001d47983 */ /* 0x002ee80000300800 */
[----:B------:R-:W3:Y:S01]  /*19d50*/  LDL.LU R11, [R1+0x1ac] ;  /* 0x0001ac00010b7983 */ /* 0x000ee20000300800 */
[----:B------:R-:W-:-:S04]  /*19d60*/  SEL R6, R6, RZ, !P0 ;  /* 0x000000ff06067207 */ /* 0x000fc80004000000 */
[----:B------:R-:W-:Y:S02]  /*19d70*/  ISETP.NE.U32.AND P2, PT, R6, RZ, PT ;  /* 0x000000ff0600720c */ /* 0x000fe40003f45070 */
[----:B------:R-:W-:Y:S02]  /*19d80*/  LOP3.LUT R6, R7, 0x50, RZ, 0x3c, !PT ;  /* 0x0000005007067812 */ /* 0x000fe400078e3cff */
[----:B------:R-:W-:Y:S02]  /*19d90*/  ISETP.GT.AND P1, PT, R5, 0x15, PT ;  /* 0x000000150500780c */ /* 0x000fe40003f24270 */
[----:B------:R-:W-:-:S07]  /*19da0*/  IADD3 R6, R6, UR4, RZ ;  /* 0x0000000406067c10 */ /* 0x000fce000fffe0ff */
[----:B------:R1:W-:Y:S02]  /*19db0*/  LDGSTS.E [R6], desc[UR16][R8.64], P2 ;  /* 0x0000000008067fae */ /* 0x0003e40009121850 */
        /* <DEDUP_REMOVED lines=9> */
[----:B------:R-:W-:Y:S02]  /*19e50*/  IMAD.X R12, R12, 0x1, R0, P4 ;  /* 0x000000010c0c7824 */ /* 0x000fe400020e0600 */
[----:B------:R1:W-:Y:S04]  /*19e60*/  STL [R1+0x190], R213 ;  /* 0x000190d501007387 */ /* 0x0003e80000100800 */
[----:B------:R-:W-:Y:S04]  /*19e70*/  STL [R1+0x19c], R10 ;  /* 0x00019c0a01007387 */ /* 0x000fe80000100800 */
[----:B------:R2:W-:Y:S04]  /*19e80*/  STL [R1+0x198], R12 ;  /* 0x0001980c01007387 */ /* 0x0005e80000100800 */
[----:B------:R4:W-:Y:S04]  /*19e90*/  LDGSTS.E [R6+0x4000], desc[UR16][R8.64], P2 ;  /* 0x0400000008067fae */ /* 0x0009e80009121850 */
[----:B-1----:R-:W3:Y:S04]  /*19ea0*/  LDL.LU R213, [R1+0x1b0] ;  /* 0x0001b00001d57983 */ /* 0x002ee80000300800 */
[----:B------:R-:W3:Y:S01]  /*19eb0*/  LDL.LU R14, [R1+0x1b4] ;  /* 0x0001b400010e7983 */ /* 0x000ee20000300800 */
[----:B----4-:R-:W-:-:S02]  /*19ec0*/  IMAD.MOV.U32 R9, RZ, RZ, R12 ;  /* 0x000000ffff097224 */ /* 0x010fc400078e000c */
[----:B------:R-:W-:Y:S01]  /*19ed0*/  IMAD.MOV.U32 R8, RZ, RZ, R10 ;  /* 0x000000ffff087224 */ /* 0x000fe200078e000a */
[----:B--2---:R-:W2:Y:S01]  /*19ee0*/  LDL.LU R12, [R1+0x1b8] ;  /* 0x0001b800010c7983 */ /* 0x004ea20000300800 */
[----:B------:R-:W-:-:S03]  /*19ef0*/  ISETP.GT.AND P2, PT, R5, 0x16, PT ;  /* 0x000000160500780c */ /* 0x000fc60003f44270 */
[----:B------:R-:W4:Y:S04]  /*19f00*/  LDL.LU R10, [R1+0x1bc] ;  /* 0x0001bc00010a7983 */ /* 0x000f280000300800 */
[----:B------:R1:W-:Y:S02]  /*19f10*/  LDGSTS.E [R6+0x4], desc[UR16][R8.64], P1 ;  /* 0x0000400008067fae */ /* 0x0003e40008921850 */
[----:B-1----:R-:W-:-:S04]  /*19f20*/  SEL R8, RZ, 0x4, !P2 ;  /* 0x00000004ff087807 */ /* 0x002fc80005000000 */
[----:B------:R-:W-:Y:S02]  /*19f30*/  SEL R8, R8, RZ, !P0 ;  /* 0x000000ff08087207 */ /* 0x000fe40004000000 */
[----:B---3--:R-:W-:-:S04]  /*19f40*/  IADD3 R214, P3, R214, R2, RZ ;  /* 0x00000002d6d67210 */ /* 0x008fc80007f7e0ff */
[----:B------:R-:W-:Y:S02]  /*19f50*/  IADD3.X R215, R215, R0, RZ, P3, !PT ;  /* 0x00000000d7d77210 */ /* 0x000fe40001ffe4ff */
[----:B------:R-:W-:Y:S01]  /*19f60*/  IADD3 R11, P4, R11, R2, RZ ;  /* 0x000000020b0b7210 */ /* 0x000fe20007f9e0ff */
[----:B------:R-:W-:Y:S01]  /*19f70*/  STL [R1+0x1a4], R214 ;  /* 0x0001a4d601007387 */ /* 0x000fe20000100800 */
[----:B------:R-:W-:-:S03]  /*19f80*/  ISETP.NE.U32.AND P2, PT, R8, RZ, PT ;  /* 0x000000ff0800720c */ /* 0x000fc60003f45070 */
[----:B------:R-:W-:Y:S01]  /*19f90*/  IMAD.X R212, R212, 0x1, R0, P4 ;  /* 0x00000001d4d47824 */ /* 0x000fe200020e0600 */
[----:B------:R1:W-:Y:S01]  /*19fa0*/  STL [R1+0x1a0], R215 ;  /* 0x0001a0d701007387 */ /* 0x0003e20000100800 */
[----:B------:R-:W-:Y:S01]  /*19fb0*/  IMAD.MOV.U32 R8, RZ, RZ, R214 ;  /* 0x000000ffff087224 */ /* 0x000fe200078e00d6 */
[----:B------:R-:W-:Y:S02]  /*19fc0*/  MOV R9, R215 ;  /* 0x000000d700097202 */ /* 0x000fe40000000f00 */
[----:B------:R-:W-:Y:S04]  /*19fd0*/  STL [R1+0x1ac], R11 ;  /* 0x0001ac0b01007387 */ /* 0x000fe80000100800 */
[----:B------:R3:W-:Y:S04]  /*19fe0*/  STL [R1+0x1a8], R212 ;  /* 0x0001a8d401007387 */ /* 0x0007e80000100800 */
[----:B-1----:R-:W2:Y:S04]  /*19ff0*/  LDL.LU R215, [R1+0x1c0] ;  /* 0x0001c00001d77983 */ /* 0x002ea80000300800 */
[----:B------:R-:W2:Y:S04]  /*1a000*/  LDL.LU R214, [R1+0x1c4] ;  /* 0x0001c40001d67983 */ /* 0x000ea80000300800 */
[----:B------:R1:W-:Y:S02]  /*1a010*/  LDGSTS.E [R6+0x4004], desc[UR16][R8.64], P1 ;  /* 0x0400400008067fae */ /* 0x0003e40008921850 */
[----:B-1----:R-:W-:-:S02]  /*1a020*/  IMAD.MOV.U32 R9, RZ, RZ, R212 ;  /* 0x000000ffff097224 */ /* 0x002fc400078e00d4 */
[----:B------:R-:W-:Y:S01]  /*1a030*/  IMAD.MOV.U32 R8, RZ, RZ, R11 ;  /* 0x000000ffff087224 */ /* 0x000fe200078e000b */
[----:B---3--:R-:W3:Y:S04]  /*1a040*/  LDL.LU R212, [R1+0x388] ;  /* 0x0003880001d47983 */ /* 0x008ee80000300800 */
[----:B------:R-:W3:Y:S01]  /*1a050*/  LDL.LU R11, [R1+0x38c] ;  /* 0x00038c00010b7983 */ /* 0x000ee20000300800 */
[----:B------:R-:W-:-:S03]  /*1a060*/  ISETP.GT.AND P1, PT, R5, 0x17, PT ;  /* 0x000000170500780c */ /* 0x000fc60003f24270 */
[----:B------:R1:W-:Y:S02]  /*1a070*/  LDGSTS.E [R6+0x8], desc[UR16][R8.64], P2 ;  /* 0x0000800008067fae */ /* 0x0003e40009121850 */
[----:B-1----:R-:W-:-:S04]  /*1a080*/  SEL R8, RZ, 0x4, !P1 ;  /* 0x00000004ff087807 */ /* 0x002fc80004800000 */
[----:B------:R-:W-:-:S04]  /*1a090*/  SEL R8, R8, RZ, !P0 ;  /* 0x000000ff08087207 */ /* 0x000fc80004000000 */
[----:B------:R-:W-:Y:S02]  /*1a0a0*/  ISETP.NE.U32.AND P1, PT, R8, RZ, PT ;  /* 0x000000ff0800720c */ /* 0x000fe40003f25070 */
[----:B------:R-:W-:-:S04]  /*1a0b0*/  IADD3 R14, P3, R14, R2, RZ ;  /* 0x000000020e0e7210 */ /* 0x000fc80007f7e0ff */
[----:B------:R-:W-:Y:S02]  /*1a0c0*/  IADD3.X R213, R213, R0, RZ, P3, !PT ;  /* 0x00000000d5d57210 */ /* 0x000fe40001ffe4ff */
[----:B----4-:R-:W-:Y:S01]  /*1a0d0*/  IADD3 R10, P4, R10, R2, RZ ;  /* 0x000000020a0a7210 */ /* 0x010fe20007f9e0ff */
[----:B------:R-:W-:Y:S01]  /*1a0e0*/  STL [R1+0x1b4], R14 ;  /* 0x0001b40e01007387 */ /* 0x000fe20000100800 */
[----:B------:R-:W-:Y:S01]  /*1a0f0*/  IMAD.MOV.U32 R8, RZ, RZ, R14 ;  /* 0x000000ffff087224 */ /* 0x000fe200078e000e */
[----:B------:R-:W-:Y:S02]  /*1a100*/  MOV R9, R213 ;  /* 0x000000d500097202 */ /* 0x000fe40000000f00 */
[----:B--2---:R-:W-:Y:S01]  /*1a110*/  IMAD.X R12, R12, 0x1, R0, P4 ;  /* 0x000000010c0c7824 */ /* 0x004fe200020e0600 */
[----:B------:R1:W-:Y:S04]  /*1a120*/  STL [R1+0x1b0], R213 ;  /* 0x0001b0d501007387 */ /* 0x0003e80000100800 */
[----:B------:R-:W-:Y:S04]  /*1a130*/  STL [R1+0x1bc], R10 ;  /* 0x0001bc0a01007387 */ /* 0x000fe80000100800 */
[----:B------:R2:W-:Y:S04]  /*1a140*/  STL [R1+0x1b8], R12 ;  /* 0x0001b80c01007387 */ /* 0x0005e80000100800 */
[----:B-1----:R-:W4:Y:S04]  /*1a150*/  LDL.LU R213, [R1+0x390] ;  /* 0x0003900001d57983 */ /* 0x002f280000300800 */
[----:B------:R1:W-:Y:S01]  /*1a160*/  LDGSTS.E [R6+0x4008], desc[UR16][R8.64], P2 ;  /* 0x0400800008067fae */ /* 0x0003e20009121850 */
[----:B------:R-:W-:-:S03]  /*1a170*/  ISETP.GT.AND P2, PT, R5, 0x34, PT ;  /* 0x000000340500780c */ /* 0x000fc60003f44270 */
[----:B------:R-:W4:Y:S01]  /*1a180*/  LDL.LU R14, [R1+0x394] ;  /* 0x00039400010e7983 */ /* 0x000f220000300800 */
[----:B-1----:R-:W-:Y:S02]  /*1a190*/  IMAD.MOV.U32 R8, RZ, RZ, R10 ;  /* 0x000000ffff087224 */ /* 0x002fe400078e000a */
[----:B------:R-:W-:Y:S02]  /*1a1a0*/  IMAD.MOV.U32 R9, RZ, RZ, R12 ;  /* 0x000000ffff097224 */ /* 0x000fe400078e000c */
[----:B--2---:R-:W2:Y:S04]  /*1a1b0*/  LDL.LU R12, [R1+0x398] ;  /* 0x00039800010c7983 */ /* 0x004ea80000300800 */
[----:B------:R-:W2:Y:S04]  /*1a1c0*/  LDL.LU R10, [R1+0x39c] ;  /* 0x00039c00010a7983 */ /* 0x000ea80000300800 */
[----:B------:R1:W-:Y:S01]  /*1a1d0*/  LDGSTS.E [R6+0xc], desc[UR16][R8.64], P1 ;  /* 0x0000c00008067fae */ /* 0x0003e20008921850 */
[----:B------:R-:W-:-:S02]  /*1a1e0*/  IADD3 R214, P3, R214, R2, RZ ;  /* 0x00000002d6d67210 */ /* 0x000fc40007f7e0ff */
[----:B-1----:R-:W-:Y:S02]  /*1a1f0*/  SEL R8, RZ, 0x4, !P2 ;  /* 0x00000004ff087807 */ /* 0x002fe40005000000 */
[----:B------:R-:W-:Y:S02]  /*1a200*/  IADD3.X R215, R215, R0, RZ, P3, !PT ;  /* 0x00000000d7d77210 */ /* 0x000fe40001ffe4ff */
[----:B------:R-:W-:Y:S02]  /*1a210*/  SEL R8, R8, RZ, !P0 ;  /* 0x000000ff08087207 */ /* 0x000fe40004000000 */
[----:B------:R-:W-:Y:S02]  /*1a220*/  MOV R9, R215 ;  /* 0x000000d700097202 */ /* 0x000fe40000000f00 */
[----:B------:R-:W-:Y:S01]  /*1a230*/  ISETP.NE.U32.AND P2, PT, R8, RZ, PT ;  /* 0x000000ff0800720c */ /* 0x000fe20003f45070 */
[----:B------:R-:W-:Y:S01]  /*1a240*/  IMAD.MOV.U32 R8, RZ, RZ, R214 ;  /* 0x000000ffff087224 */ /* 0x000fe200078e00d6 */
[----:B------:R-:W-:Y:S01]  /*1a250*/  STL [R1+0x1c4], R214 ;  /* 0x0001c4d601007387 */ /* 0x000fe20000100800 */
[----:B---3--:R-:W-:-:S03]  /*1a260*/  IADD3 R11, P4, R11, R2, RZ ;  /* 0x000000020b0b7210 */ /* 0x008fc60007f9e0ff */
[----:B------:R-:W-:Y:S02]  /*1a270*/  STL [R1+0x1c0], R215 ;  /* 0x0001c0d701007387 */ /* 0x000fe40000100800 */
[----:B------:R-:W-:Y:S02]  /*1a280*/  IMAD.X R212, R212, 0x1, R0, P4 ;  /* 0x00000001d4d47824 */ /* 0x000fe400020e0600 */
[----:B------:R-:W-:Y:S04]  /*1a290*/  STL [R1+0x38c], R11 ;  /* 0x00038c0b01007387 */ /* 0x000fe80000100800 */
[----:B------:R1:W-:Y:S04]  /*1a2a0*/  LDGSTS.E [R6+0x400c], desc[UR16][R8.64], P1 ;  /* 0x0400c00008067fae */ /* 0x0003e80008921850 */
[----:B------:R3:W-:Y:S01]  /*1a2b0*/  STL [R1+0x388], R212 ;  /* 0x000388d401007387 */ /* 0x0007e20000100800 */
[----:B-1----:R-:W-:-:S02]  /*1a2c0*/  IMAD.MOV.U32 R9, RZ, RZ, R212 ;  /* 0x000000ffff097224 */ /* 0x002fc400078e00d4 */
[----:B------:R-:W-:Y:S01]  /*1a2d0*/  IMAD.MOV.U32 R8, RZ, RZ, R11 ;  /* 0x000000ffff087224 */ /* 0x000fe200078e000b */
[----:B---3--:R-:W3:Y:S04]  /*1a2e0*/  LDL.LU R212, [R1+0x3a0] ;  /* 0x0003a00001d47983 */ /* 0x008ee80000300800 */
[----:B------:R-:W3:Y:S04]  /*1a2f0*/  LDL.LU R11, [R1+0x3a4] ;  /* 0x0003a400010b7983 */ /* 0x000ee80000300800 */
[----:B------:R-:W3:Y:S04]  /*1a300*/  LDL.LU R215, [R1+0x3a8] ;  /* 0x0003a80001d77983 */ /* 0x000ee80000300800 */
[----:B------:R-:W3:Y:S01]  /*1a310*/  LDL.LU R214, [R1+0x3ac] ;  /* 0x0003ac0001d67983 */ /* 0x000ee20000300800 */
[----:B------:R-:W-:-:S03]  /*1a320*/  ISETP.GT.AND P1, PT, R5, 0x35, PT ;  /* 0x000000350500780c */ /* 0x000fc60003f24270 */
[----:B------:R1:W-:Y:S02]  /*1a330*/  LDGSTS.E [R6+0x8000], desc[UR16][R8.64], P2 ;  /* 0x0800000008067fae */ /* 0x0003e40009121850 */
[----:B-1----:R-:W-:-:S04]  /*1a340*/  SEL R8, RZ, 0x4, !P1 ;  /* 0x00000004ff087807 */ /* 0x002fc80004800000 */
[----:B------:R-:W-:-:S04]  /*1a350*/  SEL R8, R8, RZ, !P0 ;  /* 0x000000ff08087207 */ /* 0x000fc80004000000 */
[----:B------:R-:W-:Y:S02]  /*1a360*/  ISETP.NE.U32.AND P1, PT, R8, RZ, PT ;  /* 0x000000ff0800720c */ /* 0x000fe40003f25070 */
[----:B----4-:R-:W-:-:S04]  /*1a370*/  IADD3 R14, P3, R14, R2, RZ ;  /* 0x000000020e0e7210 */ /* 0x010fc80007f7e0ff */
[----:B------:R-:W-:Y:S01]  /*1a380*/  IADD3.X R213, R213, R0, RZ, P3, !PT ;  /* 0x00000000d5d57210 */ /* 0x000fe20001ffe4ff */
[----:B------:R-:W-:Y:S01]  /*1a390*/  IMAD.MOV.U32 R8, RZ, RZ, R14 ;  /* 0x000000ffff087224 */ /* 0x000fe200078e000e */
[----:B------:R-:W-:Y:S02]  /*1a3a0*/  STL [R1+0x394], R14 ;  /* 0x0003940e01007387 */ /* 0x000fe40000100800 */
[----:B------:R-:W-:Y:S02]  /*1a3b0*/  MOV R9, R213 ;  /* 0x000000d500097202 */ /* 0x000fe40000000f00 */
[----:B--2---:R-:W-:Y:S01]  /*1a3c0*/  IADD3 R10, P4, R10, R2, RZ ;  /* 0x000000020a0a7210 */ /* 0x004fe20007f9e0ff */
[----:B------:R1:W-:Y:S04]  /*1a3d0*/  STL [R1+0x390], R213 ;  /* 0x000390d501007387 */ /* 0x0003e80000100800 */
[----:B------:R-:W-:Y:S01]  /*1a3e0*/  IMAD.X R12, R12, 0x1, R0, P4 ;  /* 0x000000010c0c7824 */ /* 0x000fe200020e0600 */
[----:B------:R-:W-:Y:S04]  /*1a3f0*/  STL [R1+0x39c], R10 ;  /* 0x00039c0a01007387 */ /* 0x000fe80000100800 */
[----:B------:R2:W-:Y:S04]  /*1a400*/  LDGSTS.E [R6+0xc000], desc[UR16][R8.64], P2 ;  /* 0x0c00000008067fae */ /* 0x0005e80009121850 */
[----:B------:R4:W-:Y:S04]  /*1a410*/  STL [R1+0x398], R12 ;  /* 0x0003980c01007387 */ /* 0x0009e80000100800 */
[----:B-1----:R-:W3:Y:S01]  /*1a420*/  LDL.LU R213, [R1+0x3b0] ;  /* 0x0003b00001d57983 */ /* 0x002ee20000300800 */
[----:B--2---:R-:W-:-:S03]  /*1a430*/  IMAD.MOV.U32 R9, RZ, RZ, R12 ;  /* 0x000000ffff097224 */ /* 0x004fc600078e000c */
[----:B----4-:R-:W2:Y:S01]  /*1a440*/  LDL.LU R12, [R1+0x3b4] ;  /* 0x0003b400010c7983 */ /* 0x010ea20000300800 */
        /* <DEDUP_REMOVED lines=9> */
[----:B------:R-:W-:Y:S02]  /*1a4e0*/  IADD3.X R212, R212, R0, RZ, P3, !PT ;  /* 0x00000000d4d47210 */ /* 0x000fe40001ffe4ff */
[----:B------:R-:W-:Y:S01]  /*1a4f0*/  IADD3 R214, P4, R214, R2, RZ ;  /* 0x00000002d6d67210 */ /* 0x000fe20007f9e0ff */
[----:B------:R-:W-:Y:S01]  /*1a500*/  STL [R1+0x3a4], R11 ;  /* 0x0003a40b01007387 */ /* 0x000fe20000100800 */
[----:B------:R-:W-:-:S03]  /*1a510*/  MOV R9, R212 ;  /* 0x000000d400097202 */ /* 0x000fc60000000f00 */
[----:B------:R-:W-:Y:S01]  /*1a520*/  IMAD.X R215, R215, 0x1, R0, P4 ;  /* 0x00000001d7d77824 */ /* 0x000fe200020e0600 */
[----:B------:R1:W-:Y:S01]  /*1a530*/  STL [R1+0x3a0], R212 ;  /* 0x0003a0d401007387 */ /* 0x0003e20000100800 */
[----:B------:R-:W-:-:S03]  /*1a540*/  IMAD.MOV.U32 R8, RZ, RZ, R11 ;  /* 0x000000ffff087224 */ /* 0x000fc600078e000b */
[----:B------:R-:W-:Y:S04]  /*1a550*/  STL [R1+0x3ac], R214 ;  /* 0x0003acd601007387 */ /* 0x000fe80000100800 */
[----:B------:R3:W-:Y:S04]  /*1a560*/  LDGSTS.E [R6+0xc004], desc[UR16][R8.64], P1 ;  /* 0x0c00400008067fae */ /* 0x0007e80008921850 */
[----:B-1----:R-:W4:Y:S04]  /*1a570*/  LDL.LU R212, [R1+0x3b8] ;  /* 0x0003b80001d47983 */ /* 0x002f280000300800 */
[----:B------:R-:W-:Y:S04]  /*1a580*/  STL [R1+0x3a8], R215 ;  /* 0x0003a8d701007387 */ /* 0x000fe80000100800 */
[----:B------:R-:W4:Y:S01]  /*1a590*/  LDL.LU R11, [R1+0x3c0] ;  /* 0x0003c000010b7983 */ /* 0x000f220000300800 */
[----:B---3--:R-:W-:-:S02]  /*1a5a0*/  IMAD.MOV.U32 R8, RZ, RZ, R214 ;  /* 0x000000ffff087224 */ /* 0x008fc400078e00d6 */
[----:B------:R-:W-:Y:S01]  /*1a5b0*/  IMAD.MOV.U32 R9, RZ, RZ, R215 ;  /* 0x000000ffff097224 */ /* 0x000fe200078e00d7 */
[----:B------:R-:W-:-:S04]  /*1a5c0*/  ISETP.GT.AND P1, PT, R5, 0x37, PT ;  /* 0x000000370500780c */ /* 0x000fc80003f24270 */
[----:B------:R1:W-:Y:S02]  /*1a5d0*/  LDGSTS.E [R6+0x8008], desc[UR16][R8.64], P2 ;  /* 0x0800800008067fae */ /* 0x0003e40009121850 */
[----:B-1----:R-:W-:-:S04]  /*1a5e0*/  SEL R8, RZ, 0x4, !P1 ;  /* 0x00000004ff087807 */ /* 0x002fc80004800000 */
[----:B------:R-:W-:-:S04]  /*1a5f0*/  SEL R8, R8, RZ, !P0 ;  /* 0x000000ff08087207 */ /* 0x000fc80004000000 */
[----:B------:R-:W-:Y:S02]  /*1a600*/  ISETP.NE.U32.AND P1, PT, R8, RZ, PT ;  /* 0x000000ff0800720c */ /* 0x000fe40003f25070 */
[----:B--2---:R-:W-:-:S04]  /*1a610*/  IADD3 R12, P3, R12, R2, RZ ;  /* 0x000000020c0c7210 */ /* 0x004fc80007f7e0ff */
[----:B------:R-:W-:Y:S01]  /*1a620*/  IADD3.X R213, R213, R0, RZ, P3, !PT ;  /* 0x00000000d5d57210 */ /* 0x000fe20001ffe4ff */
[----:B------:R-:W-:Y:S01]  /*1a630*/  STL [R1+0x3b4], R12 ;  /* 0x0003b40c01007387 */ /* 0x000fe20000100800 */
[----:B------:R-:W-:-:S03]  /*1a640*/  IMAD.MOV.U32 R8, RZ, RZ, R12 ;  /* 0x000000ffff087224 */ /* 0x000fc600078e000c */
[----:B------:R1:W-:Y:S01]  /*1a650*/  STL [R1+0x3b0], R213 ;  /* 0x0003b0d501007387 */ /* 0x0003e20000100800 */
[----:B------:R-:W-:Y:S01]  /*1a660*/  IMAD.MOV.U32 R9, RZ, RZ, R213 ;  /* 0x000000ffff097224 */ /* 0x000fe200078e00d5 */
[----:B----4-:R-:W-:-:S04]  /*1a670*/  IADD3 R10, P3, R10, R2, RZ ;  /* 0x000000020a0a7210 */ /* 0x010fc80007f7e0ff */
[----:B------:R2:W-:Y:S04]  /*1a680*/  LDGSTS.E [R6+0xc008], desc[UR16][R8.64], P2 ;  /* 0x0c00800008067fae */ /* 0x0005e80009121850 */
[----:B-1----:R-:W3:Y:S04]  /*1a690*/  LDL.LU R213, [R1+0x1c8] ;  /* 0x0001c80001d57983 */ /* 0x002ee80000300800 */
[----:B------:R-:W4:Y:S01]  /*1a6a0*/  LDL.LU R12, [R1+0x1cc] ;  /* 0x0001cc00010c7983 */ /* 0x000f220000300800 */
[----:B------:R-:W-:-:S05]  /*1a6b0*/  IADD3 R14, P2, R14, R2, RZ ;  /* 0x000000020e0e7210 */ /* 0x000fca0007f5e0ff */
[----:B------:R-:W-:Y:S01]  /*1a6c0*/  STL [R1+0x3bc], R14 ;  /* 0x0003bc0e01007387 */ /* 0x000fe20000100800 */
[----:B--2---:R-:W-:Y:S01]  /*1a6d0*/  IMAD.MOV.U32 R8, RZ, RZ, R14 ;  /* 0x000000ffff087224 */ /* 0x004fe200078e000e */
[----:B------:R-:W-:-:S04]  /*1a6e0*/  IADD3.X R212, R212, R0, RZ, P2, !PT ;  /* 0x00000000d4d47210 */ /* 0x000fc800017fe4ff */
[----:B------:R-:W-:Y:S01]  /*1a6f0*/  MOV R9, R212 ;  /* 0x000000d400097202 */ /* 0x000fe20000000f00 */
[----:B------:R1:W-:Y:S01]  /*1a700*/  STL [R1+0x3b8], R212 ;  /* 0x0003b8d401007387 */ /* 0x0003e20000100800 */
[----:B------:R-:W-:-:S03]  /*1a710*/  IMAD.X R11, R11, 0x1, R0, P3 ;  /* 0x000000010b0b7824 */ /* 0x000fc600018e0600 */
[----:B------:R-:W-:Y:S04]  /*1a720*/  STL [R1+0x3c4], R10 ;  /* 0x0003c40a01007387 */ /* 0x000fe80000100800 */
[----:B------:R2:W-:Y:S04]  /*1a730*/  STL [R1+0x3c0], R11 ;  /* 0x0003c00b01007387 */ /* 0x0005e80000100800 */
[----:B-1----:R-:W3:Y:S04]  /*1a740*/  LDL.LU R212, [R1+0x1d0] ;  /* 0x0001d00001d47983 */ /* 0x002ee80000300800 */
[----:B------:R1:W-:Y:S04]  /*1a750*/  LDGSTS.E [R6+0x800c], desc[UR16][R8.64], P1 ;  /* 0x0800c00008067fae */ /* 0x0003e80008921850 */
[----:B------:R-:W3:Y:S01]  /*1a760*/  LDL.LU R14, [R1+0x1d4] ;  /* 0x0001d400010e7983 */ /* 0x000ee20000300800 */
[----:B-1----:R-:W-:-:S02]  /*1a770*/  IMAD.MOV.U32 R9, RZ, RZ, R11 ;  /* 0x000000ffff097224 */ /* 0x002fc400078e000b */
[----:B------:R-:W-:Y:S01]  /*1a780*/  IMAD.MOV.U32 R8, RZ, RZ, R10 ;  /* 0x000000ffff087224 */ /* 0x000fe200078e000a */
        /* <DEDUP_REMOVED lines=9> */
[----:B----4-:R-:W-:-:S04]  /*1a820*/  IADD3 R12, P1, R12, R2, RZ ;  /* 0x000000020c0c7210 */ /* 0x010fc80007f3e0ff */
[----:B---3--:R-:W-:Y:S01]  /*1a830*/  IADD3.X R213, R213, R0, RZ, P1, !PT ;  /* 0x00000000d5d57210 */ /* 0x008fe20000ffe4ff */
[----:B------:R-:W-:Y:S01]  /*1a840*/  STL [R1+0x1cc], R12 ;  /* 0x0001cc0c01007387 */ /* 0x000fe20000100800 */
[----:B------:R-:W-:-:S03]  /*1a850*/  IMAD.MOV.U32 R8, RZ, RZ, R12 ;  /* 0x000000ffff087224 */ /* 0x000fc600078e000c */
[----:B------:R1:W-:Y:S01]  /*1a860*/  STL [R1+0x1c8], R213 ;  /* 0x0001c8d501007387 */ /* 0x0003e20000100800 */
[----:B------:R-:W-:-:S03]  /*1a870*/  MOV R9, R213 ;  /* 0x000000d500097202 */ /* 0x000fc60000000f00 */
[----:B------:R-:W3:Y:S01]  /*1a880*/  LDL.LU R215, [R1+0x1e0] ;  /* 0x0001e00001d77983 */ /* 0x000ee20000300800 */
[----:B------:R-:W-:-:S03]  /*1a890*/  ISETP.GT.AND P1, PT, R5, 0x19, PT ;  /* 0x000000190500780c */ /* 0x000fc60003f24270 */
[----:B------:R-:W4:Y:S04]  /*1a8a0*/  LDL.LU R214, [R1+0x1e4] ;  /* 0x0001e40001d67983 */ /* 0x000f280000300800 */
        /* <DEDUP_REMOVED lines=17> */
[----:B-1----:R-:W3:Y:S04]  /*1a9c0*/  LDL.LU R212, [R1+0x1f0] ;  /* 0x0001f00001d47983 */ /* 0x002ee80000300800 */
[----:B------:R-:W3:Y:S01]  /*1a9d0*/  LDL.LU R14, [R1+0x1f4] ;  /* 0x0001f400010e7983 */ /* 0x000ee20000300800 */
[----:B--2---:R-:W-:Y:S01]  /*1a9e0*/  MOV R9, R11 ;  /* 0x0000000b00097202 */ /* 0x004fe20000000f00 */
[----:B------:R-:W-:-:S02]  /*1a9f0*/  IMAD.MOV.U32 R8, RZ, RZ, R10 ;  /* 0x000000ffff087224 */ /* 0x000fc400078e000a */
        /* <DEDUP_REMOVED lines=8> */
[--C-:B---3--:R-:W-:Y:S01]  /*1aa80*/  IMAD.X R215, R215, 0x1, R0.reuse, P3 ;  /* 0x00000001d7d77824 */ /* 0x108fe200018e0600 */
[----:B------:R-:W-:Y:S01]  /*1aa90*/  IADD3 R12, P4, R12, R2, RZ ;  /* 0x000000020c0c7210 */ /* 0x000fe20007f9e0ff */
[----:B------:R-:W-:Y:S04]  /*1aaa0*/  STL [R1+0x1e4], R214 ;  /* 0x0001e4d601007387 */ /* 0x000fe80000100800 */
[----:B------:R-:W-:Y:S01]  /*1aab0*/  IMAD.X R213, R213, 0x1, R0, P4 ;  /* 0x00000001d5d57824 */ /* 0x000fe200020e0600 */
[----:B------:R1:W-:Y:S01]  /*1aac0*/  STL [R1+0x1e0], R215 ;  /* 0x0001e0d701007387 */ /* 0x0003e20000100800 */
[----:B------:R-:W-:Y:S01]  /*1aad0*/  MOV R8, R214 ;  /* 0x000000d600087202 */ /* 0x000fe20000000f00 */
[----:B------:R-:W-:Y:S02]  /*1aae0*/  IMAD.MOV.U32 R9, RZ, RZ, R215 ;  /* 0x000000ffff097224 */ /* 0x000fe400078e00d7 */
[----:B------:R-:W-:Y:S04]  /*1aaf0*/  STL [R1+0x1ec], R12 ;  /* 0x0001ec0c01007387 */ /* 0x000fe80000100800 */
[----:B------:R3:W-:Y:S04]  /*1ab00*/  STL [R1+0x1e8], R213 ;  /* 0x0001e8d501007387 */ /* 0x0007e80000100800 */
[----:B-1----:R-:W4:Y:S04]  /*1ab10*/  LDL.LU R215, [R1+0x200] ;  /* 0x0002000001d77983 */ /* 0x002f280000300800 */
[----:B------:R-:W4:Y:S04]  /*1ab20*/  LDL.LU R214, [R1+0x204] ;  /* 0x0002040001d67983 */ /* 0x000f280000300800 */
[----:B------:R1:W-:Y:S01]  /*1ab30*/  LDGSTS.E [R6+0x4004], desc[UR16][R8.64], P1 ;  /* 0x0400400008067fae */ /* 0x0003e20008921850 */
[----:B------:R-:W-:Y:S01]  /*1ab40*/  ISETP.GT.AND P1, PT, R5, 0x1b, PT ;  /* 0x0000001b0500780c */ /* 0x000fe20003f24270 */
[----:B-1----:R-:W-:Y:S01]  /*1ab50*/  IMAD.MOV.U32 R8, RZ, RZ, R12 ;  /* 0x000000ffff087224 */ /* 0x002fe200078e000c */
[----:B------:R-:W-:-:S02]  /*1ab60*/  MOV R9, R213 ;  /* 0x000000d500097202 */ /* 0x000fc40000000f00 */
[----:B---3--:R-:W3:Y:S04]  /*1ab70*/  LDL.LU R213, [R1+0x3c8] ;  /* 0x0003c80001d57983 */ /* 0x008ee80000300800 */
[----:B------:R-:W3:Y:S04]  /*1ab80*/  LDL.LU R12, [R1+0x3cc] ;  /* 0x0003cc00010c7983 */ /* 0x000ee80000300800 */
[----:B------:R1:W-:Y:S02]  /*1ab90*/  LDGSTS.E [R6+0x8], desc[UR16][R8.64], P2 ;  /* 0x0000800008067fae */ /* 0x0003e40009121850 */
[----:B-1----:R-:W-:-:S04]  /*1aba0*/  SEL R8, RZ, 0x4, !P1 ;  /* 0x00000004ff087807 */ /* 0x002fc80004800000 */
[----:B------:R-:W-:-:S04]  /*1abb0*/  SEL R8, R8, RZ, !P0 ;  /* 0x000000ff08087207 */ /* 0x000fc80004000000 */
[----:B------:R-:W-:Y:S02]  /*1abc0*/  ISETP.NE.U32.AND P1, PT, R8, RZ, PT ;  /* 0x000000ff0800720c */ /* 0x000fe40003f25070 */
[----:B------:R-:W-:-:S05]  /*1abd0*/  IADD3 R14, P3, R14, R2, RZ ;  /* 0x000000020e0e7210 */ /* 0x000fca0007f7e0ff */
[----:B------:R-:W-:Y:S01]  /*1abe0*/  IMAD.X R212, R212, 0x1, R0, P3 ;  /* 0x00000001d4d47824 */ /* 0x000fe200018e0600 */
[----:B--2---:R-:W-:Y:S01]  /*1abf0*/  IADD3 R10, P4, R10, R2, RZ ;  /* 0x000000020a0a7210 */ /* 0x004fe20007f9e0ff */
[----:B------:R-:W-:Y:S01]  /*1ac00*/  STL [R1+0x1f4], R14 ;  /* 0x0001f40e01007387 */ /* 0x000fe20000100800 */
[----:B------:R-:W-:-:S03]  /*1ac10*/  MOV R8, R14 ;  /* 0x0000000e00087202 */ /* 0x000fc60000000f00 */
[----:B------:R-:W-:Y:S01]  /*1ac20*/  IMAD.X R11, R11, 0x1, R0, P4 ;  /* 0x000000010b0b7824 */ /* 0x000fe200020e0600 */
[----:B------:R1:W-:Y:S01]  /*1ac30*/  STL [R1+0x1f0], R212 ;  /* 0x0001f0d401007387 */ /* 0x0003e20000100800 */
[----:B------:R-:W-:-:S03]  /*1ac40*/  IMAD.MOV.U32 R9, RZ, RZ, R212 ;  /* 0x000000ffff097224 */ /* 0x000fc600078e00d4 */
[----:B------:R-:W-:Y:S04]  /*1ac50*/  STL [R1+0x1fc], R10 ;  /* 0x0001fc0a01007387 */ /* 0x000fe80000100800 */
[----:B------:R2:W-:Y:S04]  /*1ac60*/  STL [R1+0x1f8], R11 ;  /* 0x0001f80b01007387 */ /* 0x0005e80000100800 */
[----:B-1----:R-:W3:Y:S04]  /*1ac70*/  LDL.LU R212, [R1+0x3d0] ;  /* 0x0003d00001d47983 */ /* 0x002ee80000300800 */
[----:B------:R-:W3:Y:S04]  /*1ac80*/  LDL.LU R14, [R1+0x3d4] ;  /* 0x0003d400010e7983 */ /* 0x000ee80000300800 */
[----:B------:R1:W-:Y:S02]  /*1ac90*/  LDGSTS.E [R6+0x4008], desc[UR16][R8.64], P2 ;  /* 0x0400800008067fae */ /* 0x0003e40009121850 */
[----:B-1----:R-:W-:Y:S01]  /*1aca0*/  MOV R9, R11 ;  /* 0x0000000b00097202 */ /* 0x002fe20000000f00 */
[----:B------:R-:W-:Y:S01]  /*1acb0*/  IMAD.MOV.U32 R8, RZ, RZ, R10 ;  /* 0x000000ffff087224 */ /* 0x000fe200078e000a */
        /* <DEDUP_REMOVED lines=9> */
[----:B------:R-:W-:-:S03]  /*1ad50*/  MOV R8, R214 ;  /* 0x000000d600087202 */ /* 0x000fc60000000f00 */
[----:B------:R-:W-:Y:S01]  /*1ad60*/  IMAD.MOV.U32 R9, RZ, RZ, R215 ;  /* 0x000000ffff097224 */ /* 0x000fe200078e00d7 */
[----:B------:R-:W-:Y:S04]  /*1ad70*/  STL [R1+0x204], R214 ;  /* 0x000204d601007387 */ /* 0x000fe80000100800 */
[----:B------:R-:W-:Y:S04]  /*1ad80*/  STL [R1+0x200], R215 ;  /* 0x000200d701007387 */ /* 0x000fe80000100800 */
[----:B------:R1:W-:Y:S01]  /*1ad90*/  LDGSTS.E [R6+0x400c], desc[UR16][R8.64], P1 ;  /* 0x0400c00008067fae */ /* 0x0003e20008921850 */
[----:B---3--:R-:W-:-:S05]  /*1ada0*/  IADD3 R12, P4, R12, R2, RZ ;  /* 0x000000020c0c7210 */ /* 0x008fca0007f9e0ff */
[----:B------:R-:W-:Y:S01]  /*1adb0*/  IMAD.X R213, R213, 0x1, R0, P4 ;  /* 0x00000001d5d57824 */ /* 0x000fe200020e0600 */
[----:B------:R-:W-:Y:S01]  /*1adc0*/  STL [R1+0x3cc], R12 ;  /* 0x0003cc0c01007387 */ /* 0x000fe20000100800 */
[----:B-1----:R-:W-:-:S03]  /*1add0*/  IMAD.MOV.U32 R8, RZ, RZ, R12 ;  /* 0x000000ffff087224 */ /* 0x002fc600078e000c */
[----:B------:R1:W-:Y:S01]  /*1ade0*/  STL [R1+0x3c8], R213 ;  /* 0x0003c8d501007387 */ /* 0x0003e20000100800 */
[----:B------:R-:W-:Y:S02]  /*1adf0*/  MOV R9, R213 ;  /* 0x000000d500097202 */ /* 0x000fe40000000f00 */
[----:B------:R-:W-:-:S03]  /*1ae00*/  ISETP.GT.AND P1, PT, R5, 0x39, PT ;  /* 0x000000390500780c */ /* 0x000fc60003f24270 */
        /* <DEDUP_REMOVED lines=9> */
[----:B------:R-:W-:Y:S01]  /*1aea0*/  IMAD.X R212, R212, 0x1, R0, P3 ;  /* 0x00000001d4d47824 */ /* 0x000fe200018e0600 */
[----:B------:R-:W-:Y:S01]  /*1aeb0*/  MOV R8, R14 ;  /* 0x0000000e00087202 */ /* 0x000fe20000000f00 */
[----:B------:R1:W-:Y:S02]  /*1aec0*/  STL [R1+0x3d4], R14 ;  /* 0x0003d40e01007387 */ /* 0x0003e40000100800 */
[----:B------:R-:W-:Y:S02]  /*1aed0*/  IMAD.MOV.U32 R9, RZ, RZ, R212 ;  /* 0x000000ffff097224 */ /* 0x000fe400078e00d4 */
[----:B------:R-:W-:Y:S04]  /*1aee0*/  STL [R1+0x3d0], R212 ;  /* 0x0003d0d401007387 */ /* 0x000fe80000100800 */
[----:B------:R1:W-:Y:S01]  /*1aef0*/  LDGSTS.E [R6+0xc000], desc[UR16][R8.64], P2 ;  /* 0x0c00000008067fae */ /* 0x0003e20009121850 */
[----:B--2---:R-:W-:-:S05]  /*1af00*/  IADD3 R10, P4, R10, R2, RZ ;  /* 0x000000020a0a7210 */ /* 0x004fca0007f9e0ff */
[----:B------:R-:W-:Y:S01]  /*1af10*/  IMAD.X R11, R11, 0x1, R0, P4 ;  /* 0x000000010b0b7824 */ /* 0x000fe200020e0600 */
[----:B------:R-:W-:Y:S04]  /*1af20*/  STL [R1+0x3dc], R10 ;  /* 0x0003dc0a01007387 */ /* 0x000fe80000100800 */
[----:B------:R2:W-:Y:S01]  /*1af30*/  STL [R1+0x3d8], R11 ;  /* 0x0003d80b01007387 */ /* 0x0005e20000100800 */
[----:B-1----:R-:W-:-:S03]  /*1af40*/  MOV R9, R11 ;  /* 0x0000000b00097202 */ /* 0x002fc60000000f00 */
[----:B------:R-:W3:Y:S04]  /*1af50*/  LDL.LU R14, [R1+0x3f0] ;  /* 0x0003f000010e7983 */ /* 0x000ee80000300800 */
[----:B--2---:R-:W2:Y:S01]  /*1af60*/  LDL.LU R11, [R1+0x3f4] ;  /* 0x0003f400010b7983 */ /* 0x004ea20000300800 */
[----:B------:R-:W-:Y:S01]  /*1af70*/  IMAD.MOV.U32 R8, RZ, RZ, R10 ;  /* 0x000000ffff087224 */ /* 0x000fe200078e000a */
[----:B------:R-:W-:Y:S02]  /*1af80*/  ISETP.GT.AND P2, PT, R5, 0x3a, PT ;  /* 0x0000003a0500780c */ /* 0x000fe40003f44270 */
[----:B------:R-:W2:Y:S04]  /*1af90*/  LDL.LU R212, [R1+0x3fc] ;  /* 0x0003fc0001d47983 */ /* 0x000ea80000300800 */
[----:B------:R1:W-:Y:S04]  /*1afa0*/  LDGSTS.E [R6+0x8004], desc[UR16][R8.64], P1 ;  /* 0x0800400008067fae */ /* 0x0003e80008921850 */
[----:B------:R-:W2:Y:S01]  /*1afb0*/  LDL.LU R10, [R1+0x404] ;  /* 0x00040400010a7983 */ /* 0x000ea20000300800 */
[----:B-1----:R-:W-:-:S04]  /*1afc0*/  SEL R8, RZ, 0x4, !P2 ;  /* 0x00000004ff087807 */ /* 0x002fc80005000000 */
[----:B------:R-:W-:-:S04]  /*1afd0*/  SEL R8, R8, RZ, !P0 ;  /* 0x000000ff08087207 */ /* 0x000fc80004000000 */
[----:B------:R-:W-:Y:S02]  /*1afe0*/  ISETP.NE.U32.AND P2, PT, R8, RZ, PT ;  /* 0x000000ff0800720c */ /* 0x000fe40003f45070 */
[----:B----4-:R-:W-:-:S05]  /*1aff0*/  IADD3 R12, P3, R12, R2, RZ ;  /* 0x000000020c0c7210 */ /* 0x010fca0007f7e0ff */
[--C-:B------:R-:W-:Y:S01]  /*1b000*/  IMAD.X R213, R213, 0x1, R0.reuse, P3 ;  /* 0x00000001d5d57824 */ /* 0x100fe200018e0600 */
[----:B---3--:R-:W-:Y:S01]  /*1b010*/  IADD3 R214, P4, R214, R2, RZ ;  /* 0x00000002d6d67210 */ /* 0x008fe20007f9e0ff */
[----:B------:R-:W-:Y:S01]  /*1b020*/  STL [R1+0x3e4], R12 ;  /* 0x0003e40c01007387 */ /* 0x000fe20000100800 */
[----:B------:R-:W-:Y:S01]  /*1b030*/  MOV R8, R12 ;  /* 0x0000000c00087202 */ /* 0x000fe20000000f00 */
[----:B------:R-:W-:Y:S02]  /*1b040*/  IMAD.MOV.U32 R9, RZ, RZ, R213 ;  /* 0x000000ffff097224 */ /* 0x000fe400078e00d5 */
[----:B------:R1:W-:Y:S01]  /*1b050*/  STL [R1+0x3e0], R213 ;  /* 0x0003e0d501007387 */ /* 0x0003e20000100800 */
[----:B------:R-:W-:-:S03]  /*1b060*/  IMAD.X R215, R215, 0x1, R0, P4 ;  /* 0x00000001d7d77824 */ /* 0x000fc600020e0600 */
[----:B------:R-:W-:Y:S04]  /*1b070*/  STL [R1+0x3ec], R214 ;  /* 0x0003ecd601007387 */ /* 0x000fe80000100800 */
[----:B------:R3:W-:Y:S04]  /*1b080*/  LDGSTS.E [R6+0xc004], desc[UR16][R8.64], P1 ;  /* 0x0c00400008067fae */ /* 0x0007e80008921850 */
[----:B-1----:R-:W4:Y:S01]  /*1b090*/  LDL.LU R213, [R1+0x3f8] ;  /* 0x0003f80001d57983 */ /* 0x002f220000300800 */
[----:B------:R-:W-:-:S03]  /*1b0a0*/  ISETP.GT.AND P1, PT, R5, 0x3b, PT ;  /* 0x0000003b0500780c */ /* 0x000fc60003f24270 */
[----:B------:R-:W-:Y:S04]  /*1b0b0*/  STL [R1+0x3e8], R215 ;  /* 0x0003e8d701007387 */ /* 0x000fe80000100800 */
[----:B------:R-:W4:Y:S01]  /*1b0c0*/  LDL.LU R12, [R1+0x400] ;  /* 0x00040000010c7983 */ /* 0x000f220000300800 */
[----:B---3--:R-:W-:Y:S01]  /*1b0d0*/  IMAD.MOV.U32 R8, RZ, RZ, R214 ;  /* 0x000000ffff087224 */ /* 0x008fe200078e00d6 */
[----:B------:R-:W-:-:S05]  /*1b0e0*/  MOV R9, R215 ;  /* 0x000000d700097202 */ /* 0x000fca0000000f00 */
[----:B------:R1:W-:Y:S02]  /*1b0f0*/  LDGSTS.E [R6+0x8008], desc[UR16][R8.64], P2 ;  /* 0x0800800008067fae */ /* 0x0003e40009121850 */
[----:B-1----:R-:W-:-:S04]  /*1b100*/  SEL R8, RZ, 0x4, !P1 ;  /* 0x00000004ff087807 */ /* 0x002fc80004800000 */
[----:B------:R-:W-:-:S04]  /*1b110*/  SEL R8, R8, RZ, !P0 ;  /* 0x000000ff08087207 */ /* 0x000fc80004000000 */
[----:B------:R-:W-:Y:S02]  /*1b120*/  ISETP.NE.U32.AND P1, PT, R8, RZ, PT ;  /* 0x000000ff0800720c */ /* 0x000fe40003f25070 */
[----:B--2---:R-:W-:-:S05]  /*1b130*/  IADD3 R11, P3, R11, R2, RZ ;  /* 0x000000020b0b7210 */ /* 0x004fca0007f7e0ff */
[----:B------:R-:W-:Y:S01]  /*1b140*/  IMAD.X R14, R14, 0x1, R0, P3 ;  /* 0x000000010e0e7824 */ /* 0x000fe200018e0600 */
[----:B------:R-:W-:Y:S01]  /*1b150*/  STL [R1+0x3f4], R11 ;  /* 0x0003f40b01007387 */ /* 0x000fe20000100800 */
[----:B------:R-:W-:-:S03]  /*1b160*/  IMAD.MOV.U32 R8, RZ, RZ, R11 ;  /* 0x000000ffff087224 */ /* 0x000fc600078e000b */
[----:B------:R1:W-:Y:S01]  /*1b170*/  STL [R1+0x3f0], R14 ;  /* 0x0003f00e01007387 */ /* 0x0003e20000100800 */
[----:B------:R-:W-:-:S05]  /*1b180*/  MOV R9, R14 ;  /* 0x0000000e00097202 */ /* 0x000fca0000000f00 */
[----:B------:R2:W-:Y:S04]  /*1b190*/  LDGSTS.E [R6+0xc008], desc[UR16][R8.64], P2 ;  /* 0x0c00800008067fae */ /* 0x0005e80009121850 */
[----:B-1----:R-:W3:Y:S04]  /*1b1a0*/  LDL.LU R14, [R1+0x208] ;  /* 0x00020800010e7983 */ /* 0x002ee80000300800 */
[----:B------:R-:W3:Y:S01]  /*1b1b0*/  LDL.LU R11, [R1+0x20c] ;  /* 0x00020c00010b7983 */ /* 0x000ee20000300800 */
[-C--:B------:R-:W-:Y:S02]  /*1b1c0*/  IADD3 R212, P2, R212, R2.reuse, RZ ;  /* 0x00000002d4d47210 */ /* 0x080fe40007f5e0ff */
[----:B------:R-:W-:-:S02]  /*1b1d0*/  IADD3 R10, P3, R10, R2, RZ ;  /* 0x000000020a0a7210 */ /* 0x000fc40007f7e0ff */
[----:B--2---:R-:W-:Y:S01]  /*1b1e0*/  MOV R8, R212 ;  /* 0x000000d400087202 */ /* 0x004fe20000000f00 */
[----:B------:R-:W-:Y:S01]  /*1b1f0*/  STL [R1+0x3fc], R212 ;  /* 0x0003fcd401007387 */ /* 0x000fe20000100800 */
[----:B----4-:R-:W-:-:S04]  /*1b200*/  IMAD.X R213, R213, 0x1, R0, P2 ;  /* 0x00000001d5d57824 */ /* 0x010fc800010e0600 */
[----:B------:R-:W-:Y:S01]  /*1b210*/  IMAD.MOV.U32 R9, RZ, RZ, R213 ;  /* 0x000000ffff097224 */ /* 0x000fe200078e00d5 */
[----:B------:R1:W-:Y:S01]  /*1b220*/  STL [R1+0x3f8], R213 ;  /* 0x0003f8d501007387 */ /* 0x0003e20000100800 */
[----:B------:R-:W-:-:S03]  /*1b230*/  IMAD.X R12, R12, 0x1, R0, P3 ;  /* 0x000000010c0c7824 */ /* 0x000fc600018e0600 */
[----:B------:R-:W-:Y:S04]  /*1b240*/  STL [R1+0x404], R10 ;  /* 0x0004040a01007387 */ /* 0x000fe80000100800 */
[----:B------:R2:W-:Y:S04]  /*1b250*/  LDGSTS.E [R6+0x800c], desc[UR16][R8.64], P1 ;  /* 0x0800c00008067fae */ /* 0x0005e80008921850 */
[----:B------:R4:W-:Y:S04]  /*1b260*/  STL [R1+0x400], R12 ;  /* 0x0004000c01007387 */ /* 0x0009e80000100800 */
[----:B-1----:R-:W3:Y:S01]  /*1b270*/  LDL.LU R213, [R1+0x210] ;  /* 0x0002100001d57983 */ /* 0x002ee20000300800 */
[----:B--2---:R-:W-:Y:S01]  /*1b280*/  IMAD.MOV.U32 R8, RZ, RZ, R10 ;  /* 0x000000ffff087224 */ /* 0x004fe200078e000a */
[----:B------:R-:W-:-:S02]  /*1b290*/  MOV R9, R12 ;  /* 0x0000000c00097202 */ /* 0x000fc40000000f00 */
[----:B------:R-:W2:Y:S04]  /*1b2a0*/  LDL.LU R212, [R1+0x214] ;  /* 0x0002140001d47983 */ /* 0x000ea80000300800 */
[----:B----4-:R-:W4:Y:S04]  /*1b2b0*/  LDL.LU R12, [R1+0x218] ;  /* 0x00021800010c7983 */ /* 0x010f280000300800 */
[----:B------:R1:W-:Y:S01]  /*1b2c0*/  LDGSTS.E [R6+0xc00c], desc[UR16][R8.64], P1 ;  /* 0x0c00c00008067fae */ /* 0x0003e20008921850 */
[----:B------:R-:W-:-:S03]  /*1b2d0*/  ISETP.GT.AND P1, PT, R5, 0x1c, PT ;  /* 0x0000001c0500780c */ /* 0x000fc60003f24270 */
[----:B------:R-:W4:Y:S01]  /*1b2e0*/  LDL.LU R10, [R1+0x21c] ;  /* 0x00021c00010a7983 */ /* 0x000f220000300800 */
[----:B-1----:R-:W-:Y:S02]  /*1b2f0*/  SEL R6, RZ, 0x4, !P1 ;  /* 0x00000004ff067807 */ /* 0x002fe40004800000 */
[----:B---3--:R-:W-:-:S05]  /*1b300*/  IADD3 R11, P1, R11, R2, RZ ;  /* 0x000000020b0b7210 */ /* 0x008fca0007f3e0ff */
[----:B------:R-:W-:Y:S01]  /*1b310*/  IMAD.X R14, R14, 0x1, R0, P1 ;  /* 0x000000010e0e7824 */ /* 0x000fe200008e0600 */
[----:B------:R-:W-:Y:S04]  /*1b320*/  STL [R1+0x20c], R11 ;  /* 0x00020c0b01007387 */ /* 0x000fe80000100800 */
[----:B------:R1:W-:Y:S04]  /*1b330*/  STL [R1+0x208], R14 ;  /* 0x0002080e01007387 */ /* 0x0003e80000100800 */
[----:B------:R-:W3:Y:S01]  /*1b340*/  LDL.LU R215, [R1+0x220] ;  /* 0x0002200001d77983 */ /* 0x000ee20000300800 */
[----:B------:R-:W-:-:S03]  /*1b350*/  IMAD.MOV.U32 R9, RZ, RZ, R14 ;  /* 0x000000ffff097224 */ /* 0x000fc600078e000e */
[----:B------:R-:W3:Y:S01]  /*1b360*/  LDL.LU R214, [R1+0x224] ;  /* 0x0002240001d67983 */ /* 0x000ee20000300800 */
[----:B------:R-:W-:-:S03]  /*1b370*/  MOV R8, R11 ;  /* 0x0000000b00087202 */ /* 0x000fc60000000f00 */
[----:B-1----:R-:W3:Y:S04]  /*1b380*/  LDL.LU R14, [R1+0x228] ;  /* 0x00022800010e7983 */ /* 0x002ee80000300800 */
[----:B------:R-:W3:Y:S01]  /*1b390*/  LDL.LU R11, [R1+0x22c] ;  /* 0x00022c00010b7983 */ /* 0x000ee20000300800 */
        /* <DEDUP_REMOVED lines=9> */
[----:B--2---:R-:W-:-:S05]  /*1b430*/  IADD3 R212, P3, R212, R2, RZ ;  /* 0x00000002d4d47210 */ /* 0x004fca0007f7e0ff */
[----:B------:R-:W-:Y:S01]  /*1b440*/  IMAD.X R213, R213, 0x1, R0, P3 ;  /* 0x00000001d5d57824 */ /* 0x000fe200018e0600 */
[----:B------:R-:W-:Y:S01]  /*1b450*/  STL [R1+0x214], R212 ;  /* 0x000214d401007387 */ /* 0x000fe20000100800 */
[----:B------:R-:W-:Y:S01]  /*1b460*/  IMAD.MOV.U32 R8, RZ, RZ, R212 ;  /* 0x000000ffff087224 */ /* 0x000fe200078e00d4 */
[----:B----4-:R-:W-:Y:S01]  /*1b470*/  IADD3 R10, P4, R10, R2, RZ ;  /* 0x000000020a0a7210 */ /* 0x010fe20007f9e0ff */
[----:B------:R-:W-:-:S03]  /*1b480*/  IMAD.MOV.U32 R9, RZ, RZ, R213 ;  /* 0x000000ffff097224 */ /* 0x000fc600078e00d5 */
[----:B------:R-:W-:Y:S01]  /*1b490*/  IADD3.X R12, R12, R0, RZ, P4, !PT ;  /* 0x000000000c0c7210 */ /* 0x000fe200027fe4ff */
[----:B------:R1:W-:Y:S04]  /*1b4a0*/  STL [R1+0x210], R213 ;  /* 0x000210d501007387 */ /* 0x0003e80000100800 */
[----:B------:R-:W-:Y:S04]  /*1b4b0*/  STL [R1+0x21c], R10 ;  /* 0x00021c0a01007387 */ /* 0x000fe80000100800 */
[----:B------:R2:W-:Y:S04]  /*1b4c0*/  STL [R1+0x218], R12 ;  /* 0x0002180c01007387 */ /* 0x0005e80000100800 */
[----:B------:R4:W-:Y:S01]  /*1b4d0*/  LDGSTS.E [R6+0x4000], desc[UR16][R8.64], P2 ;  /* 0x0400000008067fae */ /* 0x0009e20009121850 */
[----:B------:R-:W-:-:S03]  /*1b4e0*/  ISETP.GT.AND P2, PT, R5, 0x1e, PT ;  /* 0x0000001e0500780c */ /* 0x000fc60003f44270 */
[----:B-1----:R-:W3:Y:S04]  /*1b4f0*/  LDL.LU R213, [R1+0x230] ;  /* 0x0002300001d57983 */ /* 0x002ee80000300800 */
[----:B------:R-:W3:Y:S01]  /*1b500*/  LDL.LU R212, [R1+0x234] ;  /* 0x0002340001d47983 */ /* 0x000ee20000300800 */
[----:B----4-:R-:W-:Y:S01]  /*1b510*/  MOV R8, R10 ;  /* 0x0000000a00087202 */ /* 0x010fe20000000f00 */
[----:B------:R-:W-:Y:S02]  /*1b520*/  IMAD.MOV.U32 R9, RZ, RZ, R12 ;  /* 0x000000ffff097224 */ /* 0x000fe400078e000c */
[----:B--2---:R-:W2:Y:S04]  /*1b530*/  LDL.LU R12, [R1+0x238] ;  /* 0x00023800010c7983 */ /* 0x004ea80000300800 */
[----:B------:R-:W4:Y:S04]  /*1b540*/  LDL.LU R10, [R1+0x23c] ;  /* 0x00023c00010a7983 */ /* 0x000f280000300800 */
[----:B------:R1:W-:Y:S02]  /*1b550*/  LDGSTS.E [R6+0x4], desc[UR16][R8.64], P1 ;  /* 0x0000400008067fae */ /* 0x0003e40008921850 */
[----:B-1----:R-:W-:-:S04]  /*1b560*/  SEL R8, RZ, 0x4, !P2 ;  /* 0x00000004ff087807 */ /* 0x002fc80005000000 */
[----:B------:R-:W-:Y:S02]  /*1b570*/  SEL R8, R8, RZ, !P0 ;  /* 0x000000ff08087207 */ /* 0x000fe40004000000 */
[----:B---3--:R-:W-:Y:S02]  /*1b580*/  IADD3 R214, P3, R214, R2, RZ ;  /* 0x00000002d6d67210 */ /* 0x008fe40007f7e0ff */
[----:B------:R-:W-:-:S03]  /*1b590*/  ISETP.NE.U32.AND P2, PT, R8, RZ, PT ;  /* 0x000000ff0800720c */ /* 0x000fc60003f45070 */
[----:B------:R-:W-:Y:S01]  /*1b5a0*/  IMAD.X R215, R215, 0x1, R0, P3 ;  /* 0x00000001d7d77824 */ /* 0x000fe200018e0600 */
[----:B------:R-:W-:Y:S01]  /*1b5b0*/  IADD3 R11, P4, R11, R2, RZ ;  /* 0x000000020b0b7210 */ /* 0x000fe20007f9e0ff */
[----:B------:R-:W-:Y:S02]  /*1b5c0*/  IMAD.MOV.U32 R8, RZ, RZ, R214 ;  /* 0x000000ffff087224 */ /* 0x000fe400078e00d6 */
[----:B------:R-:W-:Y:S01]  /*1b5d0*/  IMAD.MOV.U32 R9, RZ, RZ, R215 ;  /* 0x000000ffff097224 */ /* 0x000fe200078e00d7 */
[----:B------:R-:W-:Y:S01]  /*1b5e0*/  IADD3.X R14, R14, R0, RZ, P4, !PT ;  /* 0x000000000e0e7210 */ /* 0x000fe200027fe4ff */
[----:B------:R1:W-:Y:S04]  /*1b5f0*/  STL [R1+0x224], R214 ;  /* 0x000224d601007387 */ /* 0x0003e80000100800 */
[----:B------:R-:W-:Y:S04]  /*1b600*/  STL [R1+0x220], R215 ;  /* 0x000220d701007387 */ /* 0x000fe80000100800 */
[----:B------:R3:W-:Y:S04]  /*1b610*/  STL [R1+0x22c], R11 ;  /* 0x00022c0b01007387 */ /* 0x0007e80000100800 */
[----:B------:R3:W-:Y:S04]  /*1b620*/  LDGSTS.E [R6+0x4004], desc[UR16][R8.64], P1 ;  /* 0x0400400008067fae */ /* 0x0007e80008921850 */
[----:B------:R3:W-:Y:S04]  /*1b630*/  STL [R1+0x228], R14 ;  /* 0x0002280e01007387 */ /* 0x0007e80000100800 */
[----:B-1----:R-:W2:Y:S01]  /*1b640*/  LDL.LU R214, [R1+0x240] ;  /* 0x0002400001d67983 */ /* 0x002ea20000300800 */
[----:B---3--:R-:W-:-:S03]  /*1b650*/  MOV R8, R11 ;  /* 0x0000000b00087202 */ /* 0x008fc60000000f00 */
[----:B------:R-:W3:Y:S01]  /*1b660*/  LDL.LU R11, [R1+0x244] ;  /* 0x00024400010b7983 */ /* 0x000ee20000300800 */
[----:B------:R-:W-:-:S03]  /*1b670*/  IMAD.MOV.U32 R9, RZ, RZ, R14 ;  /* 0x000000ffff097224 */ /* 0x000fc600078e000e */
[----:B------:R-:W3:Y:S04]  /*1b680*/  LDL.LU R14, [R1+0x408] ;  /* 0x00040800010e7983 */ /* 0x000ee80000300800 */
[----:B------:R-:W3:Y:S01]  /*1b690*/  LDL.LU R215, [R1+0x40c] ;  /* 0x00040c0001d77983 */ /* 0x000ee20000300800 */
[----:B------:R-:W-:-:S03]  /*1b6a0*/  ISETP.GT.AND P1, PT, R5, 0x1f, PT ;  /* 0x0000001f0500780c */ /* 0x000fc60003f24270 */
[----:B------:R1:W-:Y:S02]  /*1b6b0*/  LDGSTS.E [R6+0x8], desc[UR16][R8.64], P2 ;  /* 0x0000800008067fae */ /* 0x0003e40009121850 */
[----:B-1----:R-:W-:-:S04]  /*1b6c0*/  SEL R8, RZ, 0x4, !P1 ;  /* 0x00000004ff087807 */ /* 0x002fc80004800000 */
[----:B------:R-:W-:-:S04]  /*1b6d0*/  SEL R8, R8, RZ, !P0 ;  /* 0x000000ff08087207 */ /* 0x000fc80004000000 */
[----:B------:R-:W-:Y:S02]  /*1b6e0*/  ISETP.NE.U32.AND P1, PT, R8, RZ, PT ;  /* 0x000000ff0800720c */ /* 0x000fe40003f25070 */
[----:B------:R-:W-:-:S05]  /*1b6f0*/  IADD3 R212, P3, R212, R2, RZ ;  /* 0x00000002d4d47210 */ /* 0x000fca0007f7e0ff */
[----:B------:R-:W-:Y:S01]  /*1b700*/  IMAD.X R213, R213, 0x1, R0, P3 ;  /* 0x00000001d5d57824 */ /* 0x000fe200018e0600 */
[----:B----4-:R-:W-:Y:S01]  /*1b710*/  IADD3 R10, P4, R10, R2, RZ ;  /* 0x000000020a0a7210 */ /* 0x010fe20007f9e0ff */
[----:B------:R-:W-:Y:S03]  /*1b720*/  STL [R1+0x234], R212 ;  /* 0x000234d401007387 */ /* 0x000fe60000100800 */
[----:B--2---:R-:W-:Y:S01]  /*1b730*/  IADD3.X R12, R12, R0, RZ, P4, !PT ;  /* 0x000000000c0c7210 */ /* 0x004fe200027fe4ff */
[----:B------:R1:W-:Y:S01]  /*1b740*/  STL [R1+0x230], R213 ;  /* 0x000230d501007387 */ /* 0x0003e20000100800 */
[----:B------:R-:W-:-:S03]  /*1b750*/  IMAD.MOV.U32 R9, RZ, RZ, R213 ;  /* 0x000000ffff097224 */ /* 0x000fc600078e00d5 */
[----:B------:R-:W-:Y:S01]  /*1b760*/  STL [R1+0x23c], R10 ;  /* 0x00023c0a01007387 */ /* 0x000fe20000100800 */
[----:B------:R-:W-:-:S03]  /*1b770*/  IMAD.MOV.U32 R8, RZ, RZ, R212 ;  /* 0x000000ffff087224 */ /* 0x000fc600078e00d4 */
[----:B------:R2:W-:Y:S04]  /*1b780*/  STL [R1+0x238], R12 ;  /* 0x0002380c01007387 */ /* 0x0005e80000100800 */
[----:B-1----:R-:W4:Y:S04]  /*1b790*/  LDL.LU R213, [R1+0x410] ;  /* 0x0004100001d57983 */ /* 0x002f280000300800 */
[----:B------:R-:W4:Y:S04]  /*1b7a0*/  LDL.LU R212, [R1+0x414] ;  /* 0x0004140001d47983 */ /* 0x000f280000300800 */
[----:B------:R1:W-:Y:S01]  /*1b7b0*/  LDGSTS.E [R6+0x4008], desc[UR16][R8.64], P2 ;  /* 0x0400800008067fae */ /* 0x0003e20009121850 */
[----:B------:R-:W-:-:S02]  /*1b7c0*/  ISETP.GT.AND P2, PT, R5, 0x3c, PT ;  /* 0x0000003c0500780c */ /* 0x000fc40003f44270 */
[----:B-1----:R-:W-:Y:S01]  /*1b7d0*/  MOV R8, R10 ;  /* 0x0000000a00087202 */ /* 0x002fe20000000f00 */
[----:B------:R-:W-:Y:S02]  /*1b7e0*/  IMAD.MOV.U32 R9, RZ, RZ, R12 ;  /* 0x000000ffff097224 */ /* 0x000fe400078e000c */
[----:B--2---:R-:W2:Y:S04]  /*1b7f0*/  LDL.LU R12, [R1+0x41c] ;  /* 0x00041c00010c7983 */ /* 0x004ea80000300800 */
[----:B------:R1:W-:Y:S04]  /*1b800*/  LDGSTS.E [R6+0xc], desc[UR16][R8.64], P1 ;  /* 0x0000c00008067fae */ /* 0x0003e80008921850 */
[----:B------:R-:W2:Y:S01]  /*1b810*/  LDL.LU R10, [R1+0x424] ;  /* 0x00042400010a7983 */ /* 0x000ea20000300800 */
[----:B-1----:R-:W-:-:S02]  /*1b820*/  SEL R8, RZ, 0x4, !P2 ;  /* 0x00000004ff087807 */ /* 0x002fc40005000000 */
[----:B---3--:R-:W-:-:S05]  /*1b830*/  IADD3 R11, P3, R11, R2, RZ ;  /* 0x000000020b0b7210 */ /* 0x008fca0007f7e0ff */
[----:B------:R-:W-:Y:S01]  /*1b840*/  IMAD.X R214, R214, 0x1, R0, P3 ;  /* 0x00000001d6d67824 */ /* 0x000fe200018e0600 */
[----:B------:R-:W-:Y:S01]  /*1b850*/  IADD3 R215, P4, R215, R2, RZ ;  /* 0x00000002d7d77210 */ /* 0x000fe20007f9e0ff */
[----:B------:R-:W-:Y:S01]  /*1b860*/  STL [R1+0x244], R11 ;  /* 0x0002440b01007387 */ /* 0x000fe20000100800 */
[----:B------:R-:W-:Y:S01]  /*1b870*/  SEL R8, R8, RZ, !P0 ;  /* 0x000000ff08087207 */ /* 0x000fe20004000000 */
[----:B------:R-:W-:Y:S01]  /*1b880*/  IMAD.MOV.U32 R9, RZ, RZ, R214 ;  /* 0x000000ffff097224 */ /* 0x000fe200078e00d6 */
[----:B------:R-:W-:Y:S01]  /*1b890*/  IADD3.X R14, R14, R0, RZ, P4, !PT ;  /* 0x000000000e0e7210 */ /* 0x000fe200027fe4ff */
[----:B------:R1:W-:Y:S01]  /*1b8a0*/  STL [R1+0x240], R214 ;  /* 0x000240d601007387 */ /* 0x0003e20000100800 */
[----:B------:R-:W-:-:S03]  /*1b8b0*/  ISETP.NE.U32.AND P2, PT, R8, RZ, PT ;  /* 0x000000ff0800720c */ /* 0x000fc60003f45070 */
[----:B------:R-:W-:Y:S01]  /*1b8c0*/  STL [R1+0x40c], R215 ;  /* 0x00040cd701007387 */ /* 0x000fe20000100800 */
[----:B------:R-:W-:-:S03]  /*1b8d0*/  IMAD.MOV.U32 R8, RZ, RZ, R11 ;  /* 0x000000ffff087224 */ /* 0x000fc600078e000b */
[----:B-1----:R-:W3:Y:S04]  /*1b8e0*/  LDL.LU R214, [R1+0x418] ;  /* 0x0004180001d67983 */ /* 0x002ee80000300800 */
[----:B------:R1:W-:Y:S04]  /*1b8f0*/  STL [R1+0x408], R14 ;  /* 0x0004080e01007387 */ /* 0x0003e80000100800 */
[----:B------:R-:W3:Y:S04]  /*1b900*/  LDL.LU R11, [R1+0x420] ;  /* 0x00042000010b7983 */ /* 0x000ee80000300800 */
[----:B------:R1:W-:Y:S01]  /*1b910*/  LDGSTS.E [R6+0x400c], desc[UR16][R8.64], P1 ;  /* 0x0400c00008067fae */ /* 0x0003e20008921850 */
[----:B------:R-:W-:-:S02]  /*1b920*/  ISETP.GT.AND P1, PT, R5, 0x3d, PT ;  /* 0x0000003d0500780c */ /* 0x000fc40003f24270 */
[----:B-1----:R-:W-:Y:S01]  /*1b930*/  MOV R8, R215 ;  /* 0x000000d700087202 */ /* 0x002fe20000000f00 */
[----:B------:R-:W-:Y:S02]  /*1b940*/  IMAD.MOV.U32 R9, RZ, RZ, R14 ;  /* 0x000000ffff097224 */ /* 0x000fe400078e000e */
[----:B------:R-:W3:Y:S04]  /*1b950*/  LDL.LU R14, [R1+0x704] ;  /* 0x00070400010e7983 */ /* 0x000ee80000300800 */
[----:B------:R1:W-:Y:S02]  /*1b960*/  LDGSTS.E [R6+0x8000], desc[UR16][R8.64], P2 ;  /* 0x0800000008067fae */ /* 0x0003e40009121850 */
[----:B-1----:R-:W-:-:S04]  /*1b970*/  SEL R8, RZ, 0x4, !P1 ;  /* 0x00000004ff087807 */ /* 0x002fc80004800000 */
[----:B------:R-:W-:-:S04]  /*1b980*/  SEL R8, R8, RZ, !P0 ;  /* 0x000000ff08087207 */ /* 0x000fc80004000000 */
[----:B------:R-:W-:Y:S02]  /*1b990*/  ISETP.NE.U32.AND P1, PT, R8, RZ, PT ;  /* 0x000000ff0800720c */ /* 0x000fe40003f25070 */
[----:B----4-:R-:W-:-:S05]  /*1b9a0*/  IADD3 R212, P3, R212, R2, RZ ;  /* 0x00000002d4d47210 */ /* 0x010fca0007f7e0ff */
[----:B------:R-:W-:Y:S01]  /*1b9b0*/  IMAD.X R213, R213, 0x1, R0, P3 ;  /* 0x00000001d5d57824 */ /* 0x000fe200018e0600 */
[----:B------:R-:W-:-:S03]  /*1b9c0*/  MOV R8, R212 ;  /* 0x000000d400087202 */ /* 0x000fc60000000f00 */
[----:B------:R-:W-:-:S05]  /*1b9d0*/  IMAD.MOV.U32 R9, RZ, RZ, R213 ;  /* 0x000000ffff097224 */ /* 0x000fca00078e00d5 */
[----:B------:R1:W-:Y:S01]  /*1b9e0*/  LDGSTS.E [R6+0xc000], desc[UR16][R8.64], P2 ;  /* 0x0c00000008067fae */ /* 0x0003e20009121850 */
[----:B--2---:R-:W-:-:S03]  /*1b9f0*/  IADD3 R12, P2, R12, R2, RZ ;  /* 0x000000020c0c7210 */ /* 0x004fc60007f5e0ff */
[----:B------:R-:W-:Y:S04]  /*1ba00*/  STL [R1+0x414], R212 ;  /* 0x000414d401007387 */ /* 0x000fe80000100800 */
[----:B------:R2:W-:Y:S01]  /*1ba10*/  STL [R1+0x410], R213 ;  /* 0x000410d501007387 */ /* 0x0005e20000100800 */
[----:B------:R-:W-:Y:S01]  /*1ba20*/  IADD3 R10, P3, R10, R2, RZ ;  /* 0x000000020a0a7210 */ /* 0x000fe20007f7e0ff */
[----:B-1----:R-:W-:Y:S02]  /*1ba30*/  IMAD.MOV.U32 R8, RZ, RZ, R12 ;  /* 0x000000ffff087224 */ /* 0x002fe400078e000c */
[----:B--2---:R-:W2:Y:S04]  /*1ba40*/  LDL.LU R213, [R1+0x428] ;  /* 0x0004280001d57983 */ /* 0x004ea80000300800 */
[----:B------:R-:W4:Y:S04]  /*1ba50*/  LDL.LU R212, [R1+0x42c] ;  /* 0x00042c0001d47983 */ /* 0x000f280000300800 */
[----:B------:R1:W-:Y:S01]  /*1ba60*/  STL [R1+0x41c], R12 ;  /* 0x00041c0c01007387 */ /* 0x0003e20000100800 */
[----:B---3--:R-:W-:-:S04]  /*1ba70*/  IMAD.X R214, R214, 0x1, R0, P2 ;  /* 0x00000001d6d67824 */ /* 0x008fc800010e0600 */
[----:B------:R-:W-:Y:S01]  /*1ba80*/  IMAD.MOV.U32 R9, RZ, RZ, R214 ;  /* 0x000000ffff097224 */ /* 0x000fe200078e00d6 */
[----:B------:R-:W-:Y:S01]  /*1ba90*/  STL [R1+0x418], R214 ;  /* 0x000418d601007387 */ /* 0x000fe20000100800 */
[----:B------:R-:W-:-:S03]  /*1baa0*/  IADD3.X R11, R11, R0, RZ, P3, !PT ;  /* 0x000000000b0b7210 */ /* 0x000fc60001ffe4ff */
[----:B------:R3:W-:Y:S04]  /*1bab0*/  STL [R1+0x424], R10 ;  /* 0x0004240a01007387 */ /* 0x0007e80000100800 */
[----:B------:R3:W-:Y:S04]  /*1bac0*/  LDGSTS.E [R6+0x8004], desc[UR16][R8.64], P1 ;  /* 0x0800400008067fae */ /* 0x0007e80008921850 */
[----:B------:R3:W-:Y:S04]  /*1bad0*/  STL [R1+0x420], R11 ;  /* 0x0004200b01007387 */ /* 0x0007e80000100800 */
[----:B-1----:R-:W2:Y:S01]  /*1bae0*/  LDL.LU R12, [R1+0x430] ;  /* 0x00043000010c7983 */ /* 0x002ea20000300800 */
[----:B---3--:R-:W-:-:S03]  /*1baf0*/  MOV R8, R10 ;  /* 0x0000000a00087202 */ /* 0x008fc60000000f00 */
[----:B------:R-:W3:Y:S01]  /*1bb00*/  LDL.LU R10, [R1+0x434] ;  /* 0x00043400010a7983 */ /* 0x000ee20000300800 */
[----:B------:R-:W-:Y:S02]  /*1bb10*/  IMAD.MOV.U32 R9, RZ, RZ, R11 ;  /* 0x000000ffff097224 */ /* 0x000fe400078e000b */
[----:B------:R-:W1:Y:S03]  /*1bb20*/  S2R R11, SR_TID.X ;  /* 0x00000000000b7919 */ /* 0x000e660000002100 */
[----:B------:R1:W-:Y:S01]  /*1bb30*/  LDGSTS.E [R6+0xc004], desc[UR16][R8.64], P1 ;  /* 0x0c00400008067fae */ /* 0x0003e20008921850 */
[C---:B------:R-:W-:Y:S02]  /*1bb40*/  ISETP.GT.AND P1, PT, R5.reuse, 0x3e, PT ;  /* 0x0000003e0500780c */ /* 0x040fe40003f24270 */
[----:B------:R-:W-:Y:S01]  /*1bb50*/  ISETP.GT.AND P2, PT, R5, 0x3f, PT ;  /* 0x0000003f0500780c */ /* 0x000fe20003f44270 */
[----:B------:R-:W3:Y:S01]  /*1bb60*/  LDL.LU R214, [R1+0x43c] ;  /* 0x00043c0001d67983 */ /* 0x000ee20000300800 */
[----:B-1----:R-:W-:-:S04]  /*1bb70*/  SEL R8, RZ, 0x4, !P1 ;  /* 0x00000004ff087807 */ /* 0x002fc80004800000 */
[----:B------:R-:W-:-:S04]  /*1bb80*/  SEL R8, R8, RZ, !P0 ;  /* 0x000000ff08087207 */ /* 0x000fc80004000000 */
[----:B------:R-:W-:Y:S02]  /*1bb90*/  ISETP.NE.U32.AND P3, PT, R8, RZ, PT ;  /* 0x000000ff0800720c */ /* 0x000fe40003f65070 */
[----:B------:R-:W-:Y:S02]  /*1bba0*/  LOP3.LUT R8, R11, 0x3f, RZ, 0xc0, !PT ;  /* 0x0000003f0b087812 */ /* 0x000fe400078ec0ff */
[----:B----4-:R-:W-:-:S05]  /*1bbb0*/  IADD3 R212, P1, R212, R2, RZ ;  /* 0x00000002d4d47210 */ /* 0x010fca0007f3e0ff */
[----:B--2---:R-:W-:Y:S01]  /*1bbc0*/  IMAD.X R213, R213, 0x1, R0, P1 ;  /* 0x00000001d5d57824 */ /* 0x004fe200008e0600 */
[----:B------:R-:W-:Y:S02]  /*1bbd0*/  ISETP.GE.AND P1, PT, R8, R5, PT ;  /* 0x000000050800720c */ /* 0x000fe40003f26270 */
[----:B------:R-:W-:Y:S01]  /*1bbe0*/  SEL R5, RZ, 0x4, !P2 ;  /* 0x00000004ff057807 */ /* 0x000fe20005000000 */
[----:B------:R-:W-:Y:S01]  /*1bbf0*/  STL [R1+0x42c], R212 ;  /* 0x00042cd401007387 */ /* 0x000fe20000100800 */
[----:B------:R-:W-:Y:S02]  /*1bc00*/  IMAD.MOV.U32 R9, RZ, RZ, R213 ;  /* 0x000000ffff097224 */ /* 0x000fe400078e00d5 */
[----:B------:R-:W-:Y:S01]  /*1bc10*/  SEL R5, R5, RZ, !P0 ;  /* 0x000000ff05057207 */ /* 0x000fe20004000000 */
[----:B------:R1:W-:Y:S04]  /*1bc20*/  STL [R1+0x428], R213 ;  /* 0x000428d501007387 */ /* 0x0003e80000100800 */
[----:B------:R-:W2:Y:S01]  /*1bc30*/  LDL.LU R11, [R1+0x444] ;  /* 0x00044400010b7983 */ /* 0x000ea20000300800 */
[----:B------:R-:W-:-:S03]  /*1bc40*/  ISETP.NE.U32.AND P2, PT, R5, RZ, PT ;  /* 0x000000ff0500720c */ /* 0x000fc60003f45070 */
[----:B-1----:R-:W4:Y:S01]  /*1bc50*/  LDL.LU R213, [R1+0x440] ;  /* 0x0004400001d57983 */ /* 0x002f220000300800 */
[----:B---3--:R-:W-:-:S05]  /*1bc60*/  IADD3 R10, P4, R10, R2, RZ ;  /* 0x000000020a0a7210 */ /* 0x008fca0007f9e0ff */
[----:B------:R-:W-:Y:S01]  /*1bc70*/  IMAD.X R12, R12, 0x1, R0, P4 ;  /* 0x000000010c0c7824 */ /* 0x000fe200020e0600 */
[----:B------:R1:W-:Y:S04]  /*1bc80*/  STL [R1+0x434], R10 ;  /* 0x0004340a01007387 */ /* 0x0003e80000100800 */
[----:B------:R3:W-:Y:S04]  /*1bc90*/  STL [R1+0x430], R12 ;  /* 0x0004300c01007387 */ /* 0x0007e80000100800 */
[----:B------:R-:W4:Y:S01]  /*1bca0*/  LDL.LU R5, [R1+0x438] ;  /* 0x0004380001057983 */ /* 0x000f220000300800 */
[----:B------:R-:W-:-:S03]  /*1bcb0*/  MOV R8, R212 ;  /* 0x000000d400087202 */ /* 0x000fc60000000f00 */
[----:B------:R-:W4:Y:S04]  /*1bcc0*/  LDL.LU R212, [R1+0x448] ;  /* 0x0004480001d47983 */ /* 0x000f280000300800 */
[----:B------:R1:W-:Y:S02]  /*1bcd0*/  LDGSTS.E [R6+0x8008], desc[UR16][R8.64], P3 ;  /* 0x0800800008067fae */ /* 0x0003e40009921850 */
[----:B-1----:R-:W-:Y:S01]  /*1bce0*/  MOV R8, R10 ;  /* 0x0000000a00087202 */ /* 0x002fe20000000f00 */
[----:B------:R-:W-:Y:S01]  /*1bcf0*/  IMAD.MOV.U32 R9, RZ, RZ, R12 ;  /* 0x000000ffff097224 */ /* 0x000fe200078e000c */
[----:B------:R-:W4:Y:S04]  /*1bd00*/  LDL.LU R10, [R1+0x44c] ;  /* 0x00044c00010a7983 */ /* 0x000f280000300800 */
[----:B------:R1:W-:Y:S01]  /*1bd10*/  LDGSTS.E [R6+0xc008], desc[UR16][R8.64], P3 ;  /* 0x0c00800008067fae */ /* 0x0003e20009921850 */
[----:B------:R-:W-:-:S03]  /*1bd20*/  IADD3 R214, P3, R214, R2, RZ ;  /* 0x00000002d6d67210 */ /* 0x000fc60007f7e0ff */
[----:B------:R-:W4:Y:S04]  /*1bd30*/  LDL.LU R215, [R1+0x468] ;  /* 0x0004680001d77983 */ /* 0x000f280000300800 */
[----:B---3--:R-:W3:Y:S01]  /*1bd40*/  LDL.LU R12, [R1+0x46c] ;  /* 0x00046c00010c7983 */ /* 0x008ee20000300800 */
[----:B-1----:R-:W-:-:S03]  /*1bd50*/  IMAD.MOV.U32 R8, RZ, RZ, R214 ;  /* 0x000000ffff087224 */ /* 0x002fc600078e00d6 */
[----:B------:R-:W-:Y:S01]  /*1bd60*/  STL [R1+0x43c], R214 ;  /* 0x00043cd601007387 */ /* 0x000fe20000100800 */
[----:B--2---:R-:W-:-:S04]  /*1bd70*/  IADD3 R11, P4, R11, R2, RZ ;  /* 0x000000020b0b7210 */ /* 0x004fc80007f9e0ff */
[----:B----4-:R-:W-:Y:S01]  /*1bd80*/  IADD3.X R213, R213, R0, RZ, P4, !PT ;  /* 0x00000000d5d57210 */ /* 0x010fe200027fe4ff */
[----:B------:R-:W-:-:S04]  /*1bd90*/  IMAD.X R5, R5, 0x1, R0, P3 ;  /* 0x0000000105057824 */ /* 0x000fc800018e0600 */
[----:B------:R-:W-:Y:S01]  /*1bda0*/  IMAD.MOV.U32 R9, RZ, RZ, R5 ;  /* 0x000000ffff097224 */ /* 0x000fe200078e0005 */
[----:B------:R-:W-:Y:S04]  /*1bdb0*/  STL [R1+0x438], R5 ;  /* 0x0004380501007387 */ /* 0x000fe80000100800 */
[----:B------:R1:W-:Y:S04]  /*1bdc0*/  LDGSTS.E [R6+0x800c], desc[UR16][R8.64], P2 ;  /* 0x0800c00008067fae */ /* 0x0003e80009121850 */
[----:B------:R-:W-:Y:S04]  /*1bdd0*/  STL [R1+0x444], R11 ;  /* 0x0004440b01007387 */ /* 0x000fe80000100800 */
[----:B------:R2:W-:Y:S01]  /*1bde0*/  STL [R1+0x440], R213 ;  /* 0x000440d501007387 */ /* 0x0005e20000100800 */
[----:B-1----:R-:W-:Y:S01]  /*1bdf0*/  MOV R8, R11 ;  /* 0x0000000b00087202 */ /* 0x002fe20000000f00 */
[----:B------:R-:W-:-:S02]  /*1be00*/  IMAD.MOV.U32 R9, RZ, RZ, R213 ;  /* 0x000000ffff097224 */ /* 0x000fc400078e00d5 */
[----:B--2---:R-:W2:Y:S04]  /*1be10*/  LDL.LU R213, [R1+0x48c] ;  /* 0x00048c0001d57983 */ /* 0x004ea80000300800 */
[----:B------:R-:W4:Y:S04]  /*1be20*/  LDL.LU R214, [R1+0x4a8] ;  /* 0x0004a80001d67983 */ /* 0x000f280000300800 */
[----:B------:R-:W4:Y:S04]  /*1be30*/  LDL.LU R11, [R1+0x4ac] ;  /* 0x0004ac00010b7983 */ /* 0x000f280000300800 */
[----:B------:R1:W-:Y:S04]  /*1be40*/  LDGSTS.E [R6+0xc00c], desc[UR16][R8.64], P2 ;  /* 0x0c00c00008067fae */ /* 0x0003e80009121850 */
[----:B------:R-:W4:Y:S01]  /*1be50*/  LDL.LU R6, [R1+0x488] ;  /* 0x0004880001067983 */ /* 0x000f220000300800 */
[----:B------:R-:W-:-:S02]  /*1be60*/  SEL R5, RZ, 0x4, P1 ;  /* 0x00000004ff057807 */ /* 0x000fc40000800000 */
[-C--:B------:R-:W-:Y:S01]  /*1be70*/  IADD3 R10, P1, R10, R4.reuse, RZ ;  /* 0x000000040a0a7210 */ /* 0x080fe20007f3e0ff */
[----:B------:R-:W-:Y:S01]  /*1be80*/  ULEA UR4, UR14, UR12, 0xf ;  /* 0x0000000c0e047291 */ /* 0x000fe2000f8e783f */
[----:B------:R-:W-:Y:S01]  /*1be90*/  SEL R5, R5, RZ, !P0 ;  /* 0x000000ff05057207 */ /* 0x000fe20004000000 */
[----:B------:R-:W0:Y:S01]  /*1bea0*/  LDGDEPBAR ;  /* 0x00000000000079af */ /* 0x000e220000000000 */
[----:B---3--:R-:W-:Y:S02]  /*1beb0*/  IADD3 R12, P2, R12, R4, RZ ;  /* 0x000000040c0c7210 */ /* 0x008fe40007f5e0ff */
[----:B------:R-:W-:Y:S01]  /*1bec0*/  ISETP.NE.U32.AND P0, PT, R5, RZ, PT ;  /* 0x000000ff0500720c */ /* 0x000fe20003f05070 */
[----:B------:R-:W-:Y:S01]  /*1bed0*/  IMAD.X R212, R212, 0x1, R3, P1 ;  /* 0x00000001d4d47824 */ /* 0x000fe200008e0603 */
[----:B------:R-:W-:Y:S01]  /*1bee0*/  IADD3.X R215, R215, R3, RZ, P2, !PT ;  /* 0x00000003d7d77210 */ /* 0x000fe200017fe4ff */
[----:B------:R3:W-:Y:S01]  /*1bef0*/  STL [R1+0x44c], R10 ;  /* 0x00044c0a01007387 */ /* 0x0007e20000100800 */
[----:B------:R-:W-:-:S02]  /*1bf00*/  VIADD R5, R14, UR4 ;  /* 0x000000040e057c36 */ /* 0x000fc40008000000 */
[----:B-1----:R-:W-:Y:S01]  /*1bf10*/  IMAD.MOV.U32 R8, RZ, RZ, R10 ;  /* 0x000000ffff087224 */ /* 0x002fe200078e000a */
[----:B------:R1:W-:Y:S01]  /*1bf20*/  STL [R1+0x448], R212 ;  /* 0x000448d401007387 */ /* 0x0003e20000100800 */
[----:B------:R-:W-:-:S03]  /*1bf30*/  MOV R9, R212 ;  /* 0x000000d400097202 */ /* 0x000fc60000000f00 */
[----:B------:R1:W-:Y:S04]  /*1bf40*/  STL [R1+0x46c], R12 ;  /* 0x00046c0c01007387 */ /* 0x0003e80000100800 */
[----:B------:R1:W-:Y:S04]  /*1bf50*/  STL [R1+0x468], R215 ;  /* 0x000468d701007387 */ /* 0x0003e80000100800 */
[----:B---3--:R-:W3:Y:S04]  /*1bf60*/  LDL.LU R10, [R1+0x4cc] ;  /* 0x0004cc00010a7983 */ /* 0x008ee80000300800 */
[----:B------:R1:W-:Y:S04]  /*1bf70*/  LDGSTS.E [R5+0x50000], desc[UR16][R8.64], P0 ;  /* 0x5000000008057fae */ /* 0x0003e80008121850 */
[----:B-1----:R-:W3:Y:S01]  /*1bf80*/  LDL.LU R212, [R1+0x4ec] ;  /* 0x0004ec0001d47983 */ /* 0x002ee20000300800 */
[----:B------:R-:W-:-:S02]  /*1bf90*/  IMAD.MOV.U32 R8, RZ, RZ, R12 ;  /* 0x000000ffff087224 */ /* 0x000fc400078e000c */
[----:B------:R-:W-:Y:S01]  /*1bfa0*/  IMAD.MOV.U32 R9, RZ, RZ, R215 ;  /* 0x000000ffff097224 */ /* 0x000fe200078e00d7 */
[----:B------:R-:W3:Y:S04]  /*1bfb0*/  LDL.LU R12, [R1+0x4c8] ;  /* 0x0004c800010c7983 */ /* 0x000ee80000300800 */
[----:B------:R-:W3:Y:S04]  /*1bfc0*/  LDL.LU R215, [R1+0x4e8] ;  /* 0x0004e80001d77983 */ /* 0x000ee80000300800 */
[----:B------:R1:W-:Y:S01]  /*1bfd0*/  LDGSTS.E [R5+0x50400], desc[UR16][R8.64], P0 ;  /* 0x5040000008057fae */ /* 0x0003e20008121850 */
[----:B--2---:R-:W-:-:S02]  /*1bfe0*/  IADD3 R213, P1, R213, R4, RZ ;  /* 0x00000004d5d57210 */ /* 0x004fc40007f3e0ff */
[----:B----4-:R-:W-:-:S03]  /*1bff0*/  IADD3 R11, P2, R11, R4, RZ ;  /* 0x000000040b0b7210 */ /* 0x010fc60007f5e0ff */
[----:B------:R-:W-:Y:S01]  /*1c000*/  STL [R1+0x48c], R213 ;  /* 0x00048cd501007387 */ /* 0x000fe20000100800 */
[----:B-1----:R-:W-:Y:S02]  /*1c010*/  IMAD.MOV.U32 R8, RZ, RZ, R213 ;  /* 0x000000ffff087224 */ /* 0x002fe400078e00d5 */
[----:B------:R-:W-:Y:S01]  /*1c020*/  IMAD.X R214, R214, 0x1, R3, P2 ;  /* 0x00000001d6d67824 */ /* 0x000fe200010e0603 */
[----:B------:R-:W-:-:S04]  /*1c030*/  IADD3.X R6, R6, R3, RZ, P1, !PT ;  /* 0x0000000306067210 */ /* 0x000fc80000ffe4ff */
[----:B------:R-:W-:Y:S01]  /*1c040*/  MOV R9, R6 ;  /* 0x0000000600097202 */ /* 0x000fe20000000f00 */
[----:B------:R1:W-:Y:S04]  /*1c050*/  STL [R1+0x488], R6 ;  /* 0x0004880601007387 */ /* 0x0003e80000100800 */
[----:B------:R2:W-:Y:S04]  /*1c060*/  STL [R1+0x4ac], R11 ;  /* 0x0004ac0b01007387 */ /* 0x0005e80000100800 */
[----:B------:R4:W-:Y:S04]  /*1c070*/  LDGSTS.E [R5+0x50800], desc[UR16][R8.64], P0 ;  /* 0x5080000008057fae */ /* 0x0009e80008121850 */
[----:B-1----:R-:W3:Y:S04]  /*1c080*/  LDL.LU R6, [R1+0x50c] ;  /* 0x00050c0001067983 */ /* 0x002ee80000300800 */
[----:B------:R1:W-:Y:S04]  /*1c090*/  STL [R1+0x4a8], R214 ;  /* 0x0004a8d601007387 */ /* 0x0003e80000100800 */
[----:B------:R-:W3:Y:S01]  /*1c0a0*/  LDL.LU R213, [R1+0x52c] ;  /* 0x00052c0001d57983 */ /* 0x000ee20000300800 */
[----:B----4-:R-:W-:-:S03]  /*1c0b0*/  IMAD.MOV.U32 R8, RZ, RZ, R11 ;  /* 0x000000ffff087224 */ /* 0x010fc600078e000b */
[----:B--2---:R-:W2:Y:S01]  /*1c0c0*/  LDL.LU R11, [R1+0x508] ;  /* 0x00050800010b7983 */ /* 0x004ea20000300800 */
[----:B------:R-:W-:-:S03]  /*1c0d0*/  IMAD.MOV.U32 R9, RZ, RZ, R214 ;  /* 0x000000ffff097224 */ /* 0x000fc600078e00d6 */
[----:B-1----:R-:W4:Y:S01]  /*1c0e0*/  LDL.LU R214, [R1+0x528] ;  /* 0x0005280001d67983 */ /* 0x002f220000300800 */
[-C--:B---3--:R-:W-:Y:S02]  /*1c0f0*/  IADD3 R10, P1, R10, R4.reuse, RZ ;  /* 0x000000040a0a7210 */ /* 0x088fe40007f3e0ff */
[----:B------:R-:W-:Y:S01]  /*1c100*/  IADD3 R212, P2, R212, R4, RZ ;  /* 0x00000004d4d47210 */ /* 0x000fe20007f5e0ff */
[----:B------:R1:W-:Y:S04]  /*1c110*/  LDGSTS.E [R5+0x50c00], desc[UR16][R8.64], P0 ;  /* 0x50c0000008057fae */ /* 0x0003e80008121850 */
[----:B------:R3:W-:Y:S01]  /*1c120*/  STL [R1+0x4cc], R10 ;  /* 0x0004cc0a01007387 */ /* 0x0007e20000100800 */
[----:B------:R-:W-:Y:S01]  /*1c130*/  IADD3.X R12, R12, R3, RZ, P1, !PT ;  /* 0x000000030c0c7210 */ /* 0x000fe20000ffe4ff */
[----:B-1----:R-:W-:-:S02]  /*1c140*/  IMAD.MOV.U32 R8, RZ, RZ, R10 ;  /* 0x000000ffff087224 */ /* 0x002fc400078e000a */
[----:B------:R-:W-:Y:S01]  /*1c150*/  IMAD.X R215, R215, 0x1, R3, P2 ;  /* 0x00000001d7d77824 */ /* 0x000fe200010e0603 */
[----:B------:R-:W-:Y:S01]  /*1c160*/  MOV R9, R12 ;  /* 0x0000000c00097202 */ /* 0x000fe20000000f00 */
[----:B------:R1:W-:Y:S04]  /*1c170*/  STL [R1+0x4c8], R12 ;  /* 0x0004c80c01007387 */ /* 0x0003e80000100800 */
[----:B------:R1:W-:Y:S04]  /*1c180*/  STL [R1+0x4ec], R212 ;  /* 0x0004ecd401007387 */ /* 0x0003e80000100800 */
[----:B---3--:R-:W3:Y:S04]  /*1c190*/  LDL.LU R10, [R1+0x54c] ;  /* 0x00054c00010a7983 */ /* 0x008ee80000300800 */
[----:B------:R1:W-:Y:S04]  /*1c1a0*/  STL [R1+0x4e8], R215 ;  /* 0x0004e8d701007387 */ /* 0x0003e80000100800 */
[----:B------:R1:W-:Y:S04]  /*1c1b0*/  LDGSTS.E [R5+0x51000], desc[UR16][R8.64], P0 ;  /* 0x5100000008057fae */ /* 0x0003e80008121850 */
[----:B-1----:R-:W3:Y:S01]  /*1c1c0*/  LDL.LU R12, [R1+0x56c] ;  /* 0x00056c00010c7983 */ /* 0x002ee20000300800 */
[----:B------:R-:W-:-:S02]  /*1c1d0*/  IMAD.MOV.U32 R8, RZ, RZ, R212 ;  /* 0x000000ffff087224 */ /* 0x000fc400078e00d4 */
[----:B------:R-:W-:Y:S01]  /*1c1e0*/  IMAD.MOV.U32 R9, RZ, RZ, R215 ;  /* 0x000000ffff097224 */ /* 0x000fe200078e00d7 */
[----:B------:R-:W3:Y:S04]  /*1c1f0*/  LDL.LU R212, [R1+0x548] ;  /* 0x0005480001d47983 */ /* 0x000ee80000300800 */
[----:B------:R-:W3:Y:S04]  /*1c200*/  LDL.LU R215, [R1+0x568] ;  /* 0x0005680001d77983 */ /* 0x000ee80000300800 */
[----:B------:R1:W-:Y:S01]  /*1c210*/  LDGSTS.E [R5+0x51400], desc[UR16][R8.64], P0 ;  /* 0x5140000008057fae */ /* 0x0003e20008121850 */
[----:B------:R-:W-:-:S02]  /*1c220*/  IADD3 R6, P1, R6, R4, RZ ;  /* 0x0000000406067210 */ /* 0x000fc40007f3e0ff */
[----:B------:R-:W-:Y:S02]  /*1c230*/  IADD3 R213, P2, R213, R4, RZ ;  /* 0x00000004d5d57210 */ /* 0x000fe40007f5e0ff */
[----:B--2---:R-:W-:Y:S01]  /*1c240*/  IADD3.X R11, R11, R3, RZ, P1, !PT ;  /* 0x000000030b0b7210 */ /* 0x004fe20000ffe4ff */
[----:B------:R2:W-:Y:S01]  /*1c250*/  STL [R1+0x50c], R6 ;  /* 0x00050c0601007387 */ /* 0x0005e20000100800 */
[----:B-1----:R-:W-:Y:S02]  /*1c260*/  IMAD.MOV.U32 R8, RZ, RZ, R6 ;  /* 0x000000ffff087224 */ /* 0x002fe400078e0006 */
[----:B----4-:R-:W-:Y:S01]  /*1c270*/  IMAD.X R214, R214, 0x1, R3, P2 ;  /* 0x00000001d6d67824 */ /* 0x010fe200010e0603 */
[----:B------:R-:W-:Y:S01]  /*1c280*/  MOV R9, R11 ;  /* 0x0000000b00097202 */ /* 0x000fe20000000f00 */
[----:B------:R1:W-:Y:S04]  /*1c290*/  STL [R1+0x508], R11 ;  /* 0x0005080b01007387 */ /* 0x0003e80000100800 */
[----:B------:R4:W-:Y:S04]  /*1c2a0*/  STL [R1+0x52c], R213 ;  /* 0x00052cd501007387 */ /* 0x0009e80000100800 */
[----:B--2---:R-:W2:Y:S04]  /*1c2b0*/  LDL.LU R6, [R1+0x58c] ;  /* 0x00058c0001067983 */ /* 0x004ea80000300800 */
[----:B------:R4:W-:Y:S04]  /*1c2c0*/  STL [R1+0x528], R214 ;  /* 0x000528d601007387 */ /* 0x0009e80000100800 */
[----:B------:R4:W-:Y:S04]  /*1c2d0*/  LDGSTS.E [R5+0x51800], desc[UR16][R8.64], P0 ;  /* 0x5180000008057fae */ /* 0x0009e80008121850 */
[----:B-1----:R-:W2:Y:S01]  /*1c2e0*/  LDL.LU R11, [R1+0x5ac] ;  /* 0x0005ac00010b7983 */ /* 0x002ea20000300800 */
[----:B----4-:R-:W-:-:S03]  /*1c2f0*/  IMAD.MOV.U32 R8, RZ, RZ, R213 ;  /* 0x000000ffff087224 */ /* 0x010fc600078e00d5 */
[----:B------:R-:W4:Y:S01]  /*1c300*/  LDL.LU R213, [R1+0x588] ;  /* 0x0005880001d57983 */ /* 0x000f220000300800 */
[----:B------:R-:W-:-:S03]  /*1c310*/  IMAD.MOV.U32 R9, RZ, RZ, R214 ;  /* 0x000000ffff097224 */ /* 0x000fc600078e00d6 */
[----:B------:R-:W4:Y:S01]  /*1c320*/  LDL.LU R214, [R1+0x5a8] ;  /* 0x0005a80001d67983 */ /* 0x000f220000300800 */
        /* <DEDUP_REMOVED lines=19> */
[----:B--2---:R-:W-:-:S05]  /*1c460*/  IADD3 R6, P1, R6, R4, RZ ;  /* 0x0000000406067210 */ /* 0x004fca0007f3e0ff */
[----:B------:R-:W-:Y:S01]  /*1c470*/  STL [R1+0x58c], R6 ;  /* 0x00058c0601007387 */ /* 0x000fe20000100800 */
[----:B-1----:R-:W-:Y:S01]  /*1c480*/  IMAD.MOV.U32 R8, RZ, RZ, R6 ;  /* 0x000000ffff087224 */ /* 0x002fe200078e0006 */
[----:B------:R-:W-:Y:S02]  /*1c490*/  IADD3 R11, P2, R11, R4, RZ ;  /* 0x000000040b0b7210 */ /* 0x000fe40007f5e0ff */
[----:B----4-:R-:W-:-:S03]  /*1c4a0*/  IADD3.X R213, R213, R3, RZ, P1, !PT ;  /* 0x00000003d5d57210 */ /* 0x010fc60000ffe4ff */
[----:B------:R-:W-:Y:S01]  /*1c4b0*/  IMAD.X R214, R214, 0x1, R3, P2 ;  /* 0x00000001d6d67824 */ /* 0x000fe200010e0603 */
[----:B------:R-:W-:Y:S01]  /*1c4c0*/  MOV R9, R213 ;  /* 0x000000d500097202 */ /* 0x000fe20000000f00 */
[----:B------:R1:W-:Y:S04]  /*1c4d0*/  STL [R1+0x588], R213 ;  /* 0x000588d501007387 */ /* 0x0003e80000100800 */
[----:B------:R-:W-:Y:S04]  /*1c4e0*/  STL [R1+0x5ac], R11 ;  /* 0x0005ac0b01007387 */ /* 0x000fe80000100800 */
[----:B------:R2:W-:Y:S04]  /*1c4f0*/  LDGSTS.E [R5+0x52800], desc[UR16][R8.64], P0 ;  /* 0x5280000008057fae */ /* 0x0005e80008121850 */
[----:B-1----:R-:W4:Y:S04]  /*1c500*/  LDL.LU R213, [R1+0x60c] ;  /* 0x00060c0001d57983 */ /* 0x002f280000300800 */
[----:B------:R1:W-:Y:S04]  /*1c510*/  STL [R1+0x5a8], R214 ;  /* 0x0005a8d601007387 */ /* 0x0003e80000100800 */
[----:B------:R-:W4:Y:S01]  /*1c520*/  LDL.LU R6, [R1+0x62c] ;  /* 0x00062c0001067983 */ /* 0x000f220000300800 */
[----:B--2---:R-:W-:-:S02]  /*1c530*/  IMAD.MOV.U32 R9, RZ, RZ, R214 ;  /* 0x000000ffff097224 */ /* 0x004fc400078e00d6 */
[----:B------:R-:W-:Y:S01]  /*1c540*/  IMAD.MOV.U32 R8, RZ, RZ, R11 ;  /* 0x000000ffff087224 */ /* 0x000fe200078e000b */
[----:B-1----:R-:W2:Y:S04]  /*1c550*/  LDL.LU R214, [R1+0x608] ;  /* 0x0006080001d67983 */ /* 0x002ea80000300800 */
[----:B------:R-:W2:Y:S01]  /*1c560*/  LDL.LU R11, [R1+0x628] ;  /* 0x00062800010b7983 */ /* 0x000ea20000300800 */
[----:B---3--:R-:W-:-:S03]  /*1c570*/  IADD3 R10, P1, R10, R4, RZ ;  /* 0x000000040a0a7210 */ /* 0x008fc60007f3e0ff */
[----:B------:R1:W-:Y:S01]  /*1c580*/  LDGSTS.E [R5+0x52c00], desc[UR16][R8.64], P0 ;  /* 0x52c0000008057fae */ /* 0x0003e20008121850 */
[----:B------:R-:W-:-:S03]  /*1c590*/  IADD3 R212, P2, R212, R4, RZ ;  /* 0x00000004d4d47210 */ /* 0x000fc60007f5e0ff */
[----:B------:R3:W-:Y:S01]  /*1c5a0*/  STL [R1+0x5cc], R10 ;  /* 0x0005cc0a01007387 */ /* 0x0007e20000100800 */
[----:B-1----:R-:W-:Y:S01]  /*1c5b0*/  IMAD.MOV.U32 R8, RZ, RZ, R10 ;  /* 0x000000ffff087224 */ /* 0x002fe200078e000a */
[----:B------:R-:W-:-:S04]  /*1c5c0*/  IADD3.X R12, R12, R3, RZ, P1, !PT ;  /* 0x000000030c0c7210 */ /* 0x000fc80000ffe4ff */
[----:B------:R-:W-:Y:S01]  /*1c5d0*/  MOV R9, R12 ;  /* 0x0000000c00097202 */ /* 0x000fe20000000f00 */
[----:B------:R-:W-:Y:S01]  /*1c5e0*/  IMAD.X R215, R215, 0x1, R3, P2 ;  /* 0x00000001d7d77824 */ /* 0x000fe200010e0603 */
[----:B------:R1:W-:Y:S04]  /*1c5f0*/  STL [R1+0x5c8], R12 ;  /* 0x0005c80c01007387 */ /* 0x0003e80000100800 */
[----:B------:R1:W-:Y:S04]  /*1c600*/  LDGSTS.E [R5+0x53000], desc[UR16][R8.64], P0 ;  /* 0x5300000008057fae */ /* 0x0003e80008121850 */
[----:B------:R1:W-:Y:S04]  /*1c610*/  STL [R1+0x5ec], R212 ;  /* 0x0005ecd401007387 */ /* 0x0003e80000100800 */
[----:B---3--:R-:W3:Y:S01]  /*1c620*/  LDL.LU R10, [R1+0x454] ;  /* 0x00045400010a7983 */ /* 0x008ee20000300800 */
[----:B-1----:R-:W-:-:S02]  /*1c630*/  IMAD.MOV.U32 R8, RZ, RZ, R212 ;  /* 0x000000ffff087224 */ /* 0x002fc400078e00d4 */
[----:B------:R-:W-:Y:S01]  /*1c640*/  IMAD.MOV.U32 R9, RZ, RZ, R215 ;  /* 0x000000ffff097224 */ /* 0x000fe200078e00d7 */
[----:B------:R1:W-:Y:S04]  /*1c650*/  STL [R1+0x5e8], R215 ;  /* 0x0005e8d701007387 */ /* 0x0003e80000100800 */
[----:B------:R-:W3:Y:S04]  /*1c660*/  LDL.LU R12, [R1+0x474] ;  /* 0x00047400010c7983 */ /* 0x000ee80000300800 */
[----:B------:R4:W-:Y:S04]  /*1c670*/  LDGSTS.E [R5+0x53400], desc[UR16][R8.64], P0 ;  /* 0x5340000008057fae */ /* 0x0009e80008121850 */
[----:B------:R-:W3:Y:S04]  /*1c680*/  LDL.LU R212, [R1+0x450] ;  /* 0x0004500001d47983 */ /* 0x000ee80000300800 */
[----:B-1----:R-:W3:Y:S01]  /*1c690*/  LDL.LU R215, [R1+0x470] ;  /* 0x0004700001d77983 */ /* 0x002ee20000300800 */
[----:B----4-:R-:W-:-:S02]  /*1c6a0*/  IADD3 R213, P1, R213, R4, RZ ;  /* 0x00000004d5d57210 */ /* 0x010fc40007f3e0ff */
[----:B------:R-:W-:-:S03]  /*1c6b0*/  IADD3 R6, P2, R6, R4, RZ ;  /* 0x0000000406067210 */ /* 0x000fc60007f5e0ff */
[----:B------:R-:W-:Y:S01]  /*1c6c0*/  IMAD.MOV.U32 R8, RZ, RZ, R213 ;  /* 0x000000ffff087224 */ /* 0x000fe200078e00d5 */
[----:B--2---:R-:W-:Y:S01]  /*1c6d0*/  IADD3.X R214, R214, R3, RZ, P1, !PT ;  /* 0x00000003d6d67210 */ /* 0x004fe20000ffe4ff */
[----:B------:R1:W-:Y:S01]  /*1c6e0*/  STL [R1+0x60c], R213 ;  /* 0x00060cd501007387 */ /* 0x0003e20000100800 */
[----:B------:R-:W-:Y:S02]  /*1c6f0*/  IMAD.X R11, R11, 0x1, R3, P2 ;  /* 0x000000010b0b7824 */ /* 0x000fe400010e0603 */
[----:B------:R-:W-:Y:S01]  /*1c700*/  MOV R9, R214 ;  /* 0x000000d600097202 */ /* 0x000fe20000000f00 */
[----:B------:R-:W-:Y:S04]  /*1c710*/  STL [R1+0x608], R214 ;  /* 0x000608d601007387 */ /* 0x000fe80000100800 */
[----:B------:R2:W-:Y:S04]  /*1c720*/  STL [R1+0x62c], R6 ;  /* 0x00062c0601007387 */ /* 0x0005e80000100800 */
[----:B------:R4:W-:Y:S04]  /*1c730*/  LDGSTS.E [R5+0x53800], desc[UR16][R8.64], P0 ;  /* 0x5380000008057fae */ /* 0x0009e80008121850 */
[----:B------:R2:W-:Y:S04]  /*1c740*/  STL [R1+0x628], R11 ;  /* 0x0006280b01007387 */ /* 0x0005e80000100800 */
[----:B-1----:R-:W3:Y:S01]  /*1c750*/  LDL.LU R213, [R1+0x490] ;  /* 0x0004900001d57983 */ /* 0x002ee20000300800 */
[----:B----4-:R-:W-:-:S03]  /*1c760*/  IMAD.MOV.U32 R8, RZ, RZ, R6 ;  /* 0x000000ffff087224 */ /* 0x010fc600078e0006 */
[----:B--2---:R-:W2:Y:S01]  /*1c770*/  LDL.LU R6, [R1+0x494] ;  /* 0x0004940001067983 */ /* 0x004ea20000300800 */
[----:B------:R-:W-:-:S03]  /*1c780*/  IMAD.MOV.U32 R9, RZ, RZ, R11 ;  /* 0x000000ffff097224 */ /* 0x000fc600078e000b */
[----:B------:R-:W4:Y:S04]  /*1c790*/  LDL.LU R214, [R1+0x4b0] ;  /* 0x0004b00001d67983 */ /* 0x000f280000300800 */
[----:B------:R-:W4:Y:S04]  /*1c7a0*/  LDL.LU R11, [R1+0x4b4] ;  /* 0x0004b400010b7983 */ /* 0x000f280000300800 */
[----:B------:R1:W-:Y:S01]  /*1c7b0*/  LDGSTS.E [R5+0x53c00], desc[UR16][R8.64], P0 ;  /* 0x53c0000008057fae */ /* 0x0003e20008121850 */
[----:B---3--:R-:W-:-:S05]  /*1c7c0*/  IADD3 R10, P1, R10, R4, RZ ;  /* 0x000000040a0a7210 */ /* 0x008fca0007f3e0ff */
[----:B------:R3:W-:Y:S01]  /*1c7d0*/  STL [R1+0x454], R10 ;  /* 0x0004540a01007387 */ /* 0x0007e20000100800 */
[----:B-1----:R-:W-:Y:S02]  /*1c7e0*/  LOP3.LUT R5, R14, 0x20, RZ, 0x3c, !PT ;  /* 0x000000200e057812 */ /* 0x002fe400078e3cff */
[----:B------:R-:W-:Y:S02]  /*1c7f0*/  IADD3 R12, P2, R12, R4, RZ ;  /* 0x000000040c0c7210 */ /* 0x000fe40007f5e0ff */
[----:B------:R-:W-:Y:S02]  /*1c800*/  MOV R8, R10 ;  /* 0x0000000a00087202 */ /* 0x000fe40000000f00 */
[----:B------:R-:W-:Y:S01]  /*1c810*/  IADD3.X R212, R212, R3, RZ, P1, !PT ;  /* 0x00000003d4d47210 */ /* 0x000fe20000ffe4ff */
[----:B------:R-:W-:Y:S01]  /*1c820*/  VIADD R5, R5, UR4 ;  /* 0x0000000405057c36 */ /* 0x000fe20008000000 */
[----:B------:R-:W-:Y:S01]  /*1c830*/  STL [R1+0x474], R12 ;  /* 0x0004740c01007387 */ /* 0x000fe20000100800 */
[----:B------:R-:W-:-:S02]  /*1c840*/  IMAD.X R215, R215, 0x1, R3, P2 ;  /* 0x00000001d7d77824 */ /* 0x000fc400010e0603 */
[----:B------:R-:W-:Y:S01]  /*1c850*/  IMAD.MOV.U32 R9, RZ, RZ, R212 ;  /* 0x000000ffff097224 */ /* 0x000fe200078e00d4 */
[----:B------:R1:W-:Y:S04]  /*1c860*/  STL [R1+0x450], R212 ;  /* 0x000450d401007387 */ /* 0x0003e80000100800 */
[----:B---3--:R-:W3:Y:S04]  /*1c870*/  LDL.LU R10, [R1+0x4d4] ;  /* 0x0004d400010a7983 */ /* 0x008ee80000300800 */
[----:B------:R1:W-:Y:S04]  /*1c880*/  LDGSTS.E [R5+0x50100], desc[UR16][R8.64], P0 ;  /* 0x5010000008057fae */ /* 0x0003e80008121850 */
[----:B-1----:R-:W3:Y:S04]  /*1c890*/  LDL.LU R212, [R1+0x4f4] ;  /* 0x0004f40001d47983 */ /* 0x002ee80000300800 */
[----:B------:R1:W-:Y:S01]  /*1c8a0*/  STL [R1+0x470], R215 ;  /* 0x000470d701007387 */ /* 0x0003e20000100800 */
[----:B------:R-:W-:Y:S01]  /*1c8b0*/  IMAD.MOV.U32 R8, RZ, RZ, R12 ;  /* 0x000000ffff087224 */ /* 0x000fe200078e000c */
[----:B------:R-:W-:-:S02]  /*1c8c0*/  MOV R9, R215 ;  /* 0x000000d700097202 */ /* 0x000fc40000000f00 */
[----:B------:R-:W3:Y:S04]  /*1c8d0*/  LDL.LU R12, [R1+0x4d0] ;  /* 0x0004d000010c7983 */ /* 0x000ee80000300800 */
[----:B-1----:R-:W3:Y:S04]  /*1c8e0*/  LDL.LU R215, [R1+0x4f0] ;  /* 0x0004f00001d77983 */ /* 0x002ee80000300800 */
[----:B------:R1:W-:Y:S01]  /*1c8f0*/  LDGSTS.E [R5+0x50500], desc[UR16][R8.64], P0 ;  /* 0x5050000008057fae */ /* 0x0003e20008121850 */
[----:B--2---:R-:W-:-:S05]  /*1c900*/  IADD3 R6, P1, R6, R4, RZ ;  /* 0x0000000406067210 */ /* 0x004fca0007f3e0ff */
[----:B------:R-:W-:Y:S01]  /*1c910*/  IMAD.X R213, R213, 0x1, R3, P1 ;  /* 0x00000001d5d57824 */ /* 0x000fe200008e0603 */
[----:B----4-:R-:W-:Y:S01]  /*1c920*/  IADD3 R11, P2, R11, R4, RZ ;  /* 0x000000040b0b7210 */ /* 0x010fe20007f5e0ff */
[----:B------:R2:W-:Y:S01]  /*1c930*/  STL [R1+0x494], R6 ;  /* 0x0004940601007387 */ /* 0x0005e20000100800 */
[----:B-1----:R-:W-:Y:S01]  /*1c940*/  MOV R8, R6 ;  /* 0x0000000600087202 */ /* 0x002fe20000000f00 */
[----:B------:R-:W-:Y:S02]  /*1c950*/  IMAD.MOV.U32 R9, RZ, RZ, R213 ;  /* 0x000000ffff097224 */ /* 0x000fe400078e00d5 */
[----:B------:R-:W-:Y:S01]  /*1c960*/  IMAD.X R214, R214, 0x1, R3, P2 ;  /* 0x00000001d6d67824 */ /* 0x000fe200010e0603 */
        /* <DEDUP_REMOVED lines=8> */
[----:B------:R-:W-:-:S03]  /*1c9f0*/  MOV R9, R214 ;  /* 0x000000d600097202 */ /* 0x000fc60000000f00 */
[----:B------:R-:W4:Y:S01]  /*1ca00*/  LDL.LU R214, [R1+0x530] ;  /* 0x0005300001d67983 */ /* 0x000f220000300800 */
[-C--:B---3--:R-:W-:Y:S02]  /*1ca10*/  IADD3 R10, P1, R10, R4.reuse, RZ ;  /* 0x000000040a0a7210 */ /* 0x088fe40007f3e0ff */
[----:B------:R-:W-:Y:S01]  /*1ca20*/  IADD3 R212, P2, R212, R4, RZ ;  /* 0x00000004d4d47210 */ /* 0x000fe20007f5e0ff */
[----:B------:R1:W-:Y:S04]  /*1ca30*/  LDGSTS.E [R5+0x50d00], desc[UR16][R8.64], P0 ;  /* 0x50d0000008057fae */ /* 0x0003e80008121850 */
[----:B------:R3:W-:Y:S01]  /*1ca40*/  STL [R1+0x4d4], R10 ;  /* 0x0004d40a01007387 */ /* 0x0007e20000100800 */
[--C-:B------:R-:W-:Y:S01]  /*1ca50*/  IMAD.X R12, R12, 0x1, R3.reuse, P1 ;  /* 0x000000010c0c7824 */ /* 0x100fe200008e0603 */
[----:B-1----:R-:W-:Y:S01]  /*1ca60*/  MOV R8, R10 ;  /* 0x0000000a00087202 */ /* 0x002fe20000000f00 */
[----:B------:R-:W-:-:S03]  /*1ca70*/  IMAD.X R215, R215, 0x1, R3, P2 ;  /* 0x00000001d7d77824 */ /* 0x000fc600010e0603 */
[----:B------:R1:W-:Y:S01]  /*1ca80*/  STL [R1+0x4d0], R12 ;  /* 0x0004d00c01007387 */ /* 0x0003e20000100800 */
[----:B------:R-:W-:-:S03]  /*1ca90*/  IMAD.MOV.U32 R9, RZ, RZ, R12 ;  /* 0x000000ffff097224 */ /* 0x000fc600078e000c */
[----:B------:R1:W-:Y:S04]  /*1caa0*/  STL [R1+0x4f4], R212 ;  /* 0x0004f4d401007387 */ /* 0x0003e80000100800 */
[----:B---3--:R-:W3:Y:S04]  /*1cab0*/  LDL.LU R10, [R1+0x554] ;  /* 0x00055400010a7983 */ /* 0x008ee80000300800 */
[----:B------:R1:W-:Y:S04]  /*1cac0*/  STL [R1+0x4f0], R215 ;  /* 0x0004f0d701007387 */ /* 0x0003e80000100800 */
[----:B------:R1:W-:Y:S04]  /*1cad0*/  LDGSTS.E [R5+0x51100], desc[UR16][R8.64], P0 ;  /* 0x5110000008057fae */ /* 0x0003e80008121850 */
[----:B-1----:R-:W3:Y:S01]  /*1cae0*/  LDL.LU R12, [R1+0x574] ;  /* 0x00057400010c7983 */ /* 0x002ee20000300800 */
[----:B------:R-:W-:Y:S01]  /*1caf0*/  IMAD.MOV.U32 R8, RZ, RZ, R212 ;  /* 0x000000ffff087224 */ /* 0x000fe200078e00d4 */
[----:B------:R-:W-:-:S02]  /*1cb00*/  MOV R9, R215 ;  /* 0x000000d700097202 */ /* 0x000fc40000000f00 */
[----:B------:R-:W3:Y:S04]  /*1cb10*/  LDL.LU R212, [R1+0x550] ;  /* 0x0005500001d47983 */ /* 0x000ee80000300800 */
[----:B------:R-:W3:Y:S04]  /*1cb20*/  LDL.LU R215, [R1+0x570] ;  /* 0x0005700001d77983 */ /* 0x000ee80000300800 */
[----:B------:R1:W-:Y:S01]  /*1cb30*/  LDGSTS.E [R5+0x51500], desc[UR16][R8.64], P0 ;  /* 0x5150000008057fae */ /* 0x0003e20008121850 */
[----:B--2---:R-:W-:-:S04]  /*1cb40*/  IADD3 R6, P1, R6, R4, RZ ;  /* 0x0000000406067210 */ /* 0x004fc80007f3e0ff */
[----:B-1----:R-:W-:Y:S01]  /*1cb50*/  MOV R8, R6 ;  /* 0x0000000600087202 */ /* 0x002fe20000000f00 */
[----:B------:R1:W-:Y:S01]  /*1cb60*/  STL [R1+0x514], R6 ;  /* 0x0005140601007387 */ /* 0x0003e20000100800 */
[----:B------:R-:W-:Y:S01]  /*1cb70*/  IADD3 R213, P2, R213, R4, RZ ;  /* 0x00000004d5d57210 */ /* 0x000fe20007f5e0ff */
[----:B----4-:R-:W-:-:S04]  /*1cb80*/  IMAD.X R11, R11, 0x1, R3, P1 ;  /* 0x000000010b0b7824 */ /* 0x010fc800008e0603 */
[----:B------:R-:W-:Y:S01]  /*1cb90*/  IMAD.X R214, R214, 0x1, R3, P2 ;  /* 0x00000001d6d67824 */ /* 0x000fe200010e0603 */
[----:B------:R2:W-:Y:S01]  /*1cba0*/  STL [R1+0x510], R11 ;  /* 0x0005100b01007387 */ /* 0x0005e20000100800 */
[----:B------:R-:W-:-:S03]  /*1cbb0*/  IMAD.MOV.U32 R9, RZ, RZ, R11 ;  /* 0x000000ffff097224 */ /* 0x000fc600078e000b */
[----:B------:R4:W-:Y:S04]  /*1cbc0*/  STL [R1+0x534], R213 ;  /* 0x000534d501007387 */ /* 0x0009e80000100800 */
[----:B-1----:R-:W3:Y:S04]  /*1cbd0*/  LDL.LU R6, [R1+0x594] ;  /* 0x0005940001067983 */ /* 0x002ee80000300800 */
[----:B------:R1:W-:Y:S04]  /*1cbe0*/  STL [R1+0x530], R214 ;  /* 0x000530d601007387 */ /* 0x0003e80000100800 */
[----:B------:R4:W-:Y:S04]  /*1cbf0*/  LDGSTS.E [R5+0x51900], desc[UR16][R8.64], P0 ;  /* 0x5190000008057fae */ /* 0x0009e80008121850 */
[----:B--2---:R-:W2:Y:S01]  /*1cc00*/  LDL.LU R11, [R1+0x5b4] ;  /* 0x0005b400010b7983 */ /* 0x004ea20000300800 */
[----:B----4-:R-:W-:-:S03]  /*1cc10*/  IMAD.MOV.U32 R8, RZ, RZ, R213 ;  /* 0x000000ffff087224 */ /* 0x010fc600078e00d5 */
[----:B------:R-:W4:Y:S01]  /*1cc20*/  LDL.LU R213, [R1+0x590] ;  /* 0x0005900001d57983 */ /* 0x000f220000300800 */
[----:B------:R-:W-:-:S03]  /*1cc30*/  MOV R9, R214 ;  /* 0x000000d600097202 */ /* 0x000fc60000000f00 */
[----:B-1----:R-:W4:Y:S01]  /*1cc40*/  LDL.LU R214, [R1+0x5b0] ;  /* 0x0005b00001d67983 */ /* 0x002f220000300800 */
        /* <DEDUP_REMOVED lines=19> */
[----:B------:R-:W-:-:S04]  /*1cd80*/  IADD3 R6, P1, R6, R4, RZ ;  /* 0x0000000406067210 */ /* 0x000fc80007f3e0ff */
[----:B-1----:R-:W-:Y:S01]  /*1cd90*/  MOV R8, R6 ;  /* 0x0000000600087202 */ /* 0x002fe20000000f00 */
[----:B------:R-:W-:Y:S01]  /*1cda0*/  STL [R1+0x594], R6 ;  /* 0x0005940601007387 */ /* 0x000fe20000100800 */
[----:B--2---:R-:W-:Y:S01]  /*1cdb0*/  IADD3 R11, P2, R11, R4, RZ ;  /* 0x000000040b0b7210 */ /* 0x004fe20007f5e0ff */
[----:B----4-:R-:W-:-:S04]  /*1cdc0*/  IMAD.X R213, R213, 0x1, R3, P1 ;  /* 0x00000001d5d57824 */ /* 0x010fc800008e0603 */
[----:B------:R-:W-:Y:S01]  /*1cdd0*/  IMAD.X R214, R214, 0x1, R3, P2 ;  /* 0x00000001d6d67824 */ /* 0x000fe200010e0603 */
[----:B------:R1:W-:Y:S01]  /*1cde0*/  STL [R1+0x590], R213 ;  /* 0x000590d501007387 */ /* 0x0003e20000100800 */
[----:B------:R-:W-:-:S03]  /*1cdf0*/  IMAD.MOV.U32 R9, RZ, RZ, R213 ;  /* 0x000000ffff097224 */ /* 0x000fc600078e00d5 */
[----:B------:R-:W-:Y:S04]  /*1ce00*/  STL [R1+0x5b4], R11 ;  /* 0x0005b40b01007387 */ /* 0x000fe80000100800 */
[----:B------:R2:W-:Y:S04]  /*1ce10*/  LDGSTS.E [R5+0x52900], desc[UR16][R8.64], P0 ;  /* 0x5290000008057fae */ /* 0x0005e80008121850 */
[----:B-1----:R-:W4:Y:S04]  /*1ce20*/  LDL.LU R213, [R1+0x614] ;  /* 0x0006140001d57983 */ /* 0x002f280000300800 */
[----:B------:R1:W-:Y:S04]  /*1ce30*/  STL [R1+0x5b0], R214 ;  /* 0x0005b0d601007387 */ /* 0x0003e80000100800 */
[----:B------:R-:W4:Y:S01]  /*1ce40*/  LDL.LU R6, [R1+0x634] ;  /* 0x0006340001067983 */ /* 0x000f220000300800 */
[----:B--2---:R-:W-:Y:S01]  /*1ce50*/  MOV R9, R214 ;  /* 0x000000d600097202 */ /* 0x004fe20000000f00 */
[----:B------:R-:W-:-:S02]  /*1ce60*/  IMAD.MOV.U32 R8, RZ, RZ, R11 ;  /* 0x000000ffff087224 */ /* 0x000fc400078e000b */
[----:B-1----:R-:W2:Y:S04]  /*1ce70*/  LDL.LU R214, [R1+0x610] ;  /* 0x0006100001d67983 */ /* 0x002ea80000300800 */
[----:B------:R-:W2:Y:S01]  /*1ce80*/  LDL.LU R11, [R1+0x630] ;  /* 0x00063000010b7983 */ /* 0x000ea20000300800 */
[----:B---3--:R-:W-:-:S03]  /*1ce90*/  IADD3 R10, P1, R10, R4, RZ ;  /* 0x000000040a0a7210 */ /* 0x008fc60007f3e0ff */
[----:B------:R1:W-:Y:S01]  /*1cea0*/  LDGSTS.E [R5+0x52d00], desc[UR16][R8.64], P0 ;  /* 0x52d0000008057fae */ /* 0x0003e20008121850 */
[----:B------:R-:W-:-:S03]  /*1ceb0*/  IADD3 R212, P2, R212, R4, RZ ;  /* 0x00000004d4d47210 */ /* 0x000fc60007f5e0ff */
[----:B------:R3:W-:Y:S01]  /*1cec0*/  STL [R1+0x5d4], R10 ;  /* 0x0005d40a01007387 */ /* 0x0007e20000100800 */
[----:B------:R-:W-:Y:S01]  /*1ced0*/  IMAD.X R12, R12, 0x1, R3, P1 ;  /* 0x000000010c0c7824 */ /* 0x000fe200008e0603 */
[----:B-1----:R-:W-:-:S03]  /*1cee0*/  MOV R8, R10 ;  /* 0x0000000a00087202 */ /* 0x002fc60000000f00 */
[----:B------:R-:W-:Y:S02]  /*1cef0*/  IMAD.MOV.U32 R9, RZ, RZ, R12 ;  /* 0x000000ffff097224 */ /* 0x000fe400078e000c */
[----:B------:R-:W-:Y:S01]  /*1cf00*/  IMAD.X R215, R215, 0x1, R3, P2 ;  /* 0x00000001d7d77824 */ /* 0x000fe200010e0603 */
[----:B------:R1:W-:Y:S04]  /*1cf10*/  STL [R1+0x5d0], R12 ;  /* 0x0005d00c01007387 */ /* 0x0003e80000100800 */
[----:B------:R1:W-:Y:S04]  /*1cf20*/  LDGSTS.E [R5+0x53100], desc[UR16][R8.64], P0 ;  /* 0x5310000008057fae */ /* 0x0003e80008121850 */
[----:B------:R1:W-:Y:S04]  /*1cf30*/  STL [R1+0x5f4], R212 ;  /* 0x0005f4d401007387 */ /* 0x0003e80000100800 */
[----:B---3--:R-:W3:Y:S01]  /*1cf40*/  LDL.LU R10, [R1+0x45c] ;  /* 0x00045c00010a7983 */ /* 0x008ee20000300800 */
[----:B-1----:R-:W-:Y:S01]  /*1cf50*/  IMAD.MOV.U32 R8, RZ, RZ, R212 ;  /* 0x000000ffff087224 */ /* 0x002fe200078e00d4 */
[----:B------:R-:W-:-:S02]  /*1cf60*/  MOV R9, R215 ;  /* 0x000000d700097202 */ /* 0x000fc40000000f00 */
[----:B------:R1:W-:Y:S04]  /*1cf70*/  STL [R1+0x5f0], R215 ;  /* 0x0005f0d701007387 */ /* 0x0003e80000100800 */
[----:B------:R-:W3:Y:S04]  /*1cf80*/  LDL.LU R12, [R1+0x47c] ;  /* 0x00047c00010c7983 */ /* 0x000ee80000300800 */
[----:B------:R4:W-:Y:S04]  /*1cf90*/  LDGSTS.E [R5+0x53500], desc[UR16][R8.64], P0 ;  /* 0x5350000008057fae */ /* 0x0009e80008121850 */
[----:B------:R-:W3:Y:S04]  /*1cfa0*/  LDL.LU R212, [R1+0x458] ;  /* 0x0004580001d47983 */ /* 0x000ee80000300800 */
[----:B-1----:R-:W3:Y:S01]  /*1cfb0*/  LDL.LU R215, [R1+0x478] ;  /* 0x0004780001d77983 */ /* 0x002ee20000300800 */
[----:B----4-:R-:W-:-:S02]  /*1cfc0*/  IADD3 R213, P1, R213, R4, RZ ;  /* 0x00000004d5d57210 */ /* 0x010fc40007f3e0ff */
[----:B------:R-:W-:Y:S02]  /*1cfd0*/  IADD3 R6, P2, R6, R4, RZ ;  /* 0x0000000406067210 */ /* 0x000fe40007f5e0ff */
[----:B------:R-:W-:Y:S01]  /*1cfe0*/  MOV R8, R213 ;  /* 0x000000d500087202 */ /* 0x000fe20000000f00 */
[--C-:B--2---:R-:W-:Y:S01]  /*1cff0*/  IMAD.X R214, R214, 0x1, R3.reuse, P1 ;  /* 0x00000001d6d67824 */ /* 0x104fe200008e0603 */
[----:B------:R1:W-:Y:S01]  /*1d000*/  STL [R1+0x614], R213 ;  /* 0x000614d501007387 */ /* 0x0003e20000100800 */
[----:B------:R-:W-:Y:S02]  /*1d010*/  IMAD.X R11, R11, 0x1, R3, P2 ;  /* 0x000000010b0b7824 */ /* 0x000fe400010e0603 */
[----:B------:R-:W-:Y:S01]  /*1d020*/  IMAD.MOV.U32 R9, RZ, RZ, R214 ;  /* 0x000000ffff097224 */ /* 0x000fe200078e00d6 */
[----:B------:R-:W-:Y:S04]  /*1d030*/  STL [R1+0x610], R214 ;  /* 0x000610d601007387 */ /* 0x000fe80000100800 */
[----:B------:R2:W-:Y:S04]  /*1d040*/  STL [R1+0x634], R6 ;  /* 0x0006340601007387 */ /* 0x0005e80000100800 */
[----:B------:R4:W-:Y:S04]  /*1d050*/  LDGSTS.E [R5+0x53900], desc[UR16][R8.64], P0 ;  /* 0x5390000008057fae */ /* 0x0009e80008121850 */
[----:B------:R2:W-:Y:S04]  /*1d060*/  STL [R1+0x630], R11 ;  /* 0x0006300b01007387 */ /* 0x0005e80000100800 */
[----:B-1----:R-:W3:Y:S01]  /*1d070*/  LDL.LU R213, [R1+0x498] ;  /* 0x0004980001d57983 */ /* 0x002ee20000300800 */
[----:B----4-:R-:W-:-:S03]  /*1d080*/  IMAD.MOV.U32 R8, RZ, RZ, R6 ;  /* 0x000000ffff087224 */ /* 0x010fc600078e0006 */
[----:B--2---:R-:W2:Y:S01]  /*1d090*/  LDL.LU R6, [R1+0x49c] ;  /* 0x00049c0001067983 */ /* 0x004ea20000300800 */
[----:B------:R-:W-:-:S03]  /*1d0a0*/  MOV R9, R11 ;  /* 0x0000000b00097202 */ /* 0x000fc60000000f00 */
[----:B------:R-:W4:Y:S04]  /*1d0b0*/  LDL.LU R214, [R1+0x4b8] ;  /* 0x0004b80001d67983 */ /* 0x000f280000300800 */
[----:B------:R-:W4:Y:S01]  /*1d0c0*/  LDL.LU R11, [R1+0x4bc] ;  /* 0x0004bc00010b7983 */ /* 0x000f220000300800 */
[----:B---3--:R-:W-:-:S03]  /*1d0d0*/  IADD3 R10, P1, R10, R4, RZ ;  /* 0x000000040a0a7210 */ /* 0x008fc60007f3e0ff */
[----:B------:R1:W-:Y:S04]  /*1d0e0*/  LDGSTS.E [R5+0x53d00], desc[UR16][R8.64], P0 ;  /* 0x53d0000008057fae */ /* 0x0003e80008121850 */
[----:B------:R3:W-:Y:S01]  /*1d0f0*/  STL [R1+0x45c], R10 ;  /* 0x00045c0a01007387 */ /* 0x0007e20000100800 */
[----:B------:R-:W-:Y:S02]  /*1d100*/  IADD3 R12, P2, R12, R4, RZ ;  /* 0x000000040c0c7210 */ /* 0x000fe40007f5e0ff */
[----:B-1----:R-:W-:Y:S01]  /*1d110*/  LOP3.LUT R5, R14, 0x40, RZ, 0x3c, !PT ;  /* 0x000000400e057812 */ /* 0x002fe200078e3cff */
[----:B------:R-:W-:Y:S02]  /*1d120*/  IMAD.MOV.U32 R8, RZ, RZ, R10 ;  /* 0x000000ffff087224 */ /* 0x000fe400078e000a */
[----:B------:R-:W-:Y:S01]  /*1d130*/  IMAD.X R212, R212, 0x1, R3, P1 ;  /* 0x00000001d4d47824 */ /* 0x000fe200008e0603 */
[----:B------:R-:W-:Y:S01]  /*1d140*/  STL [R1+0x47c], R12 ;  /* 0x00047c0c01007387 */ /* 0x000fe20000100800 */
[----:B------:R-:W-:-:S02]  /*1d150*/  VIADD R5, R5, UR4 ;  /* 0x0000000405057c36 */ /* 0x000fc40008000000 */
[----:B------:R-:W-:Y:S01]  /*1d160*/  IMAD.MOV.U32 R9, RZ, RZ, R212 ;  /* 0x000000ffff097224 */ /* 0x000fe200078e00d4 */
[----:B------:R1:W-:Y:S01]  /*1d170*/  STL [R1+0x458], R212 ;  /* 0x000458d401007387 */ /* 0x0003e20000100800 */
[----:B------:R-:W-:-:S03]  /*1d180*/  IADD3.X R215, R215, R3, RZ, P2, !PT ;  /* 0x00000003d7d77210 */ /* 0x000fc600017fe4ff */
[----:B---3--:R-:W3:Y:S04]  /*1d190*/  LDL.LU R10, [R1+0x4dc] ;  /* 0x0004dc00010a7983 */ /* 0x008ee80000300800 */
[----:B------:R1:W-:Y:S04]  /*1d1a0*/  LDGSTS.E [R5+0x50200], desc[UR16][R8.64], P0 ;  /* 0x5020000008057fae */ /* 0x0003e80008121850 */
[----:B-1----:R-:W3:Y:S04]  /*1d1b0*/  LDL.LU R212, [R1+0x4fc] ;  /* 0x0004fc0001d47983 */ /* 0x002ee80000300800 */
[----:B------:R1:W-:Y:S01]  /*1d1c0*/  STL [R1+0x478], R215 ;  /* 0x000478d701007387 */ /* 0x0003e20000100800 */
[----:B------:R-:W-:Y:S01]  /*1d1d0*/  MOV R8, R12 ;  /* 0x0000000c00087202 */ /* 0x000fe20000000f00 */
[----:B------:R-:W-:-:S02]  /*1d1e0*/  IMAD.MOV.U32 R9, RZ, RZ, R215 ;  /* 0x000000ffff097224 */ /* 0x000fc400078e00d7 */
[----:B------:R-:W3:Y:S04]  /*1d1f0*/  LDL.LU R12, [R1+0x4d8] ;  /* 0x0004d800010c7983 */ /* 0x000ee80000300800 */
[----:B-1----:R-:W3:Y:S04]  /*1d200*/  LDL.LU R215, [R1+0x4f8] ;  /* 0x0004f80001d77983 */ /* 0x002ee80000300800 */
[----:B------:R1:W-:Y:S01]  /*1d210*/  LDGSTS.E [R5+0x50600], desc[UR16][R8.64], P0 ;  /* 0x5060000008057fae */ /* 0x0003e20008121850 */
[----:B--2---:R-:W-:-:S05]  /*1d220*/  IADD3 R6, P1, R6, R4, RZ ;  /* 0x0000000406067210 */ /* 0x004fca0007f3e0ff */
[----:B------:R-:W-:Y:S01]  /*1d230*/  IMAD.X R213, R213, 0x1, R3, P1 ;  /* 0x00000001d5d57824 */ /* 0x000fe200008e0603 */
[----:B----4-:R-:W-:Y:S01]  /*1d240*/  IADD3 R11, P2, R11, R4, RZ ;  /* 0x000000040b0b7210 */ /* 0x010fe20007f5e0ff */
[----:B------:R2:W-:Y:S01]  /*1d250*/  STL [R1+0x49c], R6 ;  /* 0x00049c0601007387 */ /* 0x0005e20000100800 */
[----:B-1----:R-:W-:Y:S02]  /*1d260*/  IMAD.MOV.U32 R8, RZ, RZ, R6 ;  /* 0x000000ffff087224 */ /* 0x002fe400078e0006 */
[----:B------:R-:W-:Y:S01]  /*1d270*/  IADD3.X R214, R214, R3, RZ, P2, !PT ;  /* 0x00000003d6d67210 */ /* 0x000fe200017fe4ff */
[----:B------:R1:W-:Y:S01]  /*1d280*/  STL [R1+0x498], R213 ;  /* 0x000498d501007387 */ /* 0x0003e20000100800 */
[----:B------:R-:W-:-:S03]  /*1d290*/  IMAD.MOV.U32 R9, RZ, RZ, R213 ;  /* 0x000000ffff097224 */ /* 0x000fc600078e00d5 */
[----:B------:R4:W-:Y:S04]  /*1d2a0*/  STL [R1+0x4bc], R11 ;  /* 0x0004bc0b01007387 */ /* 0x0009e80000100800 */
[----:B--2---:R-:W2:Y:S04]  /*1d2b0*/  LDL.LU R6, [R1+0x51c] ;  /* 0x00051c0001067983 */ /* 0x004ea80000300800 */
[----:B------:R4:W-:Y:S04]  /*1d2c0*/  STL [R1+0x4b8], R214 ;  /* 0x0004b8d601007387 */ /* 0x0009e80000100800 */
[----:B------:R4:W-:Y:S04]  /*1d2d0*/  LDGSTS.E [R5+0x50a00], desc[UR16][R8.64], P0 ;  /* 0x50a0000008057fae */ /* 0x0009e80008121850 */
[----:B-1----:R-:W2:Y:S01]  /*1d2e0*/  LDL.LU R213, [R1+0x53c] ;  /* 0x00053c0001d57983 */ /* 0x002ea20000300800 */
[----:B----4-:R-:W-:-:S03]  /*1d2f0*/  MOV R8, R11 ;  /* 0x0000000b00087202 */ /* 0x010fc60000000f00 */
[----:B------:R-:W4:Y:S01]  /*1d300*/  LDL.LU R11, [R1+0x518] ;  /* 0x00051800010b7983 */ /* 0x000f220000300800 */
[----:B------:R-:W-:-:S03]  /*1d310*/  IMAD.MOV.U32 R9, RZ, RZ, R214 ;  /* 0x000000ffff097224 */ /* 0x000fc600078e00d6 */
[----:B------:R-:W4:Y:S01]  /*1d320*/  LDL.LU R214, [R1+0x538] ;  /* 0x0005380001d67983 */ /* 0x000f220000300800 */
[-C--:B---3--:R-:W-:Y:S02]  /*1d330*/  IADD3 R10, P1, R10, R4.reuse, RZ ;  /* 0x000000040a0a7210 */ /* 0x088fe40007f3e0ff */
[----:B------:R-:W-:Y:S01]  /*1d340*/  IADD3 R212, P2, R212, R4, RZ ;  /* 0x00000004d4d47210 */ /* 0x000fe20007f5e0ff */
[----:B------:R1:W-:Y:S02]  /*1d350*/  LDGSTS.E [R5+0x50e00], desc[UR16][R8.64], P0 ;  /* 0x50e0000008057fae */ /* 0x0003e40008121850 */
[----:B------:R-:W-:Y:S02]  /*1d360*/  IMAD.X R12, R12, 0x1, R3, P1 ;  /* 0x000000010c0c7824 */ /* 0x000fe400008e0603 */
[----:B------:R3:W-:Y:S01]  /*1d370*/  STL [R1+0x4dc], R10 ;  /* 0x0004dc0a01007387 */ /* 0x0007e20000100800 */
[----:B------:R-:W-:-:S03]  /*1d380*/  IADD3.X R215, R215, R3, RZ, P2, !PT ;  /* 0x00000003d7d77210 */ /* 0x000fc600017fe4ff */
[----:B------:R3:W-:Y:S01]  /*1d390*/  STL [R1+0x4d8], R12 ;  /* 0x0004d80c01007387 */ /* 0x0007e20000100800 */
[----:B-1----:R-:W-:Y:S02]  /*1d3a0*/  IMAD.MOV.U32 R8, RZ, RZ, R10 ;  /* 0x000000ffff087224 */ /* 0x002fe400078e000a */
[----:B------:R-:W-:Y:S01]  /*1d3b0*/  IMAD.MOV.U32 R9, RZ, RZ, R12 ;  /* 0x000000ffff097224 */ /* 0x000fe200078e000c */
[----:B------:R1:W-:Y:S04]  /*1d3c0*/  STL [R1+0x4fc], R212 ;  /* 0x0004fcd401007387 */ /* 0x0003e80000100800 */
[----:B---3--:R-:W3:Y:S04]  /*1d3d0*/  LDL.LU R10, [R1+0x55c] ;  /* 0x00055c00010a7983 */ /* 0x008ee80000300800 */
[----:B------:R1:W-:Y:S04]  /*1d3e0*/  STL [R1+0x4f8], R215 ;  /* 0x0004f8d701007387 */ /* 0x0003e80000100800 */
[----:B------:R1:W-:Y:S04]  /*1d3f0*/  LDGSTS.E [R5+0x51200], desc[UR16][R8.64], P0 ;  /* 0x5120000008057fae */ /* 0x0003e80008121850 */
[----:B------:R-:W3:Y:S01]  /*1d400*/  LDL.LU R12, [R1+0x57c] ;  /* 0x00057c00010c7983 */ /* 0x000ee20000300800 */
[----:B-1----:R-:W-:Y:S01]  /*1d410*/  MOV R8, R212 ;  /* 0x000000d400087202 */ /* 0x002fe20000000f00 */
[----:B------:R-:W-:-:S02]  /*1d420*/  IMAD.MOV.U32 R9, RZ, RZ, R215 ;  /* 0x000000ffff097224 */ /* 0x000fc400078e00d7 */
[----:B------:R-:W3:Y:S04]  /*1d430*/  LDL.LU R212, [R1+0x558] ;  /* 0x0005580001d47983 */ /* 0x000ee80000300800 */
[----:B------:R-:W3:Y:S04]  /*1d440*/  LDL.LU R215, [R1+0x578] ;  /* 0x0005780001d77983 */ /* 0x000ee80000300800 */
[----:B------:R1:W-:Y:S01]  /*1d450*/  LDGSTS.E [R5+0x51600], desc[UR16][R8.64], P0 ;  /* 0x5160000008057fae */ /* 0x0003e20008121850 */
[----:B--2---:R-:W-:-:S05]  /*1d460*/  IADD3 R6, P1, R6, R4, RZ ;  /* 0x0000000406067210 */ /* 0x004fca0007f3e0ff */
[----:B------:R2:W-:Y:S01]  /*1d470*/  STL [R1+0x51c], R6 ;  /* 0x00051c0601007387 */ /* 0x0005e20000100800 */
[----:B-1----:R-:W-:Y:S01]  /*1d480*/  IMAD.MOV.U32 R8, RZ, RZ, R6 ;  /* 0x000000ffff087224 */ /* 0x002fe200078e0006 */
[----:B------:R-:W-:Y:S01]  /*1d490*/  IADD3 R213, P2, R213, R4, RZ ;  /* 0x00000004d5d57210 */ /* 0x000fe20007f5e0ff */
[----:B----4-:R-:W-:-:S03]  /*1d4a0*/  IMAD.X R11, R11, 0x1, R3, P1 ;  /* 0x000000010b0b7824 */ /* 0x010fc600008e0603 */
[----:B------:R-:W-:Y:S02]  /*1d4b0*/  IADD3.X R214, R214, R3, RZ, P2, !PT ;  /* 0x00000003d6d67210 */ /* 0x000fe400017fe4ff */
        /* <DEDUP_REMOVED lines=31> */
[----:B------:R-:W-:Y:S01]  /*1d6b0*/  STL [R1+0x59c], R6 ;  /* 0x00059c0601007387 */ /* 0x000fe20000100800 */
[----:B-1----:R-:W-:Y:S01]  /*1d6c0*/  IMAD.MOV.U32 R8, RZ, RZ, R6 ;  /* 0x000000ffff087224 */ /* 0x002fe200078e0006 */
[----:B------:R-:W-:Y:S01]  /*1d6d0*/  IADD3 R11, P2, R11, R4, RZ ;  /* 0x000000040b0b7210 */ /* 0x000fe20007f5e0ff */
[----:B----4-:R-:W-:-:S03]  /*1d6e0*/  IMAD.X R213, R213, 0x1, R3, P1 ;  /* 0x00000001d5d57824 */ /* 0x010fc600008e0603 */
[----:B------:R-:W-:Y:S02]  /*1d6f0*/  IADD3.X R214, R214, R3, RZ, P2, !PT ;  /* 0x00000003d6d67210 */ /* 0x000fe400017fe4ff */
[----:B------:R1:W-:Y:S01]  /*1d700*/  STL [R1+0x598], R213 ;  /* 0x000598d501007387 */ /* 0x0003e20000100800 */
[----:B------:R-:W-:-:S03]  /*1d710*/  IMAD.MOV.U32 R9, RZ, RZ, R213 ;  /* 0x000000ffff097224 */ /* 0x000fc600078e00d5 */
[----:B------:R-:W-:Y:S04]  /*1d720*/  STL [R1+0x5bc], R11 ;  /* 0x0005bc0b01007387 */ /* 0x000fe80000100800 */
[----:B------:R2:W-:Y:S04]  /*1d730*/  LDGSTS.E [R5+0x52a00], desc[UR16][R8.64], P0 ;  /* 0x52a0000008057fae */ /* 0x0005e80008121850 */
[----:B-1----:R-:W4:Y:S04]  /*1d740*/  LDL.LU R213, [R1+0x61c] ;  /* 0x00061c0001d57983 */ /* 0x002f280000300800 */
[----:B------:R1:W-:Y:S04]  /*1d750*/  STL [R1+0x5b8], R214 ;  /* 0x0005b8d601007387 */ /* 0x0003e80000100800 */
[----:B------:R-:W4:Y:S01]  /*1d760*/  LDL.LU R6, [R1+0x63c] ;  /* 0x00063c0001067983 */ /* 0x000f220000300800 */
[----:B--2---:R-:W-:Y:S01]  /*1d770*/  IMAD.MOV.U32 R9, RZ, RZ, R214 ;  /* 0x000000ffff097224 */ /* 0x004fe200078e00d6 */
[----:B------:R-:W-:-:S02]  /*1d780*/  MOV R8, R11 ;  /* 0x0000000b00087202 */ /* 0x000fc40000000f00 */
[----:B-1----:R-:W2:Y:S04]  /*1d790*/  LDL.LU R214, [R1+0x618] ;  /* 0x0006180001d67983 */ /* 0x002ea80000300800 */
[----:B------:R-:W2:Y:S01]  /*1d7a0*/  LDL.LU R11, [R1+0x638] ;  /* 0x00063800010b7983 */ /* 0x000ea20000300800 */
[-C--:B---3--:R-:W-:Y:S02]  /*1d7b0*/  IADD3 R10, P1, R10, R4.reuse, RZ ;  /* 0x000000040a0a7210 */ /* 0x088fe40007f3e0ff */
[----:B------:R-:W-:Y:S01]  /*1d7c0*/  IADD3 R212, P2, R212, R4, RZ ;  /* 0x00000004d4d47210 */ /* 0x000fe20007f5e0ff */
[----:B------:R1:W-:Y:S02]  /*1d7d0*/  LDGSTS.E [R5+0x52e00], desc[UR16][R8.64], P0 ;  /* 0x52e0000008057fae */ /* 0x0003e40008121850 */
[----:B------:R-:W-:-:S02]  /*1d7e0*/  IMAD.X R12, R12, 0x1, R3, P1 ;  /* 0x000000010c0c7824 */ /* 0x000fc400008e0603 */
[----:B------:R3:W-:Y:S01]  /*1d7f0*/  STL [R1+0x5dc], R10 ;  /* 0x0005dc0a01007387 */ /* 0x0007e20000100800 */
[----:B-1----:R-:W-:Y:S01]  /*1d800*/  IMAD.MOV.U32 R8, RZ, RZ, R10 ;  /* 0x000000ffff087224 */ /* 0x002fe200078e000a */
[----:B------:R-:W-:Y:S01]  /*1d810*/  IADD3.X R215, R215, R3, RZ, P2, !PT ;  /* 0x00000003d7d77210 */ /* 0x000fe200017fe4ff */
[----:B------:R-:W-:Y:S01]  /*1d820*/  IMAD.MOV.U32 R9, RZ, RZ, R12 ;  /* 0x000000ffff097224 */ /* 0x000fe200078e000c */
[----:B------:R1:W-:Y:S04]  /*1d830*/  STL [R1+0x5d8], R12 ;  /* 0x0005d80c01007387 */ /* 0x0003e80000100800 */
[----:B------:R-:W-:Y:S04]  /*1d840*/  STL [R1+0x5fc], R212 ;  /* 0x0005fcd401007387 */ /* 0x000fe80000100800 */
[----:B---3--:R-:W3:Y:S04]  /*1d850*/  LDL.LU R10, [R1+0x464] ;  /* 0x00046400010a7983 */ /* 0x008ee80000300800 */
[----:B------:R1:W-:Y:S04]  /*1d860*/  LDGSTS.E [R5+0x53200], desc[UR16][R8.64], P0 ;  /* 0x5320000008057fae */ /* 0x0003e80008121850 */
[----:B------:R1:W-:Y:S04]  /*1d870*/  STL [R1+0x5f8], R215 ;  /* 0x0005f8d701007387 */ /* 0x0003e80000100800 */
[----:B-1----:R-:W3:Y:S01]  /*1d880*/  LDL.LU R12, [R1+0x484] ;  /* 0x00048400010c7983 */ /* 0x002ee20000300800 */
[----:B------:R-:W-:Y:S01]  /*1d890*/  MOV R8, R212 ;  /* 0x000000d400087202 */ /* 0x000fe20000000f00 */
[----:B------:R-:W-:-:S02]  /*1d8a0*/  IMAD.MOV.U32 R9, RZ, RZ, R215 ;  /* 0x000000ffff097224 */ /* 0x000fc400078e00d7 */
[----:B------:R-:W3:Y:S04]  /*1d8b0*/  LDL.LU R215, [R1+0x460] ;  /* 0x0004600001d77983 */ /* 0x000ee80000300800 */
[----:B------:R1:W-:Y:S04]  /*1d8c0*/  LDGSTS.E [R5+0x53600], desc[UR16][R8.64], P0 ;  /* 0x5360000008057fae */ /* 0x0003e80008121850 */
[----:B------:R-:W3:Y:S01]  /*1d8d0*/  LDL.LU R212, [R1+0x480] ;  /* 0x0004800001d47983 */ /* 0x000ee20000300800 */
[-C--:B----4-:R-:W-:Y:S02]  /*1d8e0*/  IADD3 R213, P1, R213, R4.reuse, RZ ;  /* 0x00000004d5d57210 */ /* 0x090fe40007f3e0ff */
[----:B------:R-:W-:-:S03]  /*1d8f0*/  IADD3 R6, P2, R6, R4, RZ ;  /* 0x0000000406067210 */ /* 0x000fc60007f5e0ff */
[----:B-1----:R-:W-:Y:S02]  /*1d900*/  IMAD.MOV.U32 R8, RZ, RZ, R213 ;  /* 0x000000ffff087224 */ /* 0x002fe400078e00d5 */
[----:B--2---:R-:W-:Y:S01]  /*1d910*/  IMAD.X R214, R214, 0x1, R3, P1 ;  /* 0x00000001d6d67824 */ /* 0x004fe200008e0603 */
[----:B------:R-:W-:Y:S01]  /*1d920*/  STL [R1+0x61c], R213 ;  /* 0x00061cd501007387 */ /* 0x000fe20000100800 */
[----:B------:R-:W-:Y:S02]  /*1d930*/  IADD3.X R11, R11, R3, RZ, P2, !PT ;  /* 0x000000030b0b7210 */ /* 0x000fe400017fe4ff */
[----:B------:R-:W-:Y:S01]  /*1d940*/  IMAD.MOV.U32 R9, RZ, RZ, R214 ;  /* 0x000000ffff097224 */ /* 0x000fe200078e00d6 */
[----:B------:R1:W-:Y:S04]  /*1d950*/  STL [R1+0x618], R214 ;  /* 0x000618d601007387 */ /* 0x0003e80000100800 */
[----:B------:R2:W-:Y:S04]  /*1d960*/  STL [R1+0x63c], R6 ;  /* 0x00063c0601007387 */ /* 0x0005e80000100800 */
[----:B------:R4:W-:Y:S04]  /*1d970*/  LDGSTS.E [R5+0x53a00], desc[UR16][R8.64], P0 ;  /* 0x53a0000008057fae */ /* 0x0009e80008121850 */
[----:B------:R2:W-:Y:S04]  /*1d980*/  STL [R1+0x638], R11 ;  /* 0x0006380b01007387 */ /* 0x0005e80000100800 */
[----:B-1----:R-:W3:Y:S01]  /*1d990*/  LDL.LU R214, [R1+0x4a0] ;  /* 0x0004a00001d67983 */ /* 0x002ee20000300800 */
[----:B----4-:R-:W-:-:S03]  /*1d9a0*/  MOV R8, R6 ;  /* 0x0000000600087202 */ /* 0x010fc60000000f00 */
[----:B--2---:R-:W2:Y:S01]  /*1d9b0*/  LDL.LU R6, [R1+0x4a4] ;  /* 0x0004a40001067983 */ /* 0x004ea20000300800 */
[----:B------:R-:W-:-:S03]  /*1d9c0*/  IMAD.MOV.U32 R9, RZ, RZ, R11 ;  /* 0x000000ffff097224 */ /* 0x000fc600078e000b */
[----:B------:R-:W4:Y:S04]  /*1d9d0*/  LDL.LU R213, [R1+0x4c0] ;  /* 0x0004c00001d57983 */ /* 0x000f280000300800 */
[----:B------:R-:W4:Y:S01]  /*1d9e0*/  LDL.LU R11, [R1+0x4c4] ;  /* 0x0004c400010b7983 */ /* 0x000f220000300800 */
[----:B---3--:R-:W-:-:S03]  /*1d9f0*/  IADD3 R10, P1, R10, R4, RZ ;  /* 0x000000040a0a7210 */ /* 0x008fc60007f3e0ff */
[----:B------:R1:W-:Y:S01]  /*1da00*/  LDGSTS.E [R5+0x53e00], desc[UR16][R8.64], P0 ;  /* 0x53e0000008057fae */ /* 0x0003e20008121850 */
[----:B------:R-:W-:-:S03]  /*1da10*/  IADD3 R12, P2, R12, R4, RZ ;  /* 0x000000040c0c7210 */ /* 0x000fc60007f5e0ff */
[----:B------:R3:W-:Y:S01]  /*1da20*/  STL [R1+0x464], R10 ;  /* 0x0004640a01007387 */ /* 0x0007e20000100800 */
[----:B------:R-:W-:Y:S01]  /*1da30*/  IMAD.X R215, R215, 0x1, R3, P1 ;  /* 0x00000001d7d77824 */ /* 0x000fe200008e0603 */
[----:B-1----:R-:W-:Y:S01]  /*1da40*/  LOP3.LUT R9, R14, 0x60, RZ, 0x3c, !PT ;  /* 0x000000600e097812 */ /* 0x002fe200078e3cff */
[----:B------:R-:W-:-:S03]  /*1da50*/  IMAD.MOV.U32 R8, RZ, RZ, R10 ;  /* 0x000000ffff087224 */ /* 0x000fc600078e000a */
[----:B------:R1:W-:Y:S01]  /*1da60*/  STL [R1+0x460], R215 ;  /* 0x000460d701007387 */ /* 0x0003e20000100800 */
[----:B------:R-:W-:Y:S01]  /*1da70*/  VIADD R5, R9, UR4 ;  /* 0x0000000409057c36 */ /* 0x000fe20008000000 */
[----:B------:R-:W-:Y:S02]  /*1da80*/  IADD3.X R212, R212, R3, RZ, P2, !PT ;  /* 0x00000003d4d47210 */ /* 0x000fe400017fe4ff */
[----:B------:R1:W-:Y:S01]  /*1da90*/  STL [R1+0x484], R12 ;  /* 0x0004840c01007387 */ /* 0x0003e20000100800 */
[----:B------:R-:W-:-:S03]  /*1daa0*/  MOV R9, R215 ;  /* 0x000000d700097202 */ /* 0x000fc60000000f00 */
        /* <DEDUP_REMOVED lines=9> */
[----:B--2---:R-:W-:-:S04]  /*1db40*/  IADD3 R6, P1, R6, R4, RZ ;  /* 0x0000000406067210 */ /* 0x004fc80007f3e0ff */
[----:B------:R-:W-:Y:S02]  /*1db50*/  IADD3.X R214, R214, R3, RZ, P1, !PT ;  /* 0x00000003d6d67210 */ /* 0x000fe40000ffe4ff */
[----:B----4-:R-:W-:Y:S01]  /*1db60*/  IADD3 R11, P2, R11, R4, RZ ;  /* 0x000000040b0b7210 */ /* 0x010fe20007f5e0ff */
[----:B------:R2:W-:Y:S01]  /*1db70*/  STL [R1+0x4a4], R6 ;  /* 0x0004a40601007387 */ /* 0x0005e20000100800 */
[----:B-1----:R-:W-:Y:S01]  /*1db80*/  IMAD.MOV.U32 R8, RZ, RZ, R6 ;  /* 0x000000ffff087224 */ /* 0x002fe200078e0006 */
[----:B------:R-:W-:Y:S02]  /*1db90*/  MOV R9, R214 ;  /* 0x000000d600097202 */ /* 0x000fe40000000f00 */
        /* <DEDUP_REMOVED lines=13> */
[----:B------:R1:W-:Y:S01]  /*1dc70*/  LDGSTS.E [R5+0x50f00], desc[UR16][R8.64], P0 ;  /* 0x50f0000008057fae */ /* 0x0003e20008121850 */
[----:B------:R-:W-:Y:S01]  /*1dc80*/  IADD3.X R12, R12, R3, RZ, P1, !PT ;  /* 0x000000030c0c7210 */ /* 0x000fe20000ffe4ff */
[----:B-1----:R-:W-:-:S03]  /*1dc90*/  IMAD.MOV.U32 R8, RZ, RZ, R10 ;  /* 0x000000ffff087224 */ /* 0x002fc600078e000a */
[----:B------:R-:W-:Y:S01]  /*1dca0*/  MOV R9, R12 ;  /* 0x0000000c00097202 */ /* 0x000fe20000000f00 */
[----:B------:R-:W-:Y:S01]  /*1dcb0*/  IMAD.X R212, R212, 0x1, R3, P2 ;  /* 0x00000001d4d47824 */ /* 0x000fe200010e0603 */
[----:B------:R-:W-:Y:S04]  /*1dcc0*/  STL [R1+0x4e4], R10 ;  /* 0x0004e40a01007387 */ /* 0x000fe80000100800 */
[----:B------:R1:W-:Y:S04]  /*1dcd0*/  LDGSTS.E [R5+0x51300], desc[UR16][R8.64], P0 ;  /* 0x5130000008057fae */ /* 0x0003e80008121850 */
[----:B------:R3:W-:Y:S04]  /*1dce0*/  STL [R1+0x4e0], R12 ;  /* 0x0004e00c01007387 */ /* 0x0007e80000100800 */
[----:B------:R-:W-:Y:S01]  /*1dcf0*/  STL [R1+0x504], R215 ;  /* 0x000504d701007387 */ /* 0x000fe20000100800 */
[----:B-1----:R-:W-:-:S02]  /*1dd00*/  IMAD.MOV.U32 R8, RZ, RZ, R215 ;  /* 0x000000ffff087224 */ /* 0x002fc400078e00d7 */
[----:B------:R-:W-:Y:S01]  /*1dd10*/  IMAD.MOV.U32 R9, RZ, RZ, R212 ;  /* 0x000000ffff097224 */ /* 0x000fe200078e00d4 */
[----:B---3--:R-:W3:Y:S04]  /*1dd20*/  LDL.LU R12, [R1+0x564] ;  /* 0x00056400010c7983 */ /* 0x008ee80000300800 */
[----:B------:R1:W-:Y:S04]  /*1dd30*/  LDGSTS.E [R5+0x51700], desc[UR16][R8.64], P0 ;  /* 0x5170000008057fae */ /* 0x0003e80008121850 */
[----:B------:R1:W-:Y:S04]  /*1dd40*/  STL [R1+0x500], R212 ;  /* 0x000500d401007387 */ /* 0x0003e80000100800 */
[----:B------:R-:W3:Y:S04]  /*1dd50*/  LDL.LU R10, [R1+0x584] ;  /* 0x00058400010a7983 */ /* 0x000ee80000300800 */
[----:B-1----:R-:W5:Y:S04]  /*1dd60*/  LDL.LU R212, [R1+0x700] ;  /* 0x0007000001d47983 */ /* 0x002f680000300800 */
[----:B------:R-:W3:Y:S01]  /*1dd70*/  LDL.LU R215, [R1+0x580] ;  /* 0x0005800001d77983 */ /* 0x000ee20000300800 */
[----:B--2---:R-:W-:-:S05]  /*1dd80*/  IADD3 R6, P1, R6, R4, RZ ;  /* 0x0000000406067210 */ /* 0x004fca0007f3e0ff */
[----:B------:R-:W-:Y:S01]  /*1dd90*/  IMAD.MOV.U32 R8, RZ, RZ, R6 ;  /* 0x000000ffff087224 */ /* 0x000fe200078e0006 */
[----:B------:R-:W-:Y:S01]  /*1dda0*/  IADD3 R214, P2, R214, R4, RZ ;  /* 0x00000004d6d67210 */ /* 0x000fe20007f5e0ff */
[----:B------:R-:W-:Y:S01]  /*1ddb0*/  STL [R1+0x524], R6 ;  /* 0x0005240601007387 */ /* 0x000fe20000100800 */
[----:B----4-:R-:W-:-:S04]  /*1ddc0*/  IADD3.X R11, R11, R3, RZ, P1, !PT ;  /* 0x000000030b0b7210 */ /* 0x010fc80000ffe4ff */
[----:B------:R-:W-:Y:S01]  /*1ddd0*/  MOV R9, R11 ;  /* 0x0000000b00097202 */ /* 0x000fe20000000f00 */
[----:B------:R-:W-:Y:S01]  /*1dde0*/  IMAD.X R213, R213, 0x1, R3, P2 ;  /* 0x00000001d5d57824 */ /* 0x000fe200010e0603 */
[----:B------:R1:W-:Y:S04]  /*1ddf0*/  STL [R1+0x520], R11 ;  /* 0x0005200b01007387 */ /* 0x0003e80000100800 */
[----:B------:R2:W-:Y:S04]  /*1de00*/  LDGSTS.E [R5+0x51b00], desc[UR16][R8.64], P0 ;  /* 0x51b0000008057fae */ /* 0x0005e80008121850 */
[----:B------:R-:W-:Y:S04]  /*1de10*/  STL [R1+0x544], R214 ;  /* 0x000544d601007387 */ /* 0x000fe80000100800 */
[----:B-1----:R-:W4:Y:S01]  /*1de20*/  LDL.LU R11, [R1+0x5a4] ;  /* 0x0005a400010b7983 */ /* 0x002f220000300800 */
[----:B--2---:R-:W-:-:S02]  /*1de30*/  IMAD.MOV.U32 R8, RZ, RZ, R214 ;  /* 0x000000ffff087224 */ /* 0x004fc400078e00d6 */
[----:B------:R-:W-:Y:S01]  /*1de40*/  IMAD.MOV.U32 R9, RZ, RZ, R213 ;  /* 0x000000ffff097224 */ /* 0x000fe200078e00d5 */
[----:B------:R1:W-:Y:S04]  /*1de50*/  STL [R1+0x540], R213 ;  /* 0x000540d501007387 */ /* 0x0003e80000100800 */
[----:B------:R-:W2:Y:S04]  /*1de60*/  LDL.LU R6, [R1+0x5c4] ;  /* 0x0005c40001067983 */ /* 0x000ea80000300800 */
[----:B------:R3:W-:Y:S04]  /*1de70*/  LDGSTS.E [R5+0x51f00], desc[UR16][R8.64], P0 ;  /* 0x51f0000008057fae */ /* 0x0007e80008121850 */
[----:B-1----:R-:W5:Y:S04]  /*1de80*/  LDL.LU R213, [R1+0x6fc] ;  /* 0x0006fc0001d57983 */ /* 0x002f680000300800 */
[----:B------:R-:W2:Y:S04]  /*1de90*/  LDL.LU R214, [R1+0x5c0] ;  /* 0x0005c00001d67983 */ /* 0x000ea80000300800 */
[----:B------:R-:W4:Y:S01]  /*1dea0*/  LDL.LU R9, [R1+0x560] ;  /* 0x0005600001097983 */ /* 0x000f220000300800 */
[----:B---3--:R-:W-:-:S05]  /*1deb0*/  IADD3 R12, P1, R12, R4, RZ ;  /* 0x000000040c0c7210 */ /* 0x008fca0007f3e0ff */
[----:B------:R-:W-:Y:S01]  /*1dec0*/  IMAD.MOV.U32 R8, RZ, RZ, R12 ;  /* 0x000000ffff087224 */ /* 0x000fe200078e000c */
[----:B------:R-:W-:Y:S01]  /*1ded0*/  IADD3 R10, P2, R10, R4, RZ ;  /* 0x000000040a0a7210 */ /* 0x000fe20007f5e0ff */
[----:B------:R1:W-:Y:S04]  /*1dee0*/  STL [R1+0x564], R12 ;  /* 0x0005640c01007387 */ /* 0x0003e80000100800 */
[----:B------:R-:W-:Y:S01]  /*1def0*/  IMAD.X R215, R215, 0x1, R3, P2 ;  /* 0x00000001d7d77824 */ /* 0x000fe200010e0603 */
[----:B----4-:R-:W-:-:S05]  /*1df00*/  IADD3.X R9, R9, R3, RZ, P1, !PT ;  /* 0x0000000309097210 */ /* 0x010fca0000ffe4ff */
[----:B------:R3:W-:Y:S04]  /*1df10*/  STL [R1+0x560], R9 ;  /* 0x0005600901007387 */ /* 0x0007e80000100800 */
[----:B------:R4:W-:Y:S04]  /*1df20*/  LDGSTS.E [R5+0x52300], desc[UR16][R8.64], P0 ;  /* 0x5230000008057fae */ /* 0x0009e80008121850 */
[----:B------:R-:W-:Y:S04]  /*1df30*/  STL [R1+0x584], R10 ;  /* 0x0005840a01007387 */ /* 0x000fe80000100800 */
[----:B-1----:R-:W2:Y:S01]  /*1df40*/  LDL.LU R12, [R1+0x604] ;  /* 0x00060400010c7983 */ /* 0x002ea20000300800 */
[----:B----4-:R-:W-:Y:S01]  /*1df50*/  MOV R8, R10 ;  /* 0x0000000a00087202 */ /* 0x010fe20000000f00 */
[----:B---3--:R-:W-:-:S02]  /*1df60*/  IMAD.MOV.U32 R9, RZ, RZ, R215 ;  /* 0x000000ffff097224 */ /* 0x008fc400078e00d7 */
[----:B------:R1:W-:Y:S04]  /*1df70*/  STL [R1+0x580], R215 ;  /* 0x000580d701007387 */ /* 0x0003e80000100800 */
[----:B------:R3:W-:Y:S04]  /*1df80*/  LDGSTS.E [R5+0x52700], desc[UR16][R8.64], P0 ;  /* 0x5270000008057fae */ /* 0x0007e80008121850 */
[----:B-1----:R-:W4:Y:S04]  /*1df90*/  LDL.LU R215, [R1+0x600] ;  /* 0x0006000001d77983 */ /* 0x002f280000300800 */
[----:B------:R-:W4:Y:S04]  /*1dfa0*/  LDL.LU R10, [R1+0x644] ;  /* 0x00064400010a7983 */ /* 0x000f280000300800 */
[----:B------:R-:W4:Y:S01]  /*1dfb0*/  LDL.LU R9, [R1+0x5a0] ;  /* 0x0005a00001097983 */ /* 0x000f220000300800 */
[----:B------:R-:W-:-:S02]  /*1dfc0*/  IADD3 R11, P1, R11, R4, RZ ;  /* 0x000000040b0b7210 */ /* 0x000fc40007f3e0ff */
[----:B--2---:R-:W-:-:S03]  /*1dfd0*/  IADD3 R6, P2, R6, R4, RZ ;  /* 0x0000000406067210 */ /* 0x004fc60007f5e0ff */
[----:B---3--:R-:W-:Y:S01]  /*1dfe0*/  IMAD.MOV.U32 R8, RZ, RZ, R11 ;  /* 0x000000ffff087224 */ /* 0x008fe200078e000b */
[----:B------:R-:W-:Y:S01]  /*1dff0*/  IADD3.X R214, R214, R3, RZ, P2, !PT ;  /* 0x00000003d6d67210 */ /* 0x000fe200017fe4ff */
[----:B------:R1:W-:Y:S01]  /*1e000*/  STL [R1+0x5a4], R11 ;  /* 0x0005a40b01007387 */ /* 0x0003e20000100800 */
[----:B----4-:R-:W-:-:S05]  /*1e010*/  IMAD.X R9, R9, 0x1, R3, P1 ;  /* 0x0000000109097824 */ /* 0x010fca00008e0603 */
[----:B------:R2:W-:Y:S04]  /*1e020*/  STL [R1+0x5a0], R9 ;  /* 0x0005a00901007387 */ /* 0x0005e80000100800 */
[----:B------:R3:W-:Y:S04]  /*1e030*/  LDGSTS.E [R5+0x52b00], desc[UR16][R8.64], P0 ;  /* 0x52b0000008057fae */ /* 0x0007e80008121850 */
[----:B------:R-:W-:Y:S04]  /*1e040*/  STL [R1+0x5c4], R6 ;  /* 0x0005c40601007387 */ /* 0x000fe80000100800 */
[----:B-1----:R-:W4:Y:S01]  /*1e050*/  LDL.LU R11, [R1+0x640] ;  /* 0x00064000010b7983 */ /* 0x002f220000300800 */
[----:B---3--:R-:W-:Y:S01]  /*1e060*/  IMAD.MOV.U32 R8, RZ, RZ, R6 ;  /* 0x000000ffff087224 */ /* 0x008fe200078e0006 */
[----:B--2---:R-:W-:-:S02]  /*1e070*/  MOV R9, R214 ;  /* 0x000000d600097202 */ /* 0x004fc40000000f00 */
[----:B------:R1:W-:Y:S04]  /*1e080*/  STL [R1+0x5c0], R214 ;  /* 0x0005c0d601007387 */ /* 0x0003e80000100800 */
[----:B------:R2:W-:Y:S04]  /*1e090*/  LDGSTS.E [R5+0x52f00], desc[UR16][R8.64], P0 ;  /* 0x52f0000008057fae */ /* 0x0005e80008121850 */
[----:B-1----:R-:W5:Y:S04]  /*1e0a0*/  LDL.LU R214, [R1+0x6f8] ;  /* 0x0006f80001d67983 */ /* 0x002f680000300800 */
[----:B------:R-:W3:Y:S04]  /*1e0b0*/  LDL R6, [R1+0x648] ;  /* 0x0006480001067983 */ /* 0x000ee80000100800 */
[----:B------:R-:W4:Y:S04]  /*1e0c0*/  LDL.LU R8, [R1+0x5e0] ;  /* 0x0005e00001087983 */ /* 0x000f280000300800 */
[----:B------:R-:W2:Y:S01]  /*1e0d0*/  LDL.LU R9, [R1+0x5e4] ;  /* 0x0005e40001097983 */ /* 0x000ea20000300800 */
[----:B------:R-:W-:-:S05]  /*1e0e0*/  IADD3 R12, P2, R12, R4, RZ ;  /* 0x000000040c0c7210 */ /* 0x000fca0007f5e0ff */
[----:B------:R-:W-:Y:S01]  /*1e0f0*/  IMAD.X R215, R215, 0x1, R3, P2 ;  /* 0x00000001d7d77824 */ /* 0x000fe200010e0603 */
[----:B--2---:R-:W-:-:S05]  /*1e100*/  IADD3 R9, P1, R9, R4, RZ ;  /* 0x0000000409097210 */ /* 0x004fca0007f3e0ff */
[----:B----4-:R-:W-:Y:S01]  /*1e110*/  IMAD.X R8, R8, 0x1, R3, P1 ;  /* 0x0000000108087824 */ /* 0x010fe200008e0603 */
[----:B------:R1:W-:Y:S04]  /*1e120*/  STL [R1+0x5e4], R9 ;  /* 0x0005e40901007387 */ /* 0x0003e80000100800 */
[----:B------:R2:W-:Y:S01]  /*1e130*/  STL [R1+0x5e0], R8 ;  /* 0x0005e00801007387 */ /* 0x0005e20000100800 */
[----:B-1----:R-:W-:-:S04]  /*1e140*/  LOP3.LUT R9, R9, R8, RZ, 0x3c, !PT ;  /* 0x0000000809097212 */ /* 0x002fc800078e3cff */
[----:B--2---:R-:W-:-:S04]  /*1e150*/  LOP3.LUT R8, R9, R8, RZ, 0x3c, !PT ;  /* 0x0000000809087212 */ /* 0x004fc800078e3cff */
[----:B------:R-:W-:Y:S01]  /*1e160*/  LOP3.LUT R9, R9, R8, RZ, 0x3c, !PT ;  /* 0x0000000809097212 */ /* 0x000fe200078e3cff */
[----:B------:R-:W-:Y:S04]  /*1e170*/  STL [R1+0x604], R12 ;  /* 0x0006040c01007387 */ /* 0x000fe80000100800 */
[----:B------:R1:W-:Y:S04]  /*1e180*/  LDGSTS.E [R5+0x53300], desc[UR16][R8.64], P0 ;  /* 0x5330000008057fae */ /* 0x0003e80008121850 */
[----:B------:R2:W-:Y:S01]  /*1e190*/  STL [R1+0x600], R215 ;  /* 0x000600d701007387 */ /* 0x0005e20000100800 */
[----:B-1----:R-:W-:Y:S01]  /*1e1a0*/  MOV R8, R12 ;  /* 0x0000000c00087202 */ /* 0x002fe20000000f00 */
[----:B------:R-:W-:-:S02]  /*1e1b0*/  IMAD.MOV.U32 R9, RZ, RZ, R215 ;  /* 0x000000ffff097224 */ /* 0x000fc400078e00d7 */
[----:B--2---:R-:W5:Y:S04]  /*1e1c0*/  LDL.LU R215, [R1+0x6f4] ;  /* 0x0006f40001d77983 */ /* 0x004f680000300800 */
[----:B------:R-:W5:Y:S04]  /*1e1d0*/  LDL.LU R12, [R1+0x6f0] ;  /* 0x0006f000010c7983 */ /* 0x000f680000300800 */
[----:B------:R1:W-:Y:S04]  /*1e1e0*/  LDGSTS.E [R5+0x53700], desc[UR16][R8.64], P0 ;  /* 0x5370000008057fae */ /* 0x0003e80008121850 */
[----:B------:R-:W2:Y:S04]  /*1e1f0*/  LDL.LU R8, [R1+0x620] ;  /* 0x0006200001087983 */ /* 0x000ea80000300800 */
[----:B------:R-:W1:Y:S01]  /*1e200*/  LDL.LU R9, [R1+0x624] ;  /* 0x0006240001097983 */ /* 0x000e620000300800 */
[----:B------:R-:W-:-:S04]  /*1e210*/  IADD3 R10, P2, R10, R4, RZ ;  /* 0x000000040a0a7210 */ /* 0x000fc80007f5e0ff */
[----:B------:R-:W-:Y:S02]  /*1e220*/  IADD3.X R11, R11, R3, RZ, P2, !PT ;  /* 0x000000030b0b7210 */ /* 0x000fe400017fe4ff */
[----:B-1----:R-:W-:-:S05]  /*1e230*/  IADD3 R9, P1, R9, R4, RZ ;  /* 0x0000000409097210 */ /* 0x002fca0007f3e0ff */
[----:B--2---:R-:W-:Y:S01]  /*1e240*/  IMAD.X R8, R8, 0x1, R3, P1 ;  /* 0x0000000108087824 */ /* 0x004fe200008e0603 */
        /* <DEDUP_REMOVED lines=8> */
[----:B-1----:R-:W-:-:S02]  /*1e2d0*/  IMAD.MOV.U32 R9, RZ, RZ, R11 ;  /* 0x000000ffff097224 */ /* 0x002fc400078e000b */
[----:B------:R-:W-:Y:S01]  /*1e2e0*/  IMAD.MOV.U32 R8, RZ, RZ, R10 ;  /* 0x000000ffff087224 */ /* 0x000fe200078e000a */
[----:B--2---:R1:W5:Y:S04]  /*1e2f0*/  LDL.LU R11, [R1+0x6ec] ;  /* 0x0006ec00010b7983 */ /* 0x0043680000300800 */
[----:B------:R1:W5:Y:S01]  /*1e300*/  LDL.LU R10, [R1+0x6e8] ;  /* 0x0006e800010a7983 */ /* 0x0003620000300800 */
[----:B------:R-:W-:-:S03]  /*1e310*/  IADD3 R13, R13, 0x1, RZ ;  /* 0x000000010d0d7810 */ /* 0x000fc60007ffe0ff */
[----:B------:R1:W-:Y:S01]  /*1e320*/  LDGSTS.E [R5+0x53f00], desc[UR16][R8.64], P0 ;  /* 0x53f0000008057fae */ /* 0x0003e20008121850 */
[----:B---3--:R-:W-:-:S03]  /*1e330*/  ISETP.NE.U32.AND P0, PT, R13, R6, PT ;  /* 0x000000060d00720c */ /* 0x008fc60003f05070 */
[----:B------:R-:W0:Y:S10]  /*1e340*/  LDGDEPBAR ;  /* 0x00000000000079af */ /* 0x000e340000000000 */
[----:B-1----:R-:W-:Y:S05]  /*1e350*/  @P0 BRA `(.L_x_1) ;  /* 0xffffff7000e80947 */ /* 0x002fea000383ffff */
.L_x_0:
[----:B------:R-:W2:Y:S01]  /*1e360*/  LDL.LU R8, [R1+0x67c] ;  /* 0x00067c0001087983 */ /* 0x000ea20000300800 */
[----:B------:R-:W-:-:S04]  /*1e370*/  DEPBAR.LE SB0, 0x0 ;  /* 0x000080000000791a */ /* 0x000fc80000000000 */
[----:B------:R-:W3:Y:S01]  /*1e380*/  LDL.LU R5, [R1+0x678] ;  /* 0x0006780001057983 */ /* 0x000ee20000300800 */
[----:B------:R-:W1:Y:S01]  /*1e390*/  S2R R6, SR_TID.X ;  /* 0x0000000000067919 */ /* 0x000e620000002100 */
[----:B------:R-:W-:Y:S01]  /*1e3a0*/  IMAD.MOV.U32 R7, RZ, RZ, R154 ;  /* 0x000000ffff077224 */ /* 0x000fe200078e009a */
[----:B------:R-:W4:Y:S01]  /*1e3b0*/  S2R R252, SR_TID.X ;  /* 0x0000000000fc7919 */ /* 0x000f220000002100 */
[----:B------:R-:W-:Y:S01]  /*1e3c0*/  IMAD.MOV.U32 R16, RZ, RZ, R88 ;  /* 0x000000ffff107224 */ /* 0x000fe200078e0058 */
[----:B------:R-:W-:Y:S01]  /*1e3d0*/  MOV R17, R90 ;  /* 0x0000005a00117202 */ /* 0x000fe20000000f00 */
[----:B------:R-:W-:Y:S01]  /*1e3e0*/  IMAD.MOV.U32 R18, RZ, RZ, R24 ;  /* 0x000000ffff127224 */ /* 0x000fe200078e0018 */
[----:B------:R-:W-:Y:S01]  /*1e3f0*/  ULDC UR4, c[0x0][0x22c] ;  /* 0x00008b0000047ab9 */ /* 0x000fe20000000800 */
        /* <DEDUP_REMOVED lines=13> */
[----:B------:R-:W-:Y:S01]  /*1e4d0*/  ULDC.64 UR28, c[0x0][0x228] ;  /* 0x00008a00001c7ab9 */ /* 0x000fe20000000a00 */
[----:B------:R-:W-:Y:S01]  /*1e4e0*/  IMAD.MOV.U32 R246, RZ, RZ, R81 ;  /* 0x000000fffff67224 */ /* 0x000fe200078e0051 */
[----:B------:R-:W-:Y:S01]  /*1e4f0*/  ULDC UR5, c[0x0][0x22c] ;  /* 0x00008b0000057ab9 */ /* 0x000fe20000000800 */
[----:B------:R-:W-:Y:S01]  /*1e500*/  IMAD.MOV.U32 R247, RZ, RZ, R83 ;  /* 0x000000fffff77224 */ /* 0x000fe200078e0053 */
[----:B-----5:R-:W-:Y:S01]  /*1e510*/  MOV R238, R212 ;  /* 0x000000d400ee7202 */ /* 0x020fe20000000f00 */
[----:B------:R-:W-:Y:S01]  /*1e520*/  IMAD.MOV.U32 R239, RZ, RZ, R214 ;  /* 0x000000ffffef7224 */ /* 0x000fe200078e00d6 */
[----:B------:R-:W2:Y:S01]  /*1e530*/  LDC R9, c[0x0][0x244] ;  /* 0x00009100ff097b82 */ /* 0x000ea20000000800 */
[----:B------:R-:W-:Y:S01]  /*1e540*/  VIADD R3, R10, 0x1 ;  /* 0x000000010a037836 */ /* 0x000fe20000000000 */
[----:B------:R-:W-:Y:S01]  /*1e550*/  ULDC.64 UR30, c[0x0][0x228] ;  /* 0x00008a00001e7ab9 */ /* 0x000fe20000000a00 */
[----:B------:R-:W-:Y:S01]  /*1e560*/  ULDC UR26, c[0x0][0x248] ;  /* 0x00009200001a7ab9 */ /* 0x000fe20000000800 */
[C---:B-1----:R-:W-:Y:S01]  /*1e570*/  IMAD.SHL.U32 R2, R6.reuse, 0x10, RZ ;  /* 0x0000001006027824 */ /* 0x042fe200078e00ff */
[----:B------:R-:W-:Y:S01]  /*1e580*/  ULDC.64 UR6, c[0x0][0x228] ;  /* 0x00008a0000067ab9 */ /* 0x000fe20000000a00 */
[C---:B------:R-:W-:Y:S01]  /*1e590*/  IMAD.SHL.U32 R0, R6.reuse, 0x40, RZ ;  /* 0x0000004006007824 */ /* 0x040fe200078e00ff */
[----:B------:R-:W-:Y:S01]  /*1e5a0*/  SHF.L.U32 R4, R6, 0x3, RZ ;  /* 0x0000000306047819 */ /* 0x000fe200000006ff */
[----:B------:R-:W-:Y:S01]  /*1e5b0*/  ULDC.64 UR14, c[0x0][0x228] ;  /* 0x00008a00000e7ab9 */ /* 0x000fe20000000a00 */
[----:B------:R-:W-:Y:S01]  /*1e5c0*/  LOP3.LUT R2, R2, 0xf0, RZ, 0xc0, !PT ;  /* 0x000000f002027812 */ /* 0x000fe200078ec0ff */
[----:B------:R-:W-:Y:S01]  /*1e5d0*/  ULDC.64 UR10, c[0x0][0x228] ;  /* 0x00008a00000a7ab9 */ /* 0x000fe20000000a00 */
[----:B------:R-:W-:Y:S01]  /*1e5e0*/  LOP3.LUT R0, R0, 0x400, RZ, 0xc0, !PT ;  /* 0x0000040000007812 */ /* 0x000fe200078ec0ff */
[----:B------:R-:W-:Y:S01]  /*1e5f0*/  ULDC.64 UR8, c[0x0][0x228] ;  /* 0x00008a0000087ab9 */ /* 0x000fe20000000a00 */
[----:B------:R-:W-:Y:S01]  /*1e600*/  LOP3.LUT R4, R4, 0x300, RZ, 0xc0, !PT ;  /* 0x0000030004047812 */ /* 0x000fe200078ec0ff */
[----:B------:R-:W-:Y:S01]  /*1e610*/  ULDC.64 UR18, c[0x0][0x228] ;  /* 0x00008a0000127ab9 */ /* 0x000fe20000000a00 */
[----:B------:R-:W-:Y:S01]  /*1e620*/  IADD3 R0, R0, UR12, R2 ;  /* 0x0000000c00007c10 */ /* 0x000fe2000fffe002 */
[----:B------:R-:W-:Y:S01]  /*1e630*/  ULDC.64 UR24, c[0x0][0x228] ;  /* 0x00008a0000187ab9 */ /* 0x000fe20000000a00 */
[----:B------:R-:W-:Y:S01]  /*1e640*/  ULDC.64 UR22, c[0x0][0x228] ;  /* 0x00008a0000167ab9 */ /* 0x000fe20000000a00 */
[----:B------:R-:W-:Y:S01]  /*1e650*/  ULDC.64 UR20, c[0x0][0x228] ;  /* 0x00008a0000147ab9 */ /* 0x000fe20000000a00 */
[----:B------:R-:W-:Y:S01]  /*1e660*/  IADD3 R0, R4, R0, RZ ;  /* 0x0000000004007210 */ /* 0x000fe20007ffe0ff */
[----:B------:R-:W-:Y:S06]  /*1e670*/  BAR.SYNC.DEFER_BLOCKING 0x0 ;  /* 0x0000000000007b1d */ /* 0x000fec0000010000 */
[----:B------:R-:W2:Y:S01]  /*1e680*/  LDL.LU R4, [R1] ;  /* 0x0000000001047983 */ /* 0x000ea20000300800 */
[----:B---3--:R-:W-:-:S03]  /*1e690*/  ISETP.GE.AND P6, PT, R11, R5, PT ;  /* 0x000000050b00720c */ /* 0x008fc60003fc6270 */
[----:B------:R-:W2:Y:S01]  /*1e6a0*/  LDL.LU R5, [R1+0x8] ;  /* 0x0000080001057983 */ /* 0x000ea20000300800 */
[----:B------:R-:W-:Y:S02]  /*1e6b0*/  MOV R6, R152 ;  /* 0x0000009800067202 */ /* 0x000fe40000000f00 */
[----:B----4-:R-:W-:-:S04]  /*1e6c0*/  LOP3.LUT R252, R252, 0x7f, RZ, 0xc0, !PT ;  /* 0x0000007ffcfc7812 */ /* 0x010fc800078ec0ff */
[----:B------:R-:W-:Y:S02]  /*1e6d0*/  LEA R252, R252, UR12, 0x4 ;  /* 0x0000000cfcfc7c11 */ /* 0x000fe4000f8e20ff */
[----:B------:R-:W-:Y:S01]  /*1e6e0*/  MOV R154, R173 ;  /* 0x000000ad009a7202 */ /* 0x000fe20000000f00 */
[C---:B------:R-:W-:Y:S01]  /*1e6f0*/  VIADD R2, R10.reuse, 0x7f ;  /* 0x0000007f0a027836 */ /* 0x040fe20000000000 */
[----:B------:R-:W-:Y:S01]  /*1e700*/  ISETP.GE.AND P3, PT, R3, UR4, PT ;  /* 0x0000000403007c0c */ /* 0x000fe2000bf66270 */
[----:B--2---:R1:W-:Y:S01]  /*1e710*/  STSM.16.M88.4 [R0], R4 ;  /* 0x0000000400007844 */ /* 0x0043e20000000200 */
[----:B------:R-:W-:Y:S02]  /*1e720*/  VIADD R3, R10, 0x3 ;  /* 0x000000030a037836 */ /* 0x000fe40000000000 */
[----:B------:R-:W-:Y:S01]  /*1e730*/  ISETP.GE.AND P0, PT, R2, UR29, PT ;  /* 0x0000001d02007c0c */ /* 0x000fe2000bf06270 */
[----:B------:R-:W-:Y:S01]  /*1e740*/  ULDC UR4, c[0x0][0x22c] ;  /* 0x00008b0000047ab9 */ /* 0x000fe20000000800 */
[----:B------:R-:W-:Y:S01]  /*1e750*/  BAR.SYNC.DEFER_BLOCKING 0x0 ;  /* 0x0000000000007b1d */ /* 0x000fe20000010000 */
[----:B------:R-:W-:-:S02]  /*1e760*/  ISETP.LT.AND P6, PT, R10, UR31, !P6 ;  /* 0x0000001f0a007c0c */ /* 0x000fc4000f7c1270 */
[----:B------:R-:W-:-:S03]  /*1e770*/  ISETP.GE.AND P5, PT, R10, R8, PT ;  /* 0x000000080a00720c */ /* 0x000fc60003fa6270 */
[----:B------:R-:W-:Y:S01]  /*1e780*/  ULDC.64 UR12, c[0x0][0x228] ;  /* 0x00008a00000c7ab9 */ /* 0x000fe20000000a00 */
[----:B-1----:R-:W2:Y:S04]  /*1e790*/  LDL.LU R4, [R1+0x4] ;  /* 0x0000040001047983 */ /* 0x002ea80000300800 */
[----:B------:R-:W2:Y:S04]  /*1e7a0*/  LDL.LU R5, [R1+0xc] ;  /* 0x00000c0001057983 */ /* 0x000ea80000300800 */
[----:B------:R-:W1:Y:S01]  /*1e7b0*/  LDS.128 R20, [R252] ;  /* 0x00000000fc147984 */ /* 0x000e620000000c00 */
[----:B------:R-:W-:Y:S06]  /*1e7c0*/  BAR.SYNC.DEFER_BLOCKING 0x0 ;  /* 0x0000000000007b1d */ /* 0x000fec0000010000 */
[----:B------:R-:W-:Y:S02]  /*1e7d0*/  STSM.16.M88.4 [R0], R16 ;  /* 0x0000001000007844 */ /* 0x000fe40000000200 */
[----:B------:R-:W-:Y:S06]  /*1e7e0*/  BAR.SYNC.DEFER_BLOCKING 0x0 ;  /* 0x0000000000007b1d */ /* 0x000fec0000010000 */
[----:B------:R-:W3:Y:S01]  /*1e7f0*/  LDS.128 R16, [R252] ;  /* 0x00000000fc107984 */ /* 0x000ee20000000c00 */
[----:B------:R-:W-:Y:S01]  /*1e800*/  MOV R6, R153 ;  /* 0x0000009900067202 */ /* 0x000fe20000000f00 */
[----:B------:R-:W-:Y:S01]  /*1e810*/  IMAD.MOV.U32 R7, RZ, RZ, R155 ;  /* 0x000000ffff077224 */ /* 0x000fe200078e009b */
[----:B------:R-:W-:Y:S06]  /*1e820*/  BAR.SYNC.DEFER_BLOCKING 0x0 ;  /* 0x0000000000007b1d */ /* 0x000fec0000010000 */
[----:B-1----:R-:W-:Y:S04]  /*1e830*/  STL.64 [R1+0x130], R20 ;  /* 0x0001301401007387 */ /* 0x002fe80000100a00 */
[----:B------:R-:W-:Y:S04]  /*1e840*/  STL.64 [R1+0x138], R22 ;  /* 0x0001381601007387 */ /* 0x000fe80000100a00 */
[----:B---3--:R-:W-:Y:S04]  /*1e850*/  STL.64 [R1+0x120], R16 ;  /* 0x0001201001007387 */ /* 0x008fe80000100a00 */
[----:B------:R-:W-:Y:S04]  /*1e860*/  STL.64 [R1+0x128], R18 ;  /* 0x0001281201007387 */ /* 0x000fe80000100a00 */
[----:B--2---:R1:W-:Y:S01]  /*1e870*/  STSM.16.M88.4 [R0], R4 ;  /* 0x0000000400007844 */ /* 0x0043e20000000200 */
[----:B------:R-:W-:Y:S06]  /*1e880*/  BAR.SYNC.DEFER_BLOCKING 0x0 ;  /* 0x0000000000007b1d */ /* 0x000fec0000010000 */
[----:B-1----:R-:W2:Y:S04]  /*1e890*/  LDL.LU R4, [R1+0x10] ;  /* 0x0000100001047983 */ /* 0x002ea80000300800 */
[----:B------:R-:W2:Y:S04]  /*1e8a0*/  LDL.LU R5, [R1+0x18] ;  /* 0x0000180001057983 */ /* 0x000ea80000300800 */
[----:B------:R-:W1:Y:S01]  /*1e8b0*/  LDS.128 R20, [R252] ;  /* 0x00000000fc147984 */ /* 0x000e620000000c00 */
[----:B------:R-:W-:Y:S01]  /*1e8c0*/  IMAD.MOV.U32 R16, RZ, RZ, R89 ;  /* 0x000000ffff107224 */ /* 0x000fe200078e0059 */
[----:B------:R-:W-:Y:S01]  /*1e8d0*/  MOV R17, R91 ;  /* 0x0000005b00117202 */ /* 0x000fe20000000f00 */
[----:B------:R-:W-:Y:S01]  /*1e8e0*/  BAR.SYNC.DEFER_BLOCKING 0x0 ;  /* 0x0000000000007b1d */ /* 0x000fe20000010000 */
[----:B------:R-:W-:-:S02]  /*1e8f0*/  IMAD.MOV.U32 R18, RZ, RZ, R25 ;  /* 0x000000ffff127224 */ /* 0x000fc400078e0019 */
[----:B------:R-:W-:-:S05]  /*1e900*/  IMAD.MOV.U32 R19, RZ, RZ, R27 ;  /* 0x000000ffff137224 */ /* 0x000fca00078e001b */
[----:B------:R-:W-:Y:S01]  /*1e910*/  STSM.16.M88.4 [R0], R16 ;  /* 0x0000001000007844 */ /* 0x000fe20000000200 */
[----:B------:R-:W-:Y:S01]  /*1e920*/  BAR.SYNC.DEFER_BLOCKING 0x0 ;  /* 0x0000000000007b1d */ /* 0x000fe20000010000 */
[----:B------:R-:W-:Y:S01]  /*1e930*/  MOV R6, R156 ;  /* 0x0000009c00067202 */ /* 0x000fe20000000f00 */
[----:B------:R-:W-:-:S04]  /*1e940*/  IMAD.MOV.U32 R7, RZ, RZ, R158 ;  /* 0x000000ffff077224 */ /* 0x000fc800078e009e */
[----:B------:R-:W3:Y:S02]  /*1e950*/  LDS.128 R16, [R252] ;  /* 0x00000000fc107984 */ /* 0x000ee40000000c00 */
[----:B------:R-:W-:Y:S06]  /*1e960*/  BAR.SYNC.DEFER_BLOCKING 0x0 ;  /* 0x0000000000007b1d */ /* 0x000fec0000010000 */
[----:B-1----:R-:W-:Y:S04]  /*1e970*/  STL.64 [R1+0x110], R20 ;  /* 0x0001101401007387 */ /* 0x002fe80000100a00 */
[----:B------:R-:W-:Y:S04]  /*1e980*/  STL.64 [R1+0x118], R22 ;  /* 0x0001181601007387 */ /* 0x000fe80000100a00 */
[----:B---3--:R1:W-:Y:S04]  /*1e990*/  STL.64 [R1+0x100], R16 ;  /* 0x0001001001007387 */ /* 0x0083e80000100a00 */
[----:B------:R3:W-:Y:S01]  /*1e9a0*/  STL.64 [R1+0x108], R18 ;  /* 0x0001081201007387 */ /* 0x0007e20000100a00 */
[----:B-1----:R-:W-:Y:S01]  /*1e9b0*/  IMAD.MOV.U32 R16, RZ, RZ, R92 ;  /* 0x000000ffff107224 */ /* 0x002fe200078e005c */
[----:B------:R-:W-:Y:S01]  /*1e9c0*/  MOV R17, R94 ;  /* 0x0000005e00117202 */ /* 0x000fe20000000f00 */
[----:B---3--:R-:W-:-:S02]  /*1e9d0*/  IMAD.MOV.U32 R18, RZ, RZ, R28 ;  /* 0x000000ffff127224 */ /* 0x008fc400078e001c */
[----:B------:R-:W-:Y:S01]  /*1e9e0*/  IMAD.MOV.U32 R19, RZ, RZ, R30 ;  /* 0x000000ffff137224 */ /* 0x000fe200078e001e */
[----:B--2---:R1:W-:Y:S01]  /*1e9f0*/  STSM.16.M88.4 [R0], R4 ;  /* 0x0000000400007844 */ /* 0x0043e20000000200 */
[----:B------:R-:W-:Y:S06]  /*1ea00*/  BAR.SYNC.DEFER_BLOCKING 0x0 ;  /* 0x0000000000007b1d */ /* 0x000fec0000010000 */
[----:B-1----:R-:W2:Y:S04]  /*1ea10*/  LDL.LU R4, [R1+0x14] ;  /* 0x0000140001047983 */ /* 0x002ea80000300800 */
[----:B------:R-:W2:Y:S04]  /*1ea20*/  LDL.LU R5, [R1+0x1c] ;  /* 0x00001c0001057983 */ /* 0x000ea80000300800 */
[----:B------:R-:W1:Y:S01]  /*1ea30*/  LDS.128 R20, [R252] ;  /* 0x00000000fc147984 */ /* 0x000e620000000c00 */
[----:B------:R-:W-:Y:S06]  /*1ea40*/  BAR.SYNC.DEFER_BLOCKING 0x0 ;  /* 0x0000000000007b1d */ /* 0x000fec0000010000 */
[----:B------:R-:W-:Y:S02]  /*1ea50*/  STSM.16.M88.4 [R0], R16 ;  /* 0x0000001000007844 */ /* 0x000fe40000000200 */
[----:B------:R-:W-:Y:S06]  /*1ea60*/  BAR.SYNC.DEFER_BLOCKING 0x0 ;  /* 0x0000000000007b1d */ /* 0x000fec0000010000 */
[----:B------:R-:W3:Y:S04]  /*1ea70*/  LDS.128 R16, [R252] ;  /* 0x00000000fc107984 */ /* 0x000ee80000000c00 */
[----:B-1----:R-:W-:Y:S04]  /*1ea80*/  STL.64 [R1+0x10], R20 ;  /* 0x0000101401007387 */ /* 0x002fe80000100a00 */
[----:B------:R-:W-:Y:S01]  /*1ea90*/  STL.64 [R1+0x18], R22 ;  /* 0x0000181601007387 */ /* 0x000fe20000100a00 */
[----:B------:R-:W-:Y:S06]  /*1eaa0*/  BAR.SYNC.DEFER_BLOCKING 0x0 ;  /* 0x0000000000007b1d */ /* 0x000fec0000010000 */
[----:B---3--:R1:W-:Y:S04]  /*1eab0*/  STL.64 [R1], R16 ;  /* 0x0000001001007387 */ /* 0x0083e80000100a00 */
[----:B------:R3:W-:Y:S04]  /*1eac0*/  STL.64 [R1+0x8], R18 ;  /* 0x0000081201007387 */ /* 0x0007e80000100a00 */
[----:B-1----:R-:W4:Y:S04]  /*1ead0*/  LDL.LU R16, [R1+0x20] ;  /* 0x0000200001107983 */ /* 0x002f280000300800 */
[----:B------:R-:W4:Y:S01]  /*1eae0*/  LDL.LU R17, [R1+0x28] ;  /* 0x0000280001117983 */ /* 0x000f220000300800 */
[----:B------:R-:W-:Y:S01]  /*1eaf0*/  MOV R6, R157 ;  /* 0x0000009d00067202 */ /* 0x000fe20000000f00 */
[----:B------:R-:W-:Y:S01]  /*1eb00*/  IMAD.MOV.U32 R7, RZ, RZ, R159 ;  /* 0x000000ffff077224 */ /* 0x000fe200078e009f */
[----:B---3--:R-:W-:Y:S01]  /*1eb10*/  MOV R18, R160 ;  /* 0x000000a000127202 */ /* 0x008fe20000000f00 */
[----:B------:R-:W-:-:S03]  /*1eb20*/  IMAD.MOV.U32 R19, RZ, RZ, R162 ;  /* 0x000000ffff137224 */ /* 0x000fc600078e00a2 */
[----:B--2---:R1:W-:Y:S01]  /*1eb30*/  STSM.16.M88.4 [R0], R4 ;  /* 0x0000000400007844 */ /* 0x0043e20000000200 */
[----:B------:R-:W-:Y:S06]  /*1eb40*/  BAR.SYNC.DEFER_BLOCKING 0x0 ;  /* 0x0000000000007b1d */ /* 0x000fec0000010000 */
[----:B------:R-:W2:Y:S01]  /*1eb50*/  LDS.128 R248, [R252] ;  /* 0x00000000fcf87984 */ /* 0x000ea20000000c00 */
[----:B-1----:R-:W-:Y:S01]  /*1eb60*/  IMAD.MOV.U32 R4, RZ, RZ, R93 ;  /* 0x000000ffff047224 */ /* 0x002fe200078e005d */
[----:B------:R-:W-:Y:S01]  /*1eb70*/  MOV R5, R95 ;  /* 0x0000005f00057202 */ /* 0x000fe20000000f00 */
[----:B------:R-:W-:-:S02]  /*1eb80*/  IMAD.MOV.U32 R6, RZ, RZ, R29 ;  /* 0x000000ffff067224 */ /* 0x000fc400078e001d */
[----:B------:R-:W-:Y:S01]  /*1eb90*/  IMAD.MOV.U32 R7, RZ, RZ, R31 ;  /* 0x000000ffff077224 */ /* 0x000fe200078e001f */
[----:B------:R-:W-:Y:S06]  /*1eba0*/  BAR.SYNC.DEFER_BLOCKING 0x0 ;  /* 0x0000000000007b1d */ /* 0x000fec0000010000 */
[----:B------:R-:W-:Y:S02]  /*1ebb0*/  STSM.16.M88.4 [R0], R4 ;  /* 0x0000000400007844 */ /* 0x000fe40000000200 */
[----:B------:R-:W-:Y:S06]  /*1ebc0*/  BAR.SYNC.DEFER_BLOCKING 0x0 ;  /* 0x0000000000007b1d */ /* 0x000fec0000010000 */
[----:B------:R-:W1:Y:S02]  /*1ebd0*/  LDS.128 R240, [R252] ;  /* 0x00000000fcf07984 */ /* 0x000e640000000c00 */
[----:B------:R-:W-:Y:S06]  /*1ebe0*/  BAR.SYNC.DEFER_BLOCKING 0x0 ;  /* 0x0000000000007b1d */ /* 0x000fec0000010000 */
[----:B--2---:R-:W-:Y:S04]  /*1ebf0*/  STL [R1+0x6e8], R251 ;  /* 0x0006e8fb01007387 */ /* 0x004fe80000100800 */
[----:B----4-:R2:W-:Y:S01]  /*1ec00*/  STSM.16.M88.4 [R0], R16 ;  /* 0x0000001000007844 */ /* 0x0105e20000000200 */
[----:B------:R-:W-:Y:S06]  /*1ec10*/  BAR.SYNC.DEFER_BLOCKING 0x0 ;  /* 0x0000000000007b1d */ /* 0x000fec0000010000 */
[----:B--2---:R-:W2:Y:S04]  /*1ec20*/  LDL.LU R16, [R1+0x24] ;  /* 0x0000240001107983 */ /* 0x004ea80000300800 */
[----:B------:R-:W2:Y:S04]  /*1ec30*/  LDL.LU R17, [R1+0x2c] ;  /* 0x00002c0001117983 */ /* 0x000ea80000300800 */
[----:B------:R-:W3:Y:S04]  /*1ec40*/  LDL.LU R28, [R1+0x30] ;  /* 0x00003000011c7983 */ /* 0x000ee80000300800 */
[----:B------:R-:W3:Y:S04]  /*1ec50*/  LDL.LU R29, [R1+0x38] ;  /* 0x00003800011d7983 */ /* 0x000ee80000300800 */
[----:B------:R-:W4:Y:S01]  /*1ec60*/  LDS.128 R20, [R252] ;  /* 0x00000000fc147984 */ /* 0x000f220000000c00 */
[----:B------:R-:W-:Y:S01]  /*1ec70*/  IMAD.MOV.U32 R4, RZ, RZ, R96 ;  /* 0x000000ffff047224 */ /* 0x000fe200078e0060 */
[----:B------:R-:W-:Y:S01]  /*1ec80*/  MOV R5, R98 ;  /* 0x0000006200057202 */ /* 0x000fe20000000f00 */
[----:B------:R-:W-:-:S02]  /*1ec90*/  IMAD.MOV.U32 R6, RZ, RZ, R32 ;  /* 0x000000ffff067224 */ /* 0x000fc400078e0020 */
[----:B------:R-:W-:Y:S01]  /*1eca0*/  IMAD.MOV.U32 R7, RZ, RZ, R34 ;  /* 0x000000ffff077224 */ /* 0x000fe200078e0022 */
[----:B------:R-:W-:Y:S01]  /*1ecb0*/  BAR.SYNC.DEFER_BLOCKING 0x0 ;  /* 0x0000000000007b1d */ /* 0x000fe20000010000 */
[----:B------:R-:W-:Y:S01]  /*1ecc0*/  MOV R18, R161 ;  /* 0x000000a100127202 */ /* 0x000fe20000000f00 */
[----:B------:R-:W-:-:S04]  /*1ecd0*/  IMAD.MOV.U32 R19, RZ, RZ, R163 ;  /* 0x000000ffff137224 */ /* 0x000fc800078e00a3 */
[----:B------:R-:W4:Y:S04]  /*1ece0*/  LDL.LU R32, [R1+0x34] ;  /* 0x0000340001207983 */ /* 0x000f280000300800 */
[----:B------:R-:W-:Y:S01]  /*1ecf0*/  STSM.16.M88.4 [R0], R4 ;  /* 0x0000000400007844 */ /* 0x000fe20000000200 */
[----:B------:R-:W-:Y:S06]  /*1ed00*/  BAR.SYNC.DEFER_BLOCKING 0x0 ;  /* 0x0000000000007b1d */ /* 0x000fec0000010000 */
[----:B------:R-:W1:Y:S02]  /*1ed10*/  LDS.128 R4, [R252] ;  /* 0x00000000fc047984 */ /* 0x000e640000000c00 */
[----:B------:R-:W-:Y:S01]  /*1ed20*/  BAR.SYNC.DEFER_BLOCKING 0x0 ;  /* 0x0000000000007b1d */ /* 0x000fe20000010000 */
[----:B------:R-:W-:Y:S01]  /*1ed30*/  MOV R30, R164 ;  /* 0x000000a4001e7202 */ /* 0x000fe20000000f00 */
[----:B------:R-:W-:-:S04]  /*1ed40*/  IMAD.MOV.U32 R31, RZ, RZ, R166 ;  /* 0x000000ffff1f7224 */ /* 0x000fc800078e00a6 */
[----:B--2---:R2:W-:Y:S02]  /*1ed50*/  STSM.16.M88.4 [R0], R16 ;  /* 0x0000001000007844 */ /* 0x0045e40000000200 */
[----:B------:R-:W-:Y:S01]  /*1ed60*/  BAR.SYNC.DEFER_BLOCKING 0x0 ;  /* 0x0000000000007b1d */ /* 0x000fe20000010000 */
[----:B--2---:R-:W-:-:S05]  /*1ed70*/  IMAD.MOV.U32 R18, RZ, RZ, R33 ;  /* 0x000000ffff127224 */ /* 0x004fca00078e0021 */
[----:B------:R-:W4:Y:S04]  /*1ed80*/  LDL.LU R33, [R1+0x3c] ;  /* 0x00003c0001217983 */ /* 0x000f280000300800 */
[----:B------:R-:W2:Y:S04]  /*1ed90*/  LDL.LU R92, [R1+0x40] ;  /* 0x00004000015c7983 */ /* 0x000ea80000300800 */
[----:B------:R-:W2:Y:S04]  /*1eda0*/  LDL.LU R93, [R1+0x48] ;  /* 0x00004800015d7983 */ /* 0x000ea80000300800 */
[----:B------:R-:W1:Y:S01]  /*1edb0*/  LDS.128 R24, [R252] ;  /* 0x00000000fc187984 */ /* 0x000e620000000c00 */
[----:B------:R-:W-:Y:S01]  /*1edc0*/  IMAD.MOV.U32 R16, RZ, RZ, R97 ;  /* 0x000000ffff107224 */ /* 0x000fe200078e0061 */
[----:B------:R-:W-:Y:S01]  /*1edd0*/  MOV R17, R99 ;  /* 0x0000006300117202 */ /* 0x000fe20000000f00 */
[----:B------:R-:W-:Y:S01]  /*1ede0*/  IMAD.MOV.U32 R19, RZ, RZ, R35 ;  /* 0x000000ffff137224 */ /* 0x000fe200078e0023 */
[----:B------:R-:W-:Y:S06]  /*1edf0*/  BAR.SYNC.DEFER_BLOCKING 0x0 ;  /* 0x0000000000007b1d */ /* 0x000fec0000010000 */
[----:B------:R-:W2:Y:S04]  /*1ee00*/  LDL.LU R96, [R1+0x44] ;  /* 0x0000440001607983 */ /* 0x000ea80000300800 */
[----:B------:R-:W2:Y:S04]  /*1ee10*/  LDL.LU R97, [R1+0x4c] ;  /* 0x00004c0001617983 */ /* 0x000ea80000300800 */
[----:B------:R-:W-:Y:S01]  /*1ee20*/  STSM.16.M88.4 [R0], R16 ;  /* 0x0000001000007844 */ /* 0x000fe20000000200 */
[----:B------:R-:W-:Y:S06]  /*1ee30*/  BAR.SYNC.DEFER_BLOCKING 0x0 ;  /* 0x0000000000007b1d */ /* 0x000fec0000010000 */
[----:B------:R-:W1:Y:S02]  /*1ee40*/  LDS.128 R16, [R252] ;  /* 0x00000000fc107984 */ /* 0x000e640000000c00 */
[----:B------:R-:W-:Y:S06]  /*1ee50*/  BAR.SYNC.DEFER_BLOCKING 0x0 ;  /* 0x0000000000007b1d */ /* 0x000fec0000010000 */
[----:B---3--:R3:W-:Y:S02]  /*1ee60*/  STSM.16.M88.4 [R0], R28 ;  /* 0x0000001c00007844 */ /* 0x0087e40000000200 */
[----:B------:R-:W-:Y:S06]  /*1ee70*/  BAR.SYNC.DEFER_BLOCKING 0x0 ;  /* 0x0000000000007b1d */ /* 0x000fec0000010000 */
[----:B------:R-:W1:Y:S01]  /*1ee80*/  LDS.128 R88, [R252] ;  /* 0x00000000fc587984 */ /* 0x000e620000000c00 */
[----:B---3--:R-:W-:Y:S01]  /*1ee90*/  IMAD.MOV.U32 R28, RZ, RZ, R100 ;  /* 0x000000ffff1c7224 */ /* 0x008fe200078e0064 */
[----:B------:R-:W-:Y:S01]  /*1eea0*/  MOV R29, R102 ;  /* 0x00000066001d7202 */ /* 0x000fe20000000f00 */
[----:B------:R-:W-:-:S02]  /*1eeb0*/  IMAD.MOV.U32 R30, RZ, RZ, R36 ;  /* 0x000000ffff1e7224 */ /* 0x000fc400078e0024 */
[----:B------:R-:W-:Y:S01]  /*1eec0*/  IMAD.MOV.U32 R31, RZ, RZ, R38 ;  /* 0x000000ffff1f7224 */ /* 0x000fe200078e0026 */
[----:B------:R-:W-:Y:S06]  /*1eed0*/  BAR.SYNC.DEFER_BLOCKING 0x0 ;  /* 0x0000000000007b1d */ /* 0x000fec0000010000 */
[----:B------:R-:W-:Y:S02]  /*1eee0*/  STSM.16.M88.4 [R0], R28 ;  /* 0x0000001c00007844 */ /* 0x000fe40000000200 */
[----:B------:R-:W-:Y:S01]  /*1eef0*/  BAR.SYNC.DEFER_BLOCKING 0x0 ;  /* 0x0000000000007b1d */ /* 0x000fe20000010000 */
[----:B------:R-:W-:Y:S01]  /*1ef00*/  MOV R34, R165 ;  /* 0x000000a500227202 */ /* 0x000fe20000000f00 */
[----:B------:R-:W-:-:S04]  /*1ef10*/  IMAD.MOV.U32 R35, RZ, RZ, R167 ;  /* 0x000000ffff237224 */ /* 0x000fc800078e00a7 */
[----:B------:R-:W3:Y:S02]  /*1ef20*/  LDS.128 R28, [R252] ;  /* 0x00000000fc1c7984 */ /* 0x000ee40000000c00 */
[----:B------:R-:W-:Y:S01]  /*1ef30*/  BAR.SYNC.DEFER_BLOCKING 0x0 ;  /* 0x0000000000007b1d */ /* 0x000fe20000010000 */
[----:B------:R-:W-:Y:S01]  /*1ef40*/  MOV R94, R168 ;  /* 0x000000a8005e7202 */ /* 0x000fe20000000f00 */
[----:B------:R-:W-:-:S04]  /*1ef50*/  IMAD.MOV.U32 R95, RZ, RZ, R170 ;  /* 0x000000ffff5f7224 */ /* 0x000fc800078e00aa */
[----:B----4-:R4:W-:Y:S02]  /*1ef60*/  STSM.16.M88.4 [R0], R32 ;  /* 0x0000002000007844 */ /* 0x0109e40000000200 */
[----:B----4-:R-:W-:Y:S02]  /*1ef70*/  IMAD.MOV.U32 R34, RZ, RZ, R37 ;  /* 0x000000ffff227224 */ /* 0x010fe400078e0025 */
[----:B------:R-:W-:Y:S01]  /*1ef80*/  IMAD.MOV.U32 R35, RZ, RZ, R39 ;  /* 0x000000ffff237224 */ /* 0x000fe200078e0027 */
[----:B------:R-:W-:Y:S01]  /*1ef90*/  BAR.SYNC.DEFER_BLOCKING 0x0 ;  /* 0x0000000000007b1d */ /* 0x000fe20000010000 */
[----:B------:R-:W-:Y:S01]  /*1efa0*/  IMAD.MOV.U32 R32, RZ, RZ, R101 ;  /* 0x000000ffff207224 */ /* 0x000fe200078e0065 */
[----:B------:R-:W-:-:S04]  /*1efb0*/  MOV R33, R103 ;  /* 0x0000006700217202 */ /* 0x000fc80000000f00 */
[----:B------:R-:W4:Y:S02]  /*1efc0*/  LDS.128 R36, [R252] ;  /* 0x00000000fc247984 */ /* 0x000f240000000c00 */
[----:B------:R-:W-:Y:S06]  /*1efd0*/  BAR.SYNC.DEFER_BLOCKING 0x0 ;  /* 0x0000000000007b1d */ /* 0x000fec0000010000 */
[----:B------:R-:W-:Y:S02]  /*1efe0*/  STSM.16.M88.4 [R0], R32 ;  /* 0x0000002000007844 */ /* 0x000fe40000000200 */
[----:B------:R-:W-:Y:S06]  /*1eff0*/  BAR.SYNC.DEFER_BLOCKING 0x0 ;  /* 0x0000000000007b1d */ /* 0x000fec0000010000 */
[----:B------:R-:W4:Y:S02]  /*1f000*/  LDS.128 R32, [R252] ;  /* 0x00000000fc207984 */ /* 0x000f240000000c00 */
[----:B------:R-:W-:Y:S06]  /*1f010*/  BAR.SYNC.DEFER_BLOCKING 0x0 ;  /* 0x0000000000007b1d */ /* 0x000fec0000010000 */
[----:B--2---:R2:W-:Y:S02]  /*1f020*/  STSM.16.M88.4 [R0], R92 ;  /* 0x0000005c00007844 */ /* 0x0045e40000000200 */
[----:B------:R-:W-:Y:S06]  /*1f030*/  BAR.SYNC.DEFER_BLOCKING 0x0 ;  /* 0x0000000000007b1d */ /* 0x000fec0000010000 */
[----:B------:R-:W4:Y:S01]  /*1f040*/  LDS.128 R100, [R252] ;  /* 0x00000000fc647984 */ /* 0x000f220000000c00 */
[----:B--2---:R-:W-:Y:S01]  /*1f050*/  IMAD.MOV.U32 R92, RZ, RZ, R104 ;  /* 0x000000ffff5c7224 */ /* 0x004fe200078e0068 */
[----:B------:R-:W-:Y:S01]  /*1f060*/  MOV R93, R106 ;  /* 0x0000006a005d7202 */ /* 0x000fe20000000f00 */
[----:B------:R-:W-:Y:S01]  /*1f070*/  IMAD.MOV.U32 R94, RZ, RZ, R40 ;  /* 0x000000ffff5e7224 */ /* 0x000fe200078e0028 */
[----:B------:R-:W-:Y:S01]  /*1f080*/  MOV R98, R169 ;  /* 0x000000a900627202 */ /* 0x000fe20000000f00 */
[----:B------:R-:W-:Y:S01]  /*1f090*/  IMAD.MOV.U32 R95, RZ, RZ, R42 ;  /* 0x000000ffff5f7224 */ /* 0x000fe200078e002a */
[----:B------:R-:W-:Y:S01]  /*1f0a0*/  BAR.SYNC.DEFER_BLOCKING 0x0 ;  /* 0x0000000000007b1d */ /* 0x000fe20000010000 */
[----:B------:R-:W-:-:S05]  /*1f0b0*/  IMAD.MOV.U32 R99, RZ, RZ, R171 ;  /* 0x000000ffff637224 */ /* 0x000fca00078e00ab */
[----:B------:R-:W2:Y:S04]  /*1f0c0*/  LDL.LU R104, [R1+0x50] ;  /* 0x0000500001687983 */ /* 0x000ea80000300800 */
[----:B------:R-:W-:Y:S01]  /*1f0d0*/  STSM.16.M88.4 [R0], R92 ;  /* 0x0000005c00007844 */ /* 0x000fe20000000200 */
[----:B------:R-:W-:Y:S06]  /*1f0e0*/  BAR.SYNC.DEFER_BLOCKING 0x0 ;  /* 0x0000000000007b1d */ /* 0x000fec0000010000 */
[----:B------:R-:W4:Y:S02]  /*1f0f0*/  LDS.128 R92, [R252] ;  /* 0x00000000fc5c7984 */ /* 0x000f240000000c00 */
[----:B------:R-:W-:Y:S06]  /*1f100*/  BAR.SYNC.DEFER_BLOCKING 0x0 ;  /* 0x0000000000007b1d */ /* 0x000fec0000010000 */
[----:B------:R1:W-:Y:S02]  /*1f110*/  STSM.16.M88.4 [R0], R96 ;  /* 0x0000006000007844 */ /* 0x0003e40000000200 */
[----:B-1----:R-:W-:-:S02]  /*1f120*/  IMAD.MOV.U32 R96, RZ, RZ, R105 ;  /* 0x000000ffff607224 */ /* 0x002fc400078e0069 */
[----:B------:R-:W2:Y:S04]  /*1f130*/  LDL.LU R105, [R1+0x58] ;  /* 0x0000580001697983 */ /* 0x000ea80000300800 */
[----:B------:R-:W3:Y:S04]  /*1f140*/  LDL.LU R152, [R1+0x54] ;  /* 0x0000540001987983 */ /* 0x000ee80000300800 */
[----:B------:R-:W3:Y:S01]  /*1f150*/  LDL.LU R153, [R1+0x5c] ;  /* 0x00005c0001997983 */ /* 0x000ee20000300800 */
[----:B------:R-:W-:Y:S02]  /*1f160*/  IMAD.MOV.U32 R98, RZ, RZ, R41 ;  /* 0x000000ffff627224 */ /* 0x000fe400078e0029 */
[----:B------:R-:W-:Y:S01]  /*1f170*/  IMAD.MOV.U32 R99, RZ, RZ, R43 ;  /* 0x000000ffff637224 */ /* 0x000fe200078e002b */
[----:B------:R-:W-:Y:S01]  /*1f180*/  BAR.SYNC.DEFER_BLOCKING 0x0 ;  /* 0x0000000000007b1d */ /* 0x000fe20000010000 */
[----:B------:R-:W-:-:S05]  /*1f190*/  MOV R97, R107 ;  /* 0x0000006b00617202 */ /* 0x000fca0000000f00 */
[----:B------:R-:W1:Y:S02]  /*1f1a0*/  LDS.128 R40, [R252] ;  /* 0x00000000fc287984 */ /* 0x000e640000000c00 */
[----:B------:R-:W-:Y:S06]  /*1f1b0*/  BAR.SYNC.DEFER_BLOCKING 0x0 ;  /* 0x0000000000007b1d */ /* 0x000fec0000010000 */
[----:B------:R-:W-:Y:S02]  /*1f1c0*/  STSM.16.M88.4 [R0], R96 ;  /* 0x0000006000007844 */ /* 0x000fe40000000200 */
[----:B------:R-:W-:Y:S01]  /*1f1d0*/  BAR.SYNC.DEFER_BLOCKING 0x0 ;  /* 0x0000000000007b1d */ /* 0x000fe20000010000 */
[----:B------:R-:W-:Y:S01]  /*1f1e0*/  MOV R106, R172 ;  /* 0x000000ac006a7202 */ /* 0x000fe20000000f00 */
[----:B------:R-:W-:-:S04]  /*1f1f0*/  IMAD.MOV.U32 R107, RZ, RZ, R174 ;  /* 0x000000ffff6b7224 */ /* 0x000fc800078e00ae */
[----:B------:R-:W1:Y:S02]  /*1f200*/  LDS.128 R96, [R252] ;  /* 0x00000000fc607984 */ /* 0x000e640000000c00 */
[----:B------:R-:W-:Y:S01]  /*1f210*/  BAR.SYNC.DEFER_BLOCKING 0x0 ;  /* 0x0000000000007b1d */ /* 0x000fe20000010000 */
[----:B------:R-:W-:-:S05]  /*1f220*/  IMAD.MOV.U32 R155, RZ, RZ, R175 ;  /* 0x000000ffff9b7224 */ /* 0x000fca00078e00af */
[----:B--2---:R2:W-:Y:S02]  /*1f230*/  STSM.16.M88.4 [R0], R104 ;  /* 0x0000006800007844 */ /* 0x0045e40000000200 */
[----:B------:R-:W-:Y:S06]  /*1f240*/  BAR.SYNC.DEFER_BLOCKING 0x0 ;  /* 0x0000000000007b1d */ /* 0x000fec0000010000 */
[----:B------:R-:W1:Y:S01]  /*1f250*/  LDS.128 R156, [R252] ;  /* 0x00000000fc9c7984 */ /* 0x000e620000000c00 */
[----:B--2---:R-:W-:Y:S01]  /*1f260*/  IMAD.MOV.U32 R104, RZ, RZ, R108 ;  /* 0x000000ffff687224 */ /* 0x004fe200078e006c */
[----:B------:R-:W-:Y:S01]  /*1f270*/  MOV R105, R110 ;  /* 0x0000006e00697202 */ /* 0x000fe20000000f00 */
[----:B------:R-:W-:-:S02]  /*1f280*/  IMAD.MOV.U32 R106, RZ, RZ, R44 ;  /* 0x000000ffff6a7224 */ /* 0x000fc400078e002c */
[----:B------:R-:W-:Y:S01]  /*1f290*/  IMAD.MOV.U32 R107, RZ, RZ, R46 ;  /* 0x000000ffff6b7224 */ /* 0x000fe200078e002e */
[----:B------:R-:W-:Y:S06]  /*1f2a0*/  BAR.SYNC.DEFER_BLOCKING 0x0 ;  /* 0x0000000000007b1d */ /* 0x000fec0000010000 */
[----:B------:R-:W-:Y:S02]  /*1f2b0*/  STSM.16.M88.4 [R0], R104 ;  /* 0x0000006800007844 */ /* 0x000fe40000000200 */
[----:B------:R-:W-:Y:S06]  /*1f2c0*/  BAR.SYNC.DEFER_BLOCKING 0x0 ;  /* 0x0000000000007b1d */ /* 0x000fec0000010000 */
[----:B------:R-:W2:Y:S02]  /*1f2d0*/  LDS.128 R104, [R252] ;  /* 0x00000000fc687984 */ /* 0x000ea40000000c00 */
[----:B------:R-:W-:Y:S06]  /*1f2e0*/  BAR.SYNC.DEFER_BLOCKING 0x0 ;  /* 0x0000000000007b1d */ /* 0x000fec0000010000 */
[----:B---3--:R3:W-:Y:S04]  /*1f2f0*/  STSM.16.M88.4 [R0], R152 ;  /* 0x0000009800007844 */ /* 0x0087e80000000200 */
[----:B---3--:R-:W3:Y:S04]  /*1f300*/  LDL.LU R152, [R1+0x60] ;  /* 0x0000600001987983 */ /* 0x008ee80000300800 */
[----:B------:R-:W3:Y:S04]  /*1f310*/  LDL.LU R153, [R1+0x68] ;  /* 0x0000680001997983 */ /* 0x000ee80000300800 */
[----:B------:R-:W4:Y:S04]  /*1f320*/  LDL.LU R160, [R1+0x64] ;  /* 0x0000640001a07983 */ /* 0x000f280000300800 */
[----:B------:R-:W4:Y:S01]  /*1f330*/  LDL.LU R161, [R1+0x6c] ;  /* 0x00006c0001a17983 */ /* 0x000f220000300800 */
[----:B------:R-:W-:Y:S01]  /*1f340*/  IMAD.MOV.U32 R108, RZ, RZ, R109 ;  /* 0x000000ffff6c7224 */ /* 0x000fe200078e006d */
[----:B------:R-:W-:Y:S01]  /*1f350*/  MOV R109, R111 ;  /* 0x0000006f006d7202 */ /* 0x000fe20000000f00 */
[----:B------:R-:W-:-:S02]  /*1f360*/  IMAD.MOV.U32 R110, RZ, RZ, R45 ;  /* 0x000000ffff6e7224 */ /* 0x000fc400078e002d */
[----:B------:R-:W-:Y:S01]  /*1f370*/  IMAD.MOV.U32 R111, RZ, RZ, R47 ;  /* 0x000000ffff6f7224 */ /* 0x000fe200078e002f */
[----:B------:R-:W-:Y:S06]  /*1f380*/  BAR.SYNC.DEFER_BLOCKING 0x0 ;  /* 0x0000000000007b1d */ /* 0x000fec0000010000 */
[----:B------:R-:W2:Y:S02]  /*1f390*/  LDS.128 R44, [R252] ;  /* 0x00000000fc2c7984 */ /* 0x000ea40000000c00 */
[----:B------:R-:W-:Y:S06]  /*1f3a0*/  BAR.SYNC.DEFER_BLOCKING 0x0 ;  /* 0x0000000000007b1d */ /* 0x000fec0000010000 */
[----:B------:R-:W-:Y:S02]  /*1f3b0*/  STSM.16.M88.4 [R0], R108 ;  /* 0x0000006c00007844 */ /* 0x000fe40000000200 */
[----:B------:R-:W-:Y:S01]  /*1f3c0*/  BAR.SYNC.DEFER_BLOCKING 0x0 ;  /* 0x0000000000007b1d */ /* 0x000fe20000010000 */
[----:B------:R-:W-:Y:S01]  /*1f3d0*/  MOV R154, R176 ;  /* 0x000000b0009a7202 */ /* 0x000fe20000000f00 */
[----:B------:R-:W-:-:S04]  /*1f3e0*/  IMAD.MOV.U32 R155, RZ, RZ, R178 ;  /* 0x000000ffff9b7224 */ /* 0x000fc800078e00b2 */
[----:B------:R-:W2:Y:S02]  /*1f3f0*/  LDS.128 R108, [R252] ;  /* 0x00000000fc6c7984 */ /* 0x000ea40000000c00 */
[----:B------:R-:W-:Y:S01]  /*1f400*/  BAR.SYNC.DEFER_BLOCKING 0x0 ;  /* 0x0000000000007b1d */ /* 0x000fe20000010000 */
[----:B------:R-:W-:Y:S01]  /*1f410*/  MOV R162, R177 ;  /* 0x000000b100a27202 */ /* 0x000fe20000000f00 */
[----:B------:R-:W-:-:S04]  /*1f420*/  IMAD.MOV.U32 R163, RZ, RZ, R179 ;  /* 0x000000ffffa37224 */ /* 0x000fc800078e00b3 */
[----:B---3--:R3:W-:Y:S02]  /*1f430*/  STSM.16.M88.4 [R0], R152 ;  /* 0x0000009800007844 */ /* 0x0087e40000000200 */
[----:B------:R-:W-:Y:S06]  /*1f440*/  BAR.SYNC.DEFER_BLOCKING 0x0 ;  /* 0x0000000000007b1d */ /* 0x000fec0000010000 */
[----:B------:R-:W2:Y:S01]  /*1f450*/  LDS.128 R164, [R252] ;  /* 0x00000000fca47984 */ /* 0x000ea20000000c00 */
[----:B---3--:R-:W-:Y:S01]  /*1f460*/  IMAD.MOV.U32 R152, RZ, RZ, R112 ;  /* 0x000000ffff987224 */ /* 0x008fe200078e0070 */
[----:B------:R-:W-:Y:S01]  /*1f470*/  MOV R153, R114 ;  /* 0x0000007200997202 */ /* 0x000fe20000000f00 */
[----:B------:R-:W-:-:S02]  /*1f480*/  IMAD.MOV.U32 R154, RZ, RZ, R48 ;  /* 0x000000ffff9a7224 */ /* 0x000fc400078e0030 */
[----:B------:R-:W-:Y:S01]  /*1f490*/  IMAD.MOV.U32 R155, RZ, RZ, R50 ;  /* 0x000000ffff9b7224 */ /* 0x000fe200078e0032 */
[----:B------:R-:W-:Y:S06]  /*1f4a0*/  BAR.SYNC.DEFER_BLOCKING 0x0 ;  /* 0x0000000000007b1d */ /* 0x000fec0000010000 */
[----:B------:R-:W-:Y:S02]  /*1f4b0*/  STSM.16.M88.4 [R0], R152 ;  /* 0x0000009800007844 */ /* 0x000fe40000000200 */
[----:B------:R-:W-:Y:S06]  /*1f4c0*/  BAR.SYNC.DEFER_BLOCKING 0x0 ;  /* 0x0000000000007b1d */ /* 0x000fec0000010000 */
[----:B------:R-:W3:Y:S02]  /*1f4d0*/  LDS.128 R152, [R252] ;  /* 0x00000000fc987984 */ /* 0x000ee40000000c00 */
[----:B------:R-:W-:Y:S06]  /*1f4e0*/  BAR.SYNC.DEFER_BLOCKING 0x0 ;  /* 0x0000000000007b1d */ /* 0x000fec0000010000 */
[----:B----4-:R4:W-:Y:S04]  /*1f4f0*/  STSM.16.M88.4 [R0], R160 ;  /* 0x000000a000007844 */ /* 0x0109e80000000200 */
[----:B----4-:R-:W4:Y:S04]  /*1f500*/  LDL.LU R160, [R1+0x70] ;  /* 0x0000700001a07983 */ /* 0x010f280000300800 */
[----:B------:R-:W4:Y:S04]  /*1f510*/  LDL.LU R161, [R1+0x78] ;  /* 0x0000780001a17983 */ /* 0x000f280000300800 */
[----:B------:R-:W2:Y:S04]  /*1f520*/  LDL.LU R168, [R1+0x74] ;  /* 0x0000740001a87983 */ /* 0x000ea80000300800 */
[----:B------:R-:W2:Y:S01]  /*1f530*/  LDL.LU R169, [R1+0x7c] ;  /* 0x00007c0001a97983 */ /* 0x000ea20000300800 */
[----:B------:R-:W-:Y:S01]  /*1f540*/  IMAD.MOV.U32 R112, RZ, RZ, R113 ;  /* 0x000000ffff707224 */ /* 0x000fe200078e0071 */
[----:B------:R-:W-:Y:S01]  /*1f550*/  MOV R113, R115 ;  /* 0x0000007300717202 */ /* 0x000fe20000000f00 */
[----:B------:R-:W-:-:S02]  /*1f560*/  IMAD.MOV.U32 R114, RZ, RZ, R49 ;  /* 0x000000ffff727224 */ /* 0x000fc400078e0031 */
[----:B------:R-:W-:Y:S01]  /*1f570*/  IMAD.MOV.U32 R115, RZ, RZ, R51 ;  /* 0x000000ffff737224 */ /* 0x000fe200078e0033 */
[----:B------:R-:W-:Y:S06]  /*1f580*/  BAR.SYNC.DEFER_BLOCKING 0x0 ;  /* 0x0000000000007b1d */ /* 0x000fec0000010000 */
[----:B------:R-:W3:Y:S02]  /*1f590*/  LDS.128 R48, [R252] ;  /* 0x00000000fc307984 */ /* 0x000ee40000000c00 */
        /* <DEDUP_REMOVED lines=10> */
[----:B------:R-:W-:Y:S06]  /*1f640*/  BAR.SYNC.DEFER_BLOCKING 0x0 ;  /* 0x0000000000007b1d */ /* 0x000fec0000010000 */
[----:B------:R-:W3:Y:S01]  /*1f650*/  LDS.128 R172, [R252] ;  /* 0x00000000fcac7984 */ /* 0x000ee20000000c00 */
[----:B----4-:R-:W-:Y:S01]  /*1f660*/  IMAD.MOV.U32 R160, RZ, RZ, R116 ;  /* 0x000000ffffa07224 */ /* 0x010fe200078e0074 */
[----:B------:R-:W-:Y:S01]  /*1f670*/  MOV R161, R118 ;  /* 0x0000007600a17202 */ /* 0x000fe20000000f00 */
[----:B------:R-:W-:-:S02]  /*1f680*/  IMAD.MOV.U32 R162, RZ, RZ, R52 ;  /* 0x000000ffffa27224 */ /* 0x000fc400078e0034 */
[----:B------:R-:W-:Y:S01]  /*1f690*/  IMAD.MOV.U32 R163, RZ, RZ, R54 ;  /* 0x000000ffffa37224 */ /* 0x000fe200078e0036 */
[----:B------:R-:W-:Y:S06]  /*1f6a0*/  BAR.SYNC.DEFER_BLOCKING 0x0 ;  /* 0x0000000000007b1d */ /* 0x000fec0000010000 */
[----:B------:R-:W-:Y:S02]  /*1f6b0*/  STSM.16.M88.4 [R0], R160 ;  /* 0x000000a000007844 */ /* 0x000fe40000000200 */
[----:B------:R-:W-:Y:S06]  /*1f6c0*/  BAR.SYNC.DEFER_BLOCKING 0x0 ;  /* 0x0000000000007b1d */ /* 0x000fec0000010000 */
[----:B------:R-:W4:Y:S02]  /*1f6d0*/  LDS.128 R160, [R252] ;  /* 0x00000000fca07984 */ /* 0x000f240000000c00 */
[----:B------:R-:W-:Y:S06]  /*1f6e0*/  BAR.SYNC.DEFER_BLOCKING 0x0 ;  /* 0x0000000000007b1d */ /* 0x000fec0000010000 */
[----:B--2---:R2:W-:Y:S04]  /*1f6f0*/  STSM.16.M88.4 [R0], R168 ;  /* 0x000000a800007844 */ /* 0x0045e80000000200 */
[----:B--2---:R-:W2:Y:S04]  /*1f700*/  LDL.LU R168, [R1+0x80] ;  /* 0x0000800001a87983 */ /* 0x004ea80000300800 */
[----:B------:R-:W2:Y:S04]  /*1f710*/  LDL.LU R169, [R1+0x88] ;  /* 0x0000880001a97983 */ /* 0x000ea80000300800 */
[----:B------:R-:W3:Y:S04]  /*1f720*/  LDL.LU R176, [R1+0x84] ;  /* 0x0000840001b07983 */ /* 0x000ee80000300800 */
[----:B------:R-:W3:Y:S01]  /*1f730*/  LDL.LU R177, [R1+0x8c] ;  /* 0x00008c0001b17983 */ /* 0x000ee20000300800 */
[----:B------:R-:W-:Y:S01]  /*1f740*/  IMAD.MOV.U32 R116, RZ, RZ, R117 ;  /* 0x000000ffff747224 */ /* 0x000fe200078e0075 */
[----:B------:R-:W-:Y:S01]  /*1f750*/  MOV R117, R119 ;  /* 0x0000007700757202 */ /* 0x000fe20000000f00 */
[----:B------:R-:W-:-:S02]  /*1f760*/  IMAD.MOV.U32 R118, RZ, RZ, R53 ;  /* 0x000000ffff767224 */ /* 0x000fc400078e0035 */
[----:B------:R-:W-:Y:S01]  /*1f770*/  IMAD.MOV.U32 R119, RZ, RZ, R55 ;  /* 0x000000ffff777224 */ /* 0x000fe200078e0037 */
[----:B------:R-:W-:Y:S06]  /*1f780*/  BAR.SYNC.DEFER_BLOCKING 0x0 ;  /* 0x0000000000007b1d */ /* 0x000fec0000010000 */
[----:B------:R-:W4:Y:S02]  /*1f790*/  LDS.128 R52, [R252] ;  /* 0x00000000fc347984 */ /* 0x000f240000000c00 */
[----:B------:R-:W-:Y:S06]  /*1f7a0*/  BAR.SYNC.DEFER_BLOCKING 0x0 ;  /* 0x0000000000007b1d */ /* 0x000fec0000010000 */
[----:B------:R-:W-:Y:S02]  /*1f7b0*/  STSM.16.M88.4 [R0], R116 ;  /* 0x0000007400007844 */ /* 0x000fe40000000200 */
[----:B------:R-:W-:Y:S01]  /*1f7c0*/  BAR.SYNC.DEFER_BLOCKING 0x0 ;  /* 0x0000000000007b1d */ /* 0x000fe20000010000 */
[----:B------:R-:W-:Y:S01]  /*1f7d0*/  MOV R170, R184 ;  /* 0x000000b800aa7202 */ /* 0x000fe20000000f00 */
[----:B------:R-:W-:-:S04]  /*1f7e0*/  IMAD.MOV.U32 R171, RZ, RZ, R186 ;  /* 0x000000ffffab7224 */ /* 0x000fc800078e00ba */
[----:B------:R-:W4:Y:S02]  /*1f7f0*/  LDS.128 R116, [R252] ;  /* 0x00000000fc747984 */ /* 0x000f240000000c00 */
[----:B------:R-:W-:Y:S01]  /*1f800*/  BAR.SYNC.DEFER_BLOCKING 0x0 ;  /* 0x0000000000007b1d */ /* 0x000fe20000010000 */
[----:B------:R-:W-:Y:S01]  /*1f810*/  MOV R178, R185 ;  /* 0x000000b900b27202 */ /* 0x000fe20000000f00 */
[----:B------:R-:W-:-:S04]  /*1f820*/  IMAD.MOV.U32 R179, RZ, RZ, R187 ;  /* 0x000000ffffb37224 */ /* 0x000fc800078e00bb */
[----:B--2---:R2:W-:Y:S02]  /*1f830*/  STSM.16.M88.4 [R0], R168 ;  /* 0x000000a800007844 */ /* 0x0045e40000000200 */
[----:B------:R-:W-:Y:S06]  /*1f840*/  BAR.SYNC.DEFER_BLOCKING 0x0 ;  /* 0x0000000000007b1d */ /* 0x000fec0000010000 */
[----:B------:R-:W4:Y:S01]  /*1f850*/  LDS.128 R180, [R252] ;  /* 0x00000000fcb47984 */ /* 0x000f220000000c00 */
        /* <DEDUP_REMOVED lines=46> */
[----:B------:R-:W-:Y:S01]  /*1fb40*/  BAR.SYNC.DEFER_BLOCKING 0x0 ;  /* 0x0000000000007b1d */ /* 0x000fe20000010000 */
[----:B------:R-:W-:Y:S01]  /*1fb50*/  IMAD.MOV.U32 R124, RZ, RZ, R125 ;  /* 0x000000ffff7c7224 */ /* 0x000fe200078e007d */
[----:B------:R-:W-:Y:S01]  /*1fb60*/  MOV R125, R127 ;  /* 0x0000007f007d7202 */ /* 0x000fe20000000f00 */
[----:B------:R-:W-:-:S02]  /*1fb70*/  IMAD.MOV.U32 R126, RZ, RZ, R61 ;  /* 0x000000ffff7e7224 */ /* 0x000fc400078e003d */
[----:B------:R-:W-:Y:S02]  /*1fb80*/  IMAD.MOV.U32 R127, RZ, RZ, R63 ;  /* 0x000000ffff7f7224 */ /* 0x000fe400078e003f */
[----:B------:R-:W3:Y:S01]  /*1fb90*/  LDS.128 R60, [R252] ;  /* 0x00000000fc3c7984 */ /* 0x000ee20000000c00 */
[----:B------:R-:W-:Y:S06]  /*1fba0*/  BAR.SYNC.DEFER_BLOCKING 0x0 ;  /* 0x0000000000007b1d */ /* 0x000fec0000010000 */
[----:B------:R-:W-:Y:S02]  /*1fbb0*/  STSM.16.M88.4 [R0], R124 ;  /* 0x0000007c00007844 */ /* 0x000fe40000000200 */
[----:B------:R-:W-:Y:S01]  /*1fbc0*/  BAR.SYNC.DEFER_BLOCKING 0x0 ;  /* 0x0000000000007b1d */ /* 0x000fe20000010000 */
[----:B------:R-:W-:Y:S01]  /*1fbd0*/  MOV R186, R192 ;  /* 0x000000c000ba7202 */ /* 0x000fe20000000f00 */
[----:B------:R-:W-:-:S04]  /*1fbe0*/  IMAD.MOV.U32 R187, RZ, RZ, R194 ;  /* 0x000000ffffbb7224 */ /* 0x000fc800078e00c2 */
[----:B------:R-:W3:Y:S02]  /*1fbf0*/  LDS.128 R124, [R252] ;  /* 0x00000000fc7c7984 */ /* 0x000ee40000000c00 */
[----:B------:R-:W-:Y:S06]  /*1fc00*/  BAR.SYNC.DEFER_BLOCKING 0x0 ;  /* 0x0000000000007b1d */ /* 0x000fec0000010000 */
        /* <DEDUP_REMOVED lines=17> */
[----:B------:R-:W-:Y:S01]  /*1fd20*/  BAR.SYNC.DEFER_BLOCKING 0x0 ;  /* 0x0000000000007b1d */ /* 0x000fe20000010000 */
[----:B------:R-:W-:Y:S01]  /*1fd30*/  IMAD.MOV.U32 R128, RZ, RZ, R129 ;  /* 0x000000ffff807224 */ /* 0x000fe200078e0081 */
[----:B------:R-:W-:Y:S01]  /*1fd40*/  MOV R129, R131 ;  /* 0x0000008300817202 */ /* 0x000fe20000000f00 */
[----:B------:R-:W-:-:S02]  /*1fd50*/  IMAD.MOV.U32 R130, RZ, RZ, R65 ;  /* 0x000000ffff827224 */ /* 0x000fc400078e0041 */
[----:B------:R-:W-:Y:S02]  /*1fd60*/  IMAD.MOV.U32 R131, RZ, RZ, R67 ;  /* 0x000000ffff837224 */ /* 0x000fe400078e0043 */
[----:B------:R-:W4:Y:S01]  /*1fd70*/  LDS.128 R64, [R252] ;  /* 0x00000000fc407984 */ /* 0x000f220000000c00 */
[----:B------:R-:W-:Y:S06]  /*1fd80*/  BAR.SYNC.DEFER_BLOCKING 0x0 ;  /* 0x0000000000007b1d */ /* 0x000fec0000010000 */
[----:B------:R-:W-:Y:S02]  /*1fd90*/  STSM.16.M88.4 [R0], R128 ;  /* 0x0000008000007844 */ /* 0x000fe40000000200 */
[----:B------:R-:W-:Y:S01]  /*1fda0*/  BAR.SYNC.DEFER_BLOCKING 0x0 ;  /* 0x0000000000007b1d */ /* 0x000fe20000010000 */
[----:B------:R-:W-:Y:S01]  /*1fdb0*/  MOV R218, R196 ;  /* 0x000000c400da7202 */ /* 0x000fe20000000f00 */
[----:B------:R-:W-:-:S04]  /*1fdc0*/  IMAD.MOV.U32 R219, RZ, RZ, R198 ;  /* 0x000000ffffdb7224 */ /* 0x000fc800078e00c6 */
[----:B------:R-:W4:Y:S02]  /*1fdd0*/  LDS.128 R128, [R252] ;  /* 0x00000000fc807984 */ /* 0x000f240000000c00 */
[----:B------:R-:W-:Y:S06]  /*1fde0*/  BAR.SYNC.DEFER_BLOCKING 0x0 ;  /* 0x0000000000007b1d */ /* 0x000fec0000010000 */
        /* <DEDUP_REMOVED lines=17> */
[----:B------:R-:W-:Y:S01]  /*1ff00*/  BAR.SYNC.DEFER_BLOCKING 0x0 ;  /* 0x0000000000007b1d */ /* 0x000fe20000010000 */
[----:B------:R-:W-:Y:S01]  /*1ff10*/  IMAD.MOV.U32 R132, RZ, RZ, R133 ;  /* 0x000000ffff847224 */ /* 0x000fe200078e0085 */
[----:B------:R-:W-:Y:S01]  /*1ff20*/  MOV R133, R135 ;  /* 0x0000008700857202 */ /* 0x000fe20000000f00 */
[----:B------:R-:W-:-:S02]  /*1ff30*/  IMAD.MOV.U32 R134, RZ, RZ, R69 ;  /* 0x000000ffff867224 */ /* 0x000fc400078e0045 */
[----:B------:R-:W-:Y:S02]  /*1ff40*/  IMAD.MOV.U32 R135, RZ, RZ, R71 ;  /* 0x000000ffff877224 */ /* 0x000fe400078e0047 */
[----:B------:R-:W2:Y:S01]  /*1ff50*/  LDS.128 R68, [R252] ;  /* 0x00000000fc447984 */ /* 0x000ea20000000c00 */
[----:B------:R-:W-:Y:S06]  /*1ff60*/  BAR.SYNC.DEFER_BLOCKING 0x0 ;  /* 0x0000000000007b1d */ /* 0x000fec0000010000 */
[----:B------:R-:W-:Y:S02]  /*1ff70*/  STSM.16.M88.4 [R0], R132 ;  /* 0x0000008400007844 */ /* 0x000fe40000000200 */
[----:B------:R-:W-:Y:S01]  /*1ff80*/  BAR.SYNC.DEFER_BLOCKING 0x0 ;  /* 0x0000000000007b1d */ /* 0x000fe20000010000 */
[----:B------:R-:W-:Y:S01]  /*1ff90*/  MOV R222, R200 ;  /* 0x000000c800de7202 */ /* 0x000fe20000000f00 */
[----:B------:R-:W-:-:S04]  /*1ffa0*/  IMAD.MOV.U32 R223, RZ, RZ, R202 ;  /* 0x000000ffffdf7224 */ /* 0x000fc800078e00ca */
[----:B------:R-:W2:Y:S02]  /*1ffb0*/  LDS.128 R132, [R252] ;  /* 0x00000000fc847984 */ /* 0x000ea40000000c00 */
[----:B------:R-:W-:Y:S06]  /*1ffc0*/  BAR.SYNC.DEFER_BLOCKING 0x0 ;  /* 0x0000000000007b1d */ /* 0x000fec0000010000 */
        /* <DEDUP_REMOVED lines=54> */
[----:B------:R-:W1:Y:S01]  /*20330*/  LDS.128 R76, [R252] ;  /* 0x00000000fc4c7984 */ /* 0x000e620000000c00 */
[----:B------:R-:W-:Y:S06]  /*20340*/  BAR.SYNC.DEFER_BLOCKING 0x0 ;  /* 0x0000000000007b1d */ /* 0x000fec0000010000 */
[----:B------:R-:W-:Y:S02]  /*20350*/  STSM.16.M88.4 [R0], R140 ;  /* 0x0000008c00007844 */ /* 0x000fe40000000200 */
[----:B------:R-:W-:Y:S01]  /*20360*/  BAR.SYNC.DEFER_BLOCKING 0x0 ;  /* 0x0000000000007b1d */ /* 0x000fe20000010000 */
[----:B------:R-:W-:Y:S01]  /*20370*/  MOV R230, R208 ;  /* 0x000000d000e67202 */ /* 0x000fe20000000f00 */
[----:B------:R-:W-:-:S04]  /*20380*/  IMAD.MOV.U32 R231, RZ, RZ, R210 ;  /* 0x000000ffffe77224 */ /* 0x000fc800078e00d2 */
[----:B------:R-:W1:Y:S02]  /*20390*/  LDS.128 R140, [R252] ;  /* 0x00000000fc8c7984 */ /* 0x000e640000000c00 */
[----:B------:R-:W-:Y:S06]  /*203a0*/  BAR.SYNC.DEFER_BLOCKING 0x0 ;  /* 0x0000000000007b1d */ /* 0x000fec0000010000 */
[----:B--2---:R2:W-:Y:S02]  /*203b0*/  STSM.16.M88.4 [R0], R228 ;  /* 0x000000e400007844 */ /* 0x0045e40000000200 */
[----:B------:R-:W-:Y:S06]  /*203c0*/  BAR.SYNC.DEFER_BLOCKING 0x0 ;  /* 0x0000000000007b1d */ /* 0x000fec0000010000 */
[----:B------:R-:W1:Y:S01]  /*203d0*/  LDS.128 R208, [R252] ;  /* 0x00000000fcd07984 */ /* 0x000e620000000c00 */
[----:B--2---:R-:W-:Y:S01]  /*203e0*/  IMAD.MOV.U32 R228, RZ, RZ, R144 ;  /* 0x000000ffffe47224 */ /* 0x004fe200078e0090 */
[----:B------:R-:W-:Y:S01]  /*203f0*/  MOV R229, R146 ;  /* 0x0000009200e57202 */ /* 0x000fe20000000f00 */
[----:B------:R-:W-:Y:S01]  /*20400*/  BAR.SYNC.DEFER_BLOCKING 0x0 ;  /* 0x0000000000007b1d */ /* 0x000fe20000010000 */
[----:B------:R-:W-:-:S02]  /*20410*/  IMAD.MOV.U32 R230, RZ, RZ, R80 ;  /* 0x000000ffffe67224 */ /* 0x000fc400078e0050 */
[----:B------:R-:W-:-:S05]  /*20420*/  IMAD.MOV.U32 R231, RZ, RZ, R82 ;  /* 0x000000ffffe77224 */ /* 0x000fca00078e0052 */
[----:B------:R-:W-:Y:S01]  /*20430*/  STSM.16.M88.4 [R0], R228 ;  /* 0x000000e400007844 */ /* 0x000fe20000000200 */
[----:B------:R-:W-:Y:S06]  /*20440*/  BAR.SYNC.DEFER_BLOCKING 0x0 ;  /* 0x0000000000007b1d */ /* 0x000fec0000010000 */
[----:B------:R-:W2:Y:S02]  /*20450*/  LDS.128 R228, [R252] ;  /* 0x00000000fce47984 */ /* 0x000ea40000000c00 */
[----:B------:R-:W-:Y:S06]  /*20460*/  BAR.SYNC.DEFER_BLOCKING 0x0 ;  /* 0x0000000000007b1d */ /* 0x000fec0000010000 */
[----:B---3--:R3:W-:Y:S02]  /*20470*/  STSM.16.M88.4 [R0], R232 ;  /* 0x000000e800007844 */ /* 0x0087e40000000200 */
[----:B------:R-:W-:Y:S06]  /*20480*/  BAR.SYNC.DEFER_BLOCKING 0x0 ;  /* 0x0000000000007b1d */ /* 0x000fec0000010000 */
[----:B------:R-:W2:Y:S02]  /*20490*/  LDS.128 R144, [R252] ;  /* 0x00000000fc907984 */ /* 0x000ea40000000c00 */
[----:B------:R-:W-:Y:S06]  /*204a0*/  BAR.SYNC.DEFER_BLOCKING 0x0 ;  /* 0x0000000000007b1d */ /* 0x000fec0000010000 */
[----:B------:R-:W-:Y:S02]  /*204b0*/  STSM.16.M88.4 [R0], R244 ;  /* 0x000000f400007844 */ /* 0x000fe40000000200 */
[----:B------:R-:W-:Y:S06]  /*204c0*/  BAR.SYNC.DEFER_BLOCKING 0x0 ;  /* 0x0000000000007b1d */ /* 0x000fec0000010000 */
[----:B------:R-:W2:Y:S02]  /*204d0*/  LDS.128 R80, [R252] ;  /* 0x00000000fc507984 */ /* 0x000ea40000000c00 */
[----:B------:R-:W-:Y:S06]  /*204e0*/  BAR.SYNC.DEFER_BLOCKING 0x0 ;  /* 0x0000000000007b1d */ /* 0x000fec0000010000 */
[----:B----4-:R-:W-:Y:S02]  /*204f0*/  STSM.16.M88.4 [R0], R236 ;  /* 0x000000ec00007844 */ /* 0x010fe40000000200 */
[----:B------:R-:W-:Y:S01]  /*20500*/  BAR.SYNC.DEFER_BLOCKING 0x0 ;  /* 0x0000000000007b1d */ /* 0x000fe20000010000 */
[----:B---3--:R-:W-:Y:S01]  /*20510*/  IMAD.MOV.U32 R232, RZ, RZ, R148 ;  /* 0x000000ffffe87224 */ /* 0x008fe200078e0094 */
[----:B------:R-:W-:Y:S01]  /*20520*/  MOV R233, R150 ;  /* 0x0000009600e97202 */ /* 0x000fe20000000f00 */
[----:B------:R-:W-:-:S03]  /*20530*/  IMAD.MOV.U32 R234, RZ, RZ, R84 ;  /* 0x000000ffffea7224 */ /* 0x000fc600078e0054 */
[----:B------:R-:W3:Y:S01]  /*20540*/  LDS.128 R236, [R252] ;  /* 0x00000000fcec7984 */ /* 0x000ee20000000c00 */
[----:B------:R-:W-:Y:S01]  /*20550*/  IMAD.MOV.U32 R235, RZ, RZ, R86 ;  /* 0x000000ffffeb7224 */ /* 0x000fe200078e0056 */
[----:B------:R-:W-:Y:S06]  /*20560*/  BAR.SYNC.DEFER_BLOCKING 0x0 ;  /* 0x0000000000007b1d */ /* 0x000fec0000010000 */
[----:B------:R4:W-:Y:S04]  /*20570*/  STSM.16.M88.4 [R0], R232 ;  /* 0x000000e800007844 */ /* 0x0009e80000000200 */
[----:B----4-:R-:W4:Y:S04]  /*20580*/  LDL.LU R232, [R1+0xf4] ;  /* 0x0000f40001e87983 */ /* 0x010f280000300800 */
[----:B------:R-:W4:Y:S04]  /*20590*/  LDL.LU R233, [R1+0xfc] ;  /* 0x0000fc0001e97983 */ /* 0x000f280000300800 */
[----:B------:R-:W2:Y:S01]  /*205a0*/  LDL.LU R251, [R1+0x130] ;  /* 0x0001300001fb7983 */ /* 0x000ea20000300800 */
[----:B------:R-:W-:Y:S01]  /*205b0*/  MOV R234, R213 ;  /* 0x000000d500ea7202 */ /* 0x000fe20000000f00 */
[----:B------:R-:W-:Y:S01]  /*205c0*/  IMAD.MOV.U32 R235, RZ, RZ, R215 ;  /* 0x000000ffffeb7224 */ /* 0x000fe200078e00d7 */
[----:B------:R-:W-:Y:S01]  /*205d0*/  BAR.SYNC.DEFER_BLOCKING 0x0 ;  /* 0x0000000000007b1d */ /* 0x000fe20000010000 */
[----:B------:R-:W-:Y:S01]  /*205e0*/  MOV R148, R149 ;  /* 0x0000009500947202 */ /* 0x000fe20000000f00 */
[----:B------:R-:W-:-:S02]  /*205f0*/  IMAD.MOV.U32 R150, RZ, RZ, R85 ;  /* 0x000000ffff967224 */ /* 0x000fc400078e0055 */
[----:B------:R-:W-:Y:S01]  /*20600*/  VIADD R2, R10, 0x2 ;  /* 0x000000020a027836 */ /* 0x000fe20000000000 */
[----:B------:R-:W-:Y:S01]  /*20610*/  ISETP.GE.AND P1, PT, R3, UR5, PT ;  /* 0x0000000503007c0c */ /* 0x000fe2000bf26270 */
[----:B------:R-:W3:Y:S04]  /*20620*/  LDL.LU R246, [R1+0x118] ;  /* 0x0001180001f67983 */ /* 0x000ee80000300800 */
[----:B------:R-:W1:Y:S01]  /*20630*/  LDS.128 R212, [R252] ;  /* 0x00000000fcd47984 */ /* 0x000e620000000c00 */
[----:B------:R-:W-:Y:S01]  /*20640*/  BAR.SYNC.DEFER_BLOCKING 0x0 ;  /* 0x0000000000007b1d */ /* 0x000fe20000010000 */
[----:B------:R-:W-:Y:S01]  /*20650*/  IMAD.MOV.U32 R149, RZ, RZ, R151 ;  /* 0x000000ffff957224 */ /* 0x000fe200078e0097 */
[----:B------:R-:W-:Y:S01]  /*20660*/  MOV R151, R87 ;  /* 0x0000005700977202 */ /* 0x000fe20000000f00 */
[----:B------:R-:W-:Y:S01]  /*20670*/  IMAD R3, R11, R9, RZ ;  /* 0x000000090b037224 */ /* 0x000fe200078e02ff */
[----:B------:R-:W-:-:S02]  /*20680*/  ISETP.GE.AND P2, PT, R2, UR4, PT ;  /* 0x0000000402007c0c */ /* 0x000fc4000bf46270 */
[----:B------:R-:W-:Y:S02]  /*20690*/  ULDC.64 UR4, c[0x0][0x220] ;  /* 0x0000880000047ab9 */ /* 0x000fe40000000a00 */
[----:B------:R-:W-:Y:S01]  /*206a0*/  LEA R2, P4, R3, UR4, 0x2 ;  /* 0x0000000403027c11 */ /* 0x000fe2000f8810ff */
[----:B------:R-:W-:Y:S01]  /*206b0*/  IMAD R9, R9, 0x80, R3 ;  /* 0x0000008009097824 */ /* 0x000fe200078e0203 */
[----:B------:R-:W3:Y:S02]  /*206c0*/  LDL.LU R244, [R1+0x13c] ;  /* 0x00013c0001f47983 */ /* 0x000ee40000300800 */
[----:B------:R-:W-:Y:S02]  /*206d0*/  LEA.HI.X.SX32 R3, R3, UR5, 0x2, P4 ;  /* 0x0000000503037c11 */ /* 0x000fe4000a0f16ff */
[----:B------:R-:W3:Y:S04]  /*206e0*/  LDL.LU R245, [R1+0x12c] ;  /* 0x00012c0001f57983 */ /* 0x000ee80000300800 */
[----:B------:R-:W3:Y:S01]  /*206f0*/  LDL.LU R247, [R1+0x10c] ;  /* 0x00010c0001f77983 */ /* 0x000ee20000300800 */
[----:B------:R-:W-:Y:S01]  /*20700*/  ISETP.LT.AND P5, PT, R12, UR6, !P5 ;  /* 0x000000060c007c0c */ /* 0x000fe2000efa1270 */
[----:B------:R-:W-:-:S02]  /*20710*/  ULDC UR6, c[0x0][0x22c] ;  /* 0x00008b0000067ab9 */ /* 0x000fc40000000800 */
[----:B----4-:R4:W-:Y:S01]  /*20720*/  STSM.16.M88.4 [R0], R232 ;  /* 0x000000e800007844 */ /* 0x0109e20000000200 */
[----:B------:R-:W-:Y:S06]  /*20730*/  BAR.SYNC.DEFER_BLOCKING 0x0 ;  /* 0x0000000000007b1d */ /* 0x000fec0000010000 */
[----:B----4-:R-:W4:Y:S04]  /*20740*/  LDL.LU R232, [R1+0x104] ;  /* 0x0001040001e87983 */ /* 0x010f280000300800 */
[----:B------:R-:W3:Y:S04]  /*20750*/  LDL.LU R233, [R1+0x138] ;  /* 0x0001380001e97983 */ /* 0x000ee80000300800 */
[----:B------:R-:W3:Y:S04]  /*20760*/  LDL.LU R234, [R1+0x128] ;  /* 0x0001280001ea7983 */ /* 0x000ee80000300800 */
[----:B------:R-:W1:Y:S01]  /*20770*/  LDS.128 R84, [R252] ;  /* 0x00000000fc547984 */ /* 0x000e620000000c00 */
[----:B------:R-:W-:Y:S06]  /*20780*/  BAR.SYNC.DEFER_BLOCKING 0x0 ;  /* 0x0000000000007b1d */ /* 0x000fec0000010000 */
[----:B------:R-:W3:Y:S04]  /*20790*/  LDL.LU R235, [R1+0x108] ;  /* 0x0001080001eb7983 */ /* 0x000ee80000300800 */
[----:B------:R2:W-:Y:S02]  /*207a0*/  STSM.16.M88.4 [R0], R148 ;  /* 0x0000009400007844 */ /* 0x0005e40000000200 */
[----:B--2---:R-:W-:-:S02]  /*207b0*/  IMAD R148, R10, UR26, RZ ;  /* 0x0000001a0a947c24 */ /* 0x004fc4000f8e02ff */
[----:B------:R-:W2:Y:S01]  /*207c0*/  LDL.LU R150, [R1+0x110] ;  /* 0x0001100001967983 */ /* 0x000ea20000300800 */
[----:B------:R-:W-:Y:S02]  /*207d0*/  VIADD R0, R10, 0x4 ;  /* 0x000000040a007836 */ /* 0x000fe40000000000 */
[----:B------:R-:W-:Y:S01]  /*207e0*/  IMAD.WIDE R14, R148, 0x4, R2 ;  /* 0x00000004940e7825 */ /* 0x000fe200078e0202 */
[----:B------:R-:W-:Y:S06]  /*207f0*/  BAR.SYNC.DEFER_BLOCKING 0x0 ;  /* 0x0000000000007b1d */ /* 0x000fec0000010000 */
[----:B------:R-:W4:Y:S04]  /*20800*/  LDL.LU R151, [R1+0x114] ;  /* 0x0001140001977983 */ /* 0x000f280000300800 */
[----:B------:R1:W-:Y:S01]  /*20810*/  @P6 STG.E desc[UR16][R14.64], R251 ;  /* 0x000000fb0e006986 */ /* 0x0003e2000c101910 */
[----:B------:R-:W-:-:S02]  /*20820*/  ISETP.GE.AND P6, PT, R0, UR6, PT ;  /* 0x0000000600007c0c */ /* 0x000fc4000bfc6270 */
[C---:B------:R-:W-:Y:S01]  /*20830*/  LEA R8, P4, R9.reuse, UR4, 0x2 ;  /* 0x0000000409087c11 */ /* 0x040fe2000f8810ff */
[----:B------:R-:W-:Y:S01]  /*20840*/  VIADD R13, R148, UR26 ;  /* 0x0000001a940d7c36 */ /* 0x000fe20008000000 */
[----:B------:R-:W-:Y:S01]  /*20850*/  ULDC UR6, c[0x0][0x228] ;  /* 0x00008a0000067ab9 */ /* 0x000fe20000000800 */
[----:B-1----:R-:W3:Y:S04]  /*20860*/  LDL.LU R251, [R1+0x6e8] ;  /* 0x0006e80001fb7983 */ /* 0x002ee80000300800 */
[----:B------:R-:W2:Y:S01]  /*20870*/  LDL.LU R0, [R1+0x120] ;  /* 0x0001200001007983 */ /* 0x000ea20000300800 */
[----:B------:R-:W-:Y:S01]  /*20880*/  LEA.HI.X.SX32 R9, R9, UR5, 0x2, P4 ;  /* 0x0000000509097c11 */ /* 0x000fe2000a0f16ff */
[----:B------:R-:W-:Y:S02]  /*20890*/  ULDC.64 UR4, c[0x0][0x228] ;  /* 0x00008a0000047ab9 */ /* 0x000fe40000000a00 */
[----:B------:R-:W-:Y:S01]  /*208a0*/  ISETP.LT.AND P4, PT, R11, UR4, !P3 ;  /* 0x000000040b007c0c */ /* 0x000fe2000df81270 */
[----:B------:R-:W-:-:S04]  /*208b0*/  IMAD.WIDE R14, R13, 0x4, R2 ;  /* 0x000000040d0e7825 */ /* 0x000fc800078e0202 */
[----:B------:R-:W-:Y:S01]  /*208c0*/  IMAD.WIDE R148, R148, 0x4, R8 ;  /* 0x0000000494947825 */ /* 0x000fe200078e0208 */
[----:B------:R-:W-:Y:S01]  /*208d0*/  ISETP.LT.AND P3, PT, R12, UR14, !P3 ;  /* 0x0000000e0c007c0c */ /* 0x000fe2000df61270 */
[----:B------:R-:W-:-:S03]  /*208e0*/  ULDC UR4, c[0x0][0x22c] ;  /* 0x00008b0000047ab9 */ /* 0x000fc60000000800 */
[----:B--2---:R1:W-:Y:S04]  /*208f0*/  @P5 STG.E desc[UR16][R148.64], R0 ;  /* 0x0000000094005986 */ /* 0x0043e8000c101910 */
[----:B------:R2:W-:Y:S01]  /*20900*/  @P4 STG.E desc[UR16][R14.64], R150 ;  /* 0x000000960e004986 */ /* 0x0005e2000c101910 */
[C---:B-1----:R-:W-:Y:S02]  /*20910*/  VIADD R0, R13.reuse, UR26 ;  /* 0x0000001a0d007c36 */ /* 0x042fe40008000000 */
[----:B--2---:R-:W-:Y:S02]  /*20920*/  IMAD.WIDE R14, R13, 0x4, R8 ;  /* 0x000000040d0e7825 */ /* 0x004fe400078e0208 */
[----:B------:R-:W2:Y:S01]  /*20930*/  LDL.LU R13, [R1+0x100] ;  /* 0x00010000010d7983 */ /* 0x000ea20000300800 */
[----:B------:R-:W-:Y:S01]  /*20940*/  ISETP.LT.AND P5, PT, R11, UR12, !P2 ;  /* 0x0000000c0b007c0c */ /* 0x000fe2000d7a1270 */
[----:B------:R-:W-:-:S02]  /*20950*/  IMAD.WIDE R148, R0, 0x4, R2 ;  /* 0x0000000400947825 */ /* 0x000fc400078e0202 */
[----:B--2---:R1:W-:Y:S04]  /*20960*/  @P3 STG.E desc[UR16][R14.64], R13 ;  /* 0x0000000d0e003986 */ /* 0x0043e8000c101910 */
[----:B-1----:R-:W2:Y:S01]  /*20970*/  LDL.LU R15, [R1+0x134] ;  /* 0x00013400010f7983 */ /* 0x002ea20000300800 */
[----:B------:R-:W-:Y:S01]  /*20980*/  VIADD R13, R0, UR26 ;  /* 0x0000001a000d7c36 */ /* 0x000fe20008000000 */
[----:B------:R-:W-:Y:S02]  /*20990*/  ISETP.LT.AND P2, PT, R12, UR10, !P2 ;  /* 0x0000000a0c007c0c */ /* 0x000fe4000d741270 */
[----:B------:R-:W-:Y:S01]  /*209a0*/  ISETP.LT.AND P4, PT, R11, UR8, !P1 ;  /* 0x000000080b007c0c */ /* 0x000fe2000cf81270 */
[----:B------:R-:W-:Y:S01]  /*209b0*/  ULDC UR8, c[0x0][0x228] ;  /* 0x00008a0000087ab9 */ /* 0x000fe20000000800 */
[----:B--2---:R1:W-:Y:S02]  /*209c0*/  @P5 STG.E desc[UR16][R148.64], R15 ;  /* 0x0000000f94005986 */ /* 0x0043e4000c101910 */
[----:B-1----:R-:W-:-:S02]  /*209d0*/  IMAD.WIDE R148, R0, 0x4, R8 ;  /* 0x0000000400947825 */ /* 0x002fc400078e0208 */
[----:B------:R-:W2:Y:S01]  /*209e0*/  LDL.LU R0, [R1+0x124] ;  /* 0x0001240001007983 */ /* 0x000ea20000300800 */
[----:B------:R-:W-:Y:S01]  /*209f0*/  ISETP.LT.AND P1, PT, R12, UR18, !P1 ;  /* 0x000000120c007c0c */ /* 0x000fe2000cf21270 */
[----:B------:R-:W-:Y:S01]  /*20a00*/  IMAD.WIDE R14, R13, 0x4, R2 ;  /* 0x000000040d0e7825 */ /* 0x000fe200078e0202 */
[----:B------:R-:W-:-:S04]  /*20a10*/  IADD3 R150, R10, 0x5, RZ ;  /* 0x000000050a967810 */ /* 0x000fc80007ffe0ff */
[----:B------:R-:W-:Y:S01]  /*20a20*/  ISETP.GE.AND P3, PT, R150, UR4, PT ;  /* 0x0000000496007c0c */ /* 0x000fe2000bf66270 */
[----:B------:R-:W-:Y:S01]  /*20a30*/  ULDC UR4, c[0x0][0x22c] ;  /* 0x00008b0000047ab9 */ /* 0x000fe20000000800 */
[----:B------:R-:W-:-:S04]  /*20a40*/  IADD3 R150, R10, 0x6, RZ ;  /* 0x000000060a967810 */ /* 0x000fc80007ffe0ff */
[----:B------:R-:W-:Y:S01]  /*20a50*/  ISETP.GE.AND P5, PT, R150, UR4, PT ;  /* 0x0000000496007c0c */ /* 0x000fe2000bfa6270 */
[----:B------:R-:W-:Y:S01]  /*20a60*/  ULDC UR4, c[0x0][0x22c] ;  /* 0x00008b0000047ab9 */ /* 0x000fe20000000800 */
[----:B--2---:R1:W-:Y:S01]  /*20a70*/  @P2 STG.E desc[UR16][R148.64], R0 ;  /* 0x0000000094002986 */ /* 0x0043e2000c101910 */
[----:B------:R-:W-:-:S03]  /*20a80*/  ISETP.LT.AND P2, PT, R11, UR24, !P6 ;  /* 0x000000180b007c0c */ /* 0x000fc6000f741270 */
[----:B----4-:R2:W-:Y:S01]  /*20a90*/  @P4 STG.E desc[UR16][R14.64], R151 ;  /* 0x000000970e004986 */ /* 0x0105e2000c101910 */
[----:B------:R-:W-:Y:S02]  /*20aa0*/  ISETP.LT.AND P6, PT, R12, UR22, !P6 ;  /* 0x000000160c007c0c */ /* 0x000fe4000f7c1270 */
[----:B------:R-:W-:Y:S01]  /*20ab0*/  ISETP.LT.AND P4, PT, R11, UR20, !P3 ;  /* 0x000000140b007c0c */ /* 0x000fe2000df81270 */
[----:B-1----:R-:W-:Y:S02]  /*20ac0*/  VIADD R0, R10, 0x7 ;  /* 0x000000070a007836 */ /* 0x002fe40000000000 */
[----:B--2---:R-:W-:-:S04]  /*20ad0*/  IMAD.WIDE R14, R13, 0x4, R8 ;  /* 0x000000040d0e7825 */ /* 0x004fc800078e0208 */
[----:B------:R-:W-:Y:S01]  /*20ae0*/  VIADD R13, R13, UR26 ;  /* 0x0000001a0d0d7c36 */ /* 0x000fe20008000000 */
[----:B------:R1:W-:Y:S01]  /*20af0*/  @P1 STG.E desc[UR16][R14.64], R232 ;  /* 0x000000e80e001986 */ /* 0x0003e2000c101910 */
[----:B------:R-:W-:Y:S01]  /*20b00*/  ISETP.GE.AND P1, PT, R0, UR4, PT ;  /* 0x0000000400007c0c */ /* 0x000fe2000bf26270 */
[----:B------:R-:W-:Y:S02]  /*20b10*/  ULDC UR4, c[0x0][0x22c] ;  /* 0x00008b0000047ab9 */ /* 0x000fe40000000800 */
[C---:B------:R-:W-:Y:S01]  /*20b20*/  IADD3 R0, R13.reuse, UR26, RZ ;  /* 0x0000001a0d007c10 */ /* 0x040fe2000fffe0ff */
[----:B------:R-:W-:-:S04]  /*20b30*/  IMAD.WIDE R150, R13, 0x4, R2 ;  /* 0x000000040d967825 */ /* 0x000fc800078e0202 */
[----:B------:R-:W-:Y:S01]  /*20b40*/  IMAD.WIDE R148, R13, 0x4, R8 ;  /* 0x000000040d947825 */ /* 0x000fe200078e0208 */
[----:B---3--:R-:W-:Y:S03]  /*20b50*/  @P2 STG.E desc[UR16][R150.64], R233 ;  /* 0x000000e996002986 */ /* 0x008fe6000c101910 */
[----:B-1----:R-:W-:Y:S01]  /*20b60*/  IMAD.WIDE R14, R0, 0x4, R2 ;  /* 0x00000004000e7825 */ /* 0x002fe200078e0202 */
[----:B------:R-:W-:Y:S04]  /*20b70*/  @P6 STG.E desc[UR16][R148.64], R234 ;  /* 0x000000ea94006986 */ /* 0x000fe8000c101910 */
[----:B------:R1:W-:Y:S04]  /*20b80*/  @P4 STG.E desc[UR16][R14.64], R246 ;  /* 0x000000f60e004986 */ /* 0x0003e8000c101910 */
[----:B-1----:R-:W2:Y:S04]  /*20b90*/  LDL.LU R246, [R1+0x11c] ;  /* 0x00011c0001f67983 */ /* 0x002ea80000300800 */
[----:B------:R-:W3:Y:S04]  /*20ba0*/  LDL.LU R233, [R1+0x10] ;  /* 0x0000100001e97983 */ /* 0x000ee80000300800 */
[----:B------:R-:W4:Y:S01]  /*20bb0*/  LDL.LU R150, [R1] ;  /* 0x0000000001967983 */ /* 0x000f220000300800 */
[----:B------:R-:W-:-:S03]  /*20bc0*/  ISETP.LT.AND P3, PT, R12, UR28, !P3 ;  /* 0x0000001c0c007c0c */ /* 0x000fc6000df61270 */
[----:B------:R-:W4:Y:S01]  /*20bd0*/  LDL.LU R234, [R1+0x14] ;  /* 0x0000140001ea7983 */ /* 0x000f220000300800 */
[----:B------:R-:W-:Y:S01]  /*20be0*/  IMAD.WIDE R14, R0, 0x4, R8 ;  /* 0x00000004000e7825 */ /* 0x000fe200078e0208 */
[----:B------:R-:W-:-:S03]  /*20bf0*/  ISETP.LT.AND P6, PT, R11, UR30, !P5 ;  /* 0x0000001e0b007c0c */ /* 0x000fc6000efc1270 */
[----:B------:R-:W-:Y:S01]  /*20c00*/  VIADD R232, R10, 0x8 ;  /* 0x000000080ae87836 */ /* 0x000fe20000000000 */
[----:B------:R-:W-:Y:S01]  /*20c10*/  IADD3 R13, R0, UR26, RZ ;  /* 0x0000001a000d7c10 */ /* 0x000fe2000fffe0ff */
[----:B------:R-:W-:-:S03]  /*20c20*/  VIADD R148, R10, 0x9 ;  /* 0x000000090a947836 */ /* 0x000fc60000000000 */
[----:B------:R1:W-:Y:S01]  /*20c30*/  @P3 STG.E desc[UR16][R14.64], R235 ;  /* 0x000000eb0e003986 */ /* 0x0003e2000c101910 */
[----:B------:R-:W-:Y:S01]  /*20c40*/  ISETP.GE.AND P2, PT, R232, UR4, PT ;  /* 0x00000004e8007c0c */ /* 0x000fe2000bf46270 */
[----:B------:R-:W-:Y:S01]  /*20c50*/  ULDC UR4, c[0x0][0x22c] ;  /* 0x00008b0000047ab9 */ /* 0x000fe20000000800 */
[----:B------:R-:W-:Y:S01]  /*20c60*/  ISETP.LT.AND P5, PT, R12, UR6, !P5 ;  /* 0x000000060c007c0c */ /* 0x000fe2000efa1270 */
[----:B------:R-:W-:Y:S01]  /*20c70*/  VIADD R0, R10, 0xa ;  /* 0x0000000a0a007836 */ /* 0x000fe20000000000 */
[----:B------:R-:W-:Y:S01]  /*20c80*/  ISETP.GE.AND P4, PT, R148, UR4, PT ;  /* 0x0000000494007c0c */ /* 0x000fe2000bf86270 */
[----:B-1----:R-:W4:Y:S01]  /*20c90*/  LDL.LU R235, [R1+0x4] ;  /* 0x0000040001eb7983 */ /* 0x002f220000300800 */
[----:B------:R-:W-:Y:S01]  /*20ca0*/  IMAD.WIDE R148, R13, 0x4, R2 ;  /* 0x000000040d947825 */ /* 0x000fe200078e0202 */
[----:B------:R-:W-:Y:S01]  /*20cb0*/  ULDC UR4, c[0x0][0x22c] ;  /* 0x00008b0000047ab9 */ /* 0x000fe20000000800 */
[----:B------:R-:W-:-:S03]  /*20cc0*/  ULDC UR6, c[0x0][0x228] ;  /* 0x00008a0000067ab9 */ /* 0x000fc60000000800 */
[----:B------:R1:W-:Y:S01]  /*20cd0*/  @P6 STG.E desc[UR16][R148.64], R244 ;  /* 0x000000f494006986 */ /* 0x0003e2000c101910 */
[----:B------:R-:W-:Y:S01]  /*20ce0*/  IMAD.WIDE R14, R13, 0x4, R8 ;  /* 0x000000040d0e7825 */ /* 0x000fe200078e0208 */
[----:B------:R-:W-:Y:S01]  /*20cf0*/  ISETP.GE.AND P3, PT, R0, UR4, PT ;  /* 0x0000000400007c0c */ /* 0x000fe2000bf66270 */
[----:B------:R-:W-:Y:S01]  /*20d00*/  ULDC UR4, c[0x0][0x228] ;  /* 0x00008a0000047ab9 */ /* 0x000fe20000000800 */
[----:B-1----:R-:W4:Y:S01]  /*20d10*/  LDL.LU R244, [R1+0x18] ;  /* 0x0000180001f47983 */ /* 0x002f220000300800 */
[----:B------:R-:W-:Y:S01]  /*20d20*/  ISETP.LT.AND P6, PT, R11, UR4, !P1 ;  /* 0x000000040b007c0c */ /* 0x000fe2000cfc1270 */
[----:B------:R-:W-:Y:S02]  /*20d30*/  VIADD R151, R13, UR26 ;  /* 0x0000001a0d977c36 */ /* 0x000fe40008000000 */
[----:B------:R1:W-:Y:S01]  /*20d40*/  @P5 STG.E desc[UR16][R14.64], R245 ;  /* 0x000000f50e005986 */ /* 0x0003e2000c101910 */
[----:B------:R-:W-:Y:S01]  /*20d50*/  ISETP.LT.AND P1, PT, R12, UR6, !P1 ;  /* 0x000000060c007c0c */ /* 0x000fe2000cf21270 */
[C---:B------:R-:W-:Y:S01]  /*20d60*/  IMAD.WIDE R148, R151.reuse, 0x4, R2 ;  /* 0x0000000497947825 */ /* 0x040fe200078e0202 */
[----:B------:R-:W-:Y:S01]  /*20d70*/  ULDC UR4, c[0x0][0x228] ;  /* 0x00008a0000047ab9 */ /* 0x000fe20000000800 */
[----:B------:R-:W-:Y:S01]  /*20d80*/  ULDC UR6, c[0x0][0x228] ;  /* 0x00008a0000067ab9 */ /* 0x000fe20000000800 */
[----:B-1----:R-:W4:Y:S01]  /*20d90*/  LDL.LU R245, [R1+0x8] ;  /* 0x0000080001f57983 */ /* 0x002f220000300800 */
[----:B------:R-:W-:Y:S01]  /*20da0*/  IMAD.WIDE R14, R151, 0x4, R8 ;  /* 0x00000004970e7825 */ /* 0x000fe200078e0208 */
[----:B------:R-:W-:Y:S01]  /*20db0*/  ISETP.LT.AND P5, PT, R11, UR4, !P2 ;  /* 0x000000040b007c0c */ /* 0x000fe2000d7a1270 */
[----:B------:R-:W-:Y:S01]  /*20dc0*/  ULDC UR4, c[0x0][0x22c] ;  /* 0x00008b0000047ab9 */ /* 0x000fe20000000800 */
[----:B------:R-:W-:Y:S01]  /*20dd0*/  IADD3 R13, R10, 0xb, RZ ;  /* 0x0000000b0a0d7810 */ /* 0x000fe20007ffe0ff */
[----:B------:R-:W-:Y:S01]  /*20de0*/  VIADD R0, R151, UR26 ;  /* 0x0000001a97007c36 */ /* 0x000fe20008000000 */
[----:B--2---:R1:W-:Y:S04]  /*20df0*/  @P6 STG.E desc[UR16][R148.64], R246 ;  /* 0x000000f694006986 */ /* 0x0043e8000c101910 */
[----:B------:R2:W-:Y:S04]  /*20e00*/  @P1 STG.E desc[UR16][R14.64], R247 ;  /* 0x000000f70e001986 */ /* 0x0005e8000c101910 */
[----:B-1----:R-:W4:Y:S04]  /*20e10*/  LDL.LU R246, [R1+0x1c] ;  /* 0x00001c0001f67983 */ /* 0x002f280000300800 */
[----:B--2---:R-:W2:Y:S01]  /*20e20*/  LDL.LU R247, [R1+0xc] ;  /* 0x00000c0001f77983 */ /* 0x004ea20000300800 */
[----:B------:R-:W-:Y:S01]  /*20e30*/  ISETP.LT.AND P2, PT, R12, UR6, !P2 ;  /* 0x000000060c007c0c */ /* 0x000fe2000d741270 */
[----:B------:R-:W-:Y:S01]  /*20e40*/  IMAD.WIDE R14, R0, 0x4, R2 ;  /* 0x00000004000e7825 */ /* 0x000fe200078e0202 */
[----:B------:R-:W-:Y:S01]  /*20e50*/  ISETP.GE.AND P6, PT, R13, UR4, PT ;  /* 0x000000040d007c0c */ /* 0x000fe2000bfc6270 */
[----:B------:R-:W-:Y:S01]  /*20e60*/  ULDC UR4, c[0x0][0x228] ;  /* 0x00008a0000047ab9 */ /* 0x000fe20000000800 */
[----:B------:R-:W-:Y:S01]  /*20e70*/  ULDC UR6, c[0x0][0x228] ;  /* 0x00008a0000067ab9 */ /* 0x000fe20000000800 */
[----:B------:R-:W-:Y:S01]  /*20e80*/  VIADD R13, R10, 0xc ;  /* 0x0000000c0a0d7836 */ /* 0x000fe20000000000 */
[----:B------:R-:W-:Y:S01]  /*20e90*/  ISETP.LT.AND P1, PT, R11, UR4, !P4 ;  /* 0x000000040b007c0c */ /* 0x000fe2000e721270 */
[----:B------:R-:W-:Y:S01]  /*20ea0*/  ULDC UR4, c[0x0][0x22c] ;  /* 0x00008b0000047ab9 */ /* 0x000fe20000000800 */
[----:B------:R-:W-:Y:S01]  /*20eb0*/  IMAD.WIDE R148, R0, 0x4, R8 ;  /* 0x0000000400947825 */ /* 0x000fe200078e0208 */
[----:B---3--:R1:W-:Y:S01]  /*20ec0*/  @P5 STG.E desc[UR16][R14.64], R233 ;  /* 0x000000e90e005986 */ /* 0x0083e2000c101910 */
[----:B------:R-:W-:Y:S01]  /*20ed0*/  ISETP.GE.AND P5, PT, R13, UR4, PT ;  /* 0x000000040d007c0c */ /* 0x000fe2000bfa6270 */
[----:B------:R-:W-:-:S02]  /*20ee0*/  ULDC UR4, c[0x0][0x228] ;  /* 0x00008a0000047ab9 */ /* 0x000fc40000000800 */
[----:B------:R-:W-:Y:S01]  /*20ef0*/  ISETP.LT.AND P4, PT, R12, UR4, !P4 ;  /* 0x000000040c007c0c */ /* 0x000fe2000e781270 */
[----:B----4-:R3:W-:Y:S01]  /*20f00*/  @P2 STG.E desc[UR16][R148.64], R150 ;  /* 0x0000009694002986 */ /* 0x0107e2000c101910 */
[----:B------:R-:W-:Y:S01]  /*20f10*/  ISETP.LT.AND P2, PT, R11, UR6, !P3 ;  /* 0x000000060b007c0c */ /* 0x000fe2000df41270 */
[----:B------:R-:W-:Y:S01]  /*20f20*/  ULDC UR4, c[0x0][0x22c] ;  /* 0x00008b0000047ab9 */ /* 0x000fe20000000800 */
[----:B------:R-:W-:Y:S01]  /*20f30*/  ULDC UR6, c[0x0][0x228] ;  /* 0x00008a0000067ab9 */ /* 0x000fe20000000800 */
[----:B-1----:R-:W-:Y:S01]  /*20f40*/  IADD3 R233, R0, UR26, RZ ;  /* 0x0000001a00e97c10 */ /* 0x002fe2000fffe0ff */
[----:B------:R-:W-:-:S04]  /*20f50*/  VIADD R0, R10, 0xd ;  /* 0x0000000d0a007836 */ /* 0x000fc80000000000 */
[----:B---3--:R-:W-:-:S04]  /*20f60*/  IMAD.WIDE R150, R233, 0x4, R2 ;  /* 0x00000004e9967825 */ /* 0x008fc800078e0202 */
[C---:B------:R-:W-:Y:S01]  /*20f70*/  VIADD R13, R233.reuse, UR26 ;  /* 0x0000001ae90d7c36 */ /* 0x040fe20008000000 */
[----:B------:R1:W-:Y:S01]  /*20f80*/  @P1 STG.E desc[UR16][R150.64], R248 ;  /* 0x000000f896001986 */ /* 0x0003e2000c101910 */
[----:B------:R-:W-:Y:S01]  /*20f90*/  ISETP.GE.AND P1, PT, R0, UR4, PT ;  /* 0x0000000400007c0c */ /* 0x000fe2000bf26270 */
[----:B------:R-:W-:Y:S01]  /*20fa0*/  IMAD.WIDE R14, R233, 0x4, R8 ;  /* 0x00000004e90e7825 */ /* 0x000fe200078e0208 */
[----:B------:R-:W-:Y:S01]  /*20fb0*/  ULDC UR4, c[0x0][0x228] ;  /* 0x00008a0000047ab9 */ /* 0x000fe20000000800 */
[----:B------:R-:W-:Y:S02]  /*20fc0*/  IADD3 R0, R10, 0xe, RZ ;  /* 0x0000000e0a007810 */ /* 0x000fe40007ffe0ff */
[----:B------:R-:W-:Y:S01]  /*20fd0*/  ISETP.LT.AND P3, PT, R12, UR4, !P3 ;  /* 0x000000040c007c0c */ /* 0x000fe2000df61270 */
[----:B------:R-:W-:Y:S01]  /*20fe0*/  IMAD.WIDE R148, R13, 0x4, R2 ;  /* 0x000000040d947825 */ /* 0x000fe200078e0202 */
[----:B------:R-:W-:Y:S01]  /*20ff0*/  ULDC UR4, c[0x0][0x22c] ;  /* 0x00008b0000047ab9 */ /* 0x000fe20000000800 */
[----:B------:R3:W-:Y:S01]  /*21000*/  @P4 STG.E desc[UR16][R14.64], R240 ;  /* 0x000000f00e004986 */ /* 0x0007e2000c101910 */
[----:B------:R-:W-:Y:S01]  /*21010*/  ISETP.GE.AND P4, PT, R0, UR4, PT ;  /* 0x0000000400007c0c */ /* 0x000fe2000bf86270 */
[----:B------:R-:W-:-:S02]  /*21020*/  ULDC UR4, c[0x0][0x228] ;  /* 0x00008a0000047ab9 */ /* 0x000fc40000000800 */
[----:B------:R-:W-:Y:S01]  /*21030*/  @P2 STG.E desc[UR16][R148.64], R234 ;  /* 0x000000ea94002986 */ /* 0x000fe2000c101910 */
[----:B------:R-:W-:Y:S01]  /*21040*/  ISETP.LT.AND P2, PT, R11, UR4, !P6 ;  /* 0x000000040b007c0c */ /* 0x000fe2000f741270 */
[----:B-1----:R-:W-:Y:S01]  /*21050*/  IMAD.WIDE R150, R13, 0x4, R8 ;  /* 0x000000040d967825 */ /* 0x002fe200078e0208 */
[----:B------:R-:W-:-:S03]  /*21060*/  ULDC UR4, c[0x0][0x228] ;  /* 0x00008a0000047ab9 */ /* 0x000fc60000000800 */
[----:B------:R-:W-:Y:S01]  /*21070*/  VIADD R13, R13, UR26 ;  /* 0x0000001a0d0d7c36 */ /* 0x000fe20008000000 */
[----:B------:R-:W-:Y:S01]  /*21080*/  ISETP.LT.AND P6, PT, R12, UR4, !P6 ;  /* 0x000000040c007c0c */ /* 0x000fe2000f7c1270 */
[----:B------:R-:W-:Y:S01]  /*21090*/  ULDC UR4, c[0x0][0x228] ;  /* 0x00008a0000047ab9 */ /* 0x000fe20000000800 */
[----:B------:R1:W-:Y:S01]  /*210a0*/  @P3 STG.E desc[UR16][R150.64], R235 ;  /* 0x000000eb96003986 */ /* 0x0003e2000c101910 */
[----:B------:R-:W-:Y:S01]  /*210b0*/  IMAD.WIDE R232, R13, 0x4, R2 ;  /* 0x000000040de87825 */ /* 0x000fe200078e0202 */
[----:B------:R-:W-:Y:S01]  /*210c0*/  ISETP.LT.AND P3, PT, R11, UR4, !P5 ;  /* 0x000000040b007c0c */ /* 0x000fe2000ef61270 */
[----:B------:R-:W-:Y:S02]  /*210d0*/  ULDC UR4, c[0x0][0x22c] ;  /* 0x00008b0000047ab9 */ /* 0x000fe40000000800 */
[----:B------:R-:W-:Y:S01]  /*210e0*/  VIADD R0, R10, 0xf ;  /* 0x0000000f0a007836 */ /* 0x000fe20000000000 */
[----:B------:R-:W-:Y:S01]  /*210f0*/  @P2 STG.E desc[UR16][R232.64], R249 ;  /* 0x000000f9e8002986 */ /* 0x000fe2000c101910 */
[----:B---3--:R-:W-:-:S03]  /*21100*/  IMAD.WIDE R14, R13, 0x4, R8 ;  /* 0x000000040d0e7825 */ /* 0x008fc600078e0208 */
[----:B------:R-:W-:Y:S01]  /*21110*/  ISETP.GE.AND P2, PT, R0, UR4, PT ;  /* 0x0000000400007c0c */ /* 0x000fe2000bf46270 */
[----:B------:R-:W-:Y:S01]  /*21120*/  ULDC UR4, c[0x0][0x228] ;  /* 0x00008a0000047ab9 */ /* 0x000fe20000000800 */
[----:B-1----:R-:W-:Y:S02]  /*21130*/  IADD3 R235, R13, UR26, RZ ;  /* 0x0000001a0deb7c10 */ /* 0x002fe4000fffe0ff */
[----:B------:R-:W-:Y:S01]  /*21140*/  ISETP.LT.AND P5, PT, R12, UR4, !P5 ;  /* 0x000000040c007c0c */ /* 0x000fe2000efa1270 */
[----:B------:R1:W-:Y:S01]  /*21150*/  @P6 STG.E desc[UR16][R14.64], R241 ;  /* 0x000000f10e006986 */ /* 0x0003e2000c101910 */
[----:B------:R-:W-:Y:S01]  /*21160*/  ULDC UR4, c[0x0][0x228] ;  /* 0x00008a0000047ab9 */ /* 0x000fe20000000800 */
[----:B------:R-:W-:-:S05]  /*21170*/  IMAD.WIDE R148, R235, 0x4, R2 ;  /* 0x00000004eb947825 */ /* 0x000fca00078e0202 */
[----:B------:R3:W-:Y:S01]  /*21180*/  @P3 STG.E desc[UR16][R148.64], R244 ;  /* 0x000000f494003986 */ /* 0x0007e2000c101910 */
[----:B------:R-:W-:Y:S01]  /*21190*/  ISETP.LT.AND P3, PT, R11, UR4, !P1 ;  /* 0x000000040b007c0c */ /* 0x000fe2000cf61270 */
[C---:B------:R-:W-:Y:S01]  /*211a0*/  IMAD.WIDE R150, R235.reuse, 0x4, R8 ;  /* 0x00000004eb967825 */ /* 0x040fe200078e0208 */
[----:B------:R-:W-:Y:S01]  /*211b0*/  ISETP.LT.AND P1, PT, R12, UR6, !P1 ;  /* 0x000000060c007c0c */ /* 0x000fe2000cf21270 */
[----:B------:R-:W-:Y:S02]  /*211c0*/  ULDC UR4, c[0x0][0x22c] ;  /* 0x00008b0000047ab9 */ /* 0x000fe40000000800 */
[----:B------:R-:W-:Y:S02]  /*211d0*/  VIADD R0, R10, 0x10 ;  /* 0x000000100a007836 */ /* 0x000fe40000000000 */
[----:B------:R-:W-:Y:S01]  /*211e0*/  VIADD R13, R235, UR26 ;  /* 0x0000001aeb0d7c36 */ /* 0x000fe20008000000 */
[----:B------:R4:W-:Y:S01]  /*211f0*/  @P5 STG.E desc[UR16][R150.64], R245 ;  /* 0x000000f596005986 */ /* 0x0009e2000c101910 */
[----:B------:R-:W-:Y:S01]  /*21200*/  ISETP.LT.AND P6, PT, R11, UR8, !P4 ;  /* 0x000000080b007c0c */ /* 0x000fe2000e7c1270 */
[----:B------:R-:W-:Y:S01]  /*21210*/  ULDC UR6, c[0x0][0x228] ;  /* 0x00008a0000067ab9 */ /* 0x000fe20000000800 */
[C---:B-1----:R-:W-:Y:S01]  /*21220*/  IMAD.WIDE R14, R13.reuse, 0x4, R2 ;  /* 0x000000040d0e7825 */ /* 0x042fe200078e0202 */
[----:B------:R-:W-:Y:S01]  /*21230*/  ISETP.GE.AND P5, PT, R0, UR4, PT ;  /* 0x0000000400007c0c */ /* 0x000fe2000bfa6270 */
[----:B------:R-:W-:Y:S01]  /*21240*/  ULDC UR4, c[0x0][0x22c] ;  /* 0x00008b0000047ab9 */ /* 0x000fe20000000800 */
[C---:B------:R-:W-:Y:S01]  /*21250*/  IADD3 R235, R13.reuse, UR26, RZ ;  /* 0x0000001a0deb7c10 */ /* 0x040fe2000fffe0ff */
[----:B------:R-:W-:Y:S01]  /*21260*/  VIADD R0, R10, 0x11 ;  /* 0x000000110a007836 */ /* 0x000fe20000000000 */
[----:B------:R-:W-:Y:S01]  /*21270*/  ISETP.LT.AND P4, PT, R12, UR6, !P4 ;  /* 0x000000060c007c0c */ /* 0x000fe2000e781270 */
[----:B---3--:R-:W-:Y:S01]  /*21280*/  IMAD.WIDE R148, R13, 0x4, R8 ;  /* 0x000000040d947825 */ /* 0x008fe200078e0208 */
[----:B------:R1:W-:Y:S01]  /*21290*/  @P3 STG.E desc[UR16][R14.64], R250 ;  /* 0x000000fa0e003986 */ /* 0x0003e2000c101910 */
[----:B------:R-:W-:Y:S01]  /*212a0*/  ULDC UR6, c[0x0][0x228] ;  /* 0x00008a0000067ab9 */ /* 0x000fe20000000800 */
[----:B------:R-:W-:Y:S01]  /*212b0*/  ISETP.GE.AND P3, PT, R0, UR4, PT ;  /* 0x0000000400007c0c */ /* 0x000fe2000bf66270 */
[----:B------:R-:W-:Y:S01]  /*212c0*/  ULDC UR4, c[0x0][0x228] ;  /* 0x00008a0000047ab9 */ /* 0x000fe20000000800 */
[----:B------:R3:W-:Y:S01]  /*212d0*/  @P1 STG.E desc[UR16][R148.64], R242 ;  /* 0x000000f294001986 */ /* 0x0007e2000c101910 */
[----:B------:R-:W-:Y:S01]  /*212e0*/  IMAD.WIDE R232, R235, 0x4, R2 ;  /* 0x00000004ebe87825 */ /* 0x000fe200078e0202 */
[----:B------:R-:W-:Y:S01]  /*212f0*/  ISETP.LT.AND P1, PT, R11, UR4, !P2 ;  /* 0x000000040b007c0c */ /* 0x000fe2000d721270 */
[----:B------:R-:W-:Y:S01]  /*21300*/  ULDC UR8, c[0x0][0x228] ;  /* 0x00008a0000087ab9 */ /* 0x000fe20000000800 */
[----:B----4-:R-:W-:Y:S01]  /*21310*/  IADD3 R151, R235, UR26, RZ ;  /* 0x0000001aeb977c10 */ /* 0x010fe2000fffe0ff */
[----:B------:R-:W-:-:S02]  /*21320*/  VIADD R0, R10, 0x12 ;  /* 0x000000120a007836 */ /* 0x000fc40000000000 */
[----:B-1----:R-:W-:Y:S01]  /*21330*/  IMAD.WIDE R14, R235, 0x4, R8 ;  /* 0x00000004eb0e7825 */ /* 0x002fe200078e0208 */
[----:B------:R-:W-:Y:S01]  /*21340*/  ISETP.LT.AND P2, PT, R12, UR6, !P2 ;  /* 0x000000060c007c0c */ /* 0x000fe2000d741270 */
[----:B------:R-:W-:Y:S01]  /*21350*/  ULDC UR4, c[0x0][0x22c] ;  /* 0x00008b0000047ab9 */ /* 0x000fe20000000800 */
[----:B------:R-:W-:Y:S01]  /*21360*/  ULDC UR6, c[0x0][0x228] ;  /* 0x00008a0000067ab9 */ /* 0x000fe20000000800 */
[----:B---3--:R-:W-:-:S04]  /*21370*/  IMAD.WIDE R148, R151, 0x4, R2 ;  /* 0x0000000497947825 */ /* 0x008fc800078e0202 */
[C---:B------:R-:W-:Y:S02]  /*21380*/  VIADD R13, R151.reuse, UR26 ;  /* 0x0000001a970d7c36 */ /* 0x040fe40008000000 */
[----:B------:R-:W-:-:S04]  /*21390*/  IMAD.WIDE R150, R151, 0x4, R8 ;  /* 0x0000000497967825 */ /* 0x000fc800078e0208 */
[----:B------:R-:W-:Y:S01]  /*213a0*/  VIADD R235, R13, UR26 ;  /* 0x0000001a0deb7c36 */ /* 0x000fe20008000000 */
[----:B------:R1:W-:Y:S01]  /*213b0*/  @P6 STG.E desc[UR16][R232.64], R246 ;  /* 0x000000f6e8006986 */ /* 0x0003e2000c101910 */
[----:B------:R-:W-:Y:S01]  /*213c0*/  ISETP.LT.AND P6, PT, R11, UR8, !P5 ;  /* 0x000000080b007c0c */ /* 0x000fe2000efc1270 */
[----:B------:R-:W-:Y:S02]  /*213d0*/  ULDC UR8, c[0x0][0x228] ;  /* 0x00008a0000087ab9 */ /* 0x000fe40000000800 */
[----:B--2---:R2:W-:Y:S01]  /*213e0*/  @P4 STG.E desc[UR16][R14.64], R247 ;  /* 0x000000f70e004986 */ /* 0x0045e2000c101910 */
[----:B------:R-:W-:Y:S01]  /*213f0*/  ISETP.GE.AND P4, PT, R0, UR4, PT ;  /* 0x0000000400007c0c */ /* 0x000fe2000bf86270 */
[----:B------:R-:W-:Y:S01]  /*21400*/  VIADD R0, R10, 0x13 ;  /* 0x000000130a007836 */ /* 0x000fe20000000000 */
[----:B------:R-:W-:Y:S01]  /*21410*/  ULDC UR4, c[0x0][0x22c] ;  /* 0x00008b0000047ab9 */ /* 0x000fe20000000800 */
[----:B------:R3:W-:Y:S03]  /*21420*/  @P1 STG.E desc[UR16][R148.64], R251 ;  /* 0x000000fb94001986 */ /* 0x0007e6000c101910 */
[----:B------:R-:W-:Y:S01]  /*21430*/  ISETP.GE.AND P1, PT, R0, UR4, PT ;  /* 0x0000000400007c0c */ /* 0x000fe2000bf26270 */
[----:B-1----:R-:W-:Y:S01]  /*21440*/  IMAD.WIDE R232, R13, 0x4, R2 ;  /* 0x000000040de87825 */ /* 0x002fe200078e0202 */
[----:B------:R-:W-:Y:S01]  /*21450*/  ULDC UR4, c[0x0][0x228] ;  /* 0x00008a0000047ab9 */ /* 0x000fe20000000800 */
[----:B------:R1:W-:Y:S01]  /*21460*/  @P2 STG.E desc[UR16][R150.64], R243 ;  /* 0x000000f396002986 */ /* 0x0003e2000c101910 */
[----:B------:R-:W-:Y:S01]  /*21470*/  ISETP.LT.AND P5, PT, R12, UR4, !P5 ;  /* 0x000000040c007c0c */ /* 0x000fe2000efa1270 */
[----:B------:R-:W-:-:S02]  /*21480*/  ULDC UR4, c[0x0][0x228] ;  /* 0x00008a0000047ab9 */ /* 0x000fc40000000800 */
[----:B------:R-:W-:Y:S01]  /*21490*/  @P6 STG.E desc[UR16][R232.64], R20 ;  /* 0x00000014e8006986 */ /* 0x000fe2000c101910 */
[----:B------:R-:W-:Y:S01]  /*214a0*/  ISETP.LT.AND P6, PT, R11, UR4, !P3 ;  /* 0x000000040b007c0c */ /* 0x000fe2000dfc1270 */
[----:B------:R-:W-:Y:S01]  /*214b0*/  ULDC UR4, c[0x0][0x22c] ;  /* 0x00008b0000047ab9 */ /* 0x000fe20000000800 */
[----:B------:R-:W-:Y:S01]  /*214c0*/  IADD3 R0, R10, 0x14, RZ ;  /* 0x000000140a007810 */ /* 0x000fe20007ffe0ff */
[----:B--2---:R-:W-:Y:S01]  /*214d0*/  IMAD.WIDE R14, R13, 0x4, R8 ;  /* 0x000000040d0e7825 */ /* 0x004fe200078e0208 */
[----:B------:R-:W-:Y:S01]  /*214e0*/  ISETP.LT.AND P3, PT, R12, UR6, !P3 ;  /* 0x000000060c007c0c */ /* 0x000fe2000df61270 */
[----:B------:R-:W-:Y:S01]  /*214f0*/  ULDC UR6, c[0x0][0x228] ;  /* 0x00008a0000067ab9 */ /* 0x000fe20000000800 */
[----:B------:R-:W-:Y:S01]  /*21500*/  ISETP.GE.AND P2, PT, R0, UR4, PT ;  /* 0x0000000400007c0c */ /* 0x000fe2000bf46270 */
[----:B------:R-:W-:Y:S01]  /*21510*/  VIADD R0, R10, 0x15 ;  /* 0x000000150a007836 */ /* 0x000fe20000000000 */
[----:B------:R-:W-:Y:S01]  /*21520*/  ULDC UR4, c[0x0][0x22c] ;  /* 0x00008b0000047ab9 */ /* 0x000fe20000000800 */
[C---:B---3--:R-:W-:Y:S01]  /*21530*/  IMAD.WIDE R148, R235.reuse, 0x4, R2 ;  /* 0x00000004eb947825 */ /* 0x048fe200078e0202 */
[----:B------:R2:W-:Y:S02]  /*21540*/  @P5 STG.E desc[UR16][R14.64], R4 ;  /* 0x000000040e005986 */ /* 0x0005e4000c101910 */
[----:B------:R-:W-:Y:S01]  /*21550*/  ISETP.GE.AND P5, PT, R0, UR4, PT ;  /* 0x0000000400007c0c */ /* 0x000fe2000bfa6270 */
[----:B------:R-:W-:Y:S01]  /*21560*/  ULDC UR4, c[0x0][0x228] ;  /* 0x00008a0000047ab9 */ /* 0x000fe20000000800 */
[----:B------:R3:W-:Y:S01]  /*21570*/  @P6 STG.E desc[UR16][R148.64], R24 ;  /* 0x0000001894006986 */ /* 0x0007e2000c101910 */
[----:B-1----:R-:W-:Y:S01]  /*21580*/  IMAD.WIDE R150, R235, 0x4, R8 ;  /* 0x00000004eb967825 */ /* 0x002fe200078e0208 */
[----:B------:R-:W-:Y:S01]  /*21590*/  ISETP.LT.AND P6, PT, R11, UR4, !P4 ;  /* 0x000000040b007c0c */ /* 0x000fe2000e7c1270 */
[----:B------:R-:W-:Y:S01]  /*215a0*/  ULDC UR4, c[0x0][0x228] ;  /* 0x00008a0000047ab9 */ /* 0x000fe20000000800 */
[----:B------:R-:W-:Y:S01]  /*215b0*/  ISETP.LT.AND P4, PT, R12, UR6, !P4 ;  /* 0x000000060c007c0c */ /* 0x000fe2000e781270 */
[----:B------:R-:W-:Y:S01]  /*215c0*/  VIADD R0, R10, 0x16 ;  /* 0x000000160a007836 */ /* 0x000fe20000000000 */
[----:B------:R-:W-:Y:S01]  /*215d0*/  IADD3 R235, R235, UR26, RZ ;  /* 0x0000001aebeb7c10 */ /* 0x000fe2000fffe0ff */
[----:B------:R1:W-:Y:S01]  /*215e0*/  @P3 STG.E desc[UR16][R150.64], R16 ;  /* 0x0000001096003986 */ /* 0x0003e2000c101910 */
[----:B------:R-:W-:Y:S01]  /*215f0*/  ISETP.LT.AND P3, PT, R11, UR4, !P1 ;  /* 0x000000040b007c0c */ /* 0x000fe2000cf61270 */
[----:B------:R-:W-:Y:S01]  /*21600*/  ULDC UR6, c[0x0][0x228] ;  /* 0x00008a0000067ab9 */ /* 0x000fe20000000800 */
[----:B------:R-:W-:Y:S01]  /*21610*/  ULDC UR4, c[0x0][0x22c] ;  /* 0x00008b0000047ab9 */ /* 0x000fe20000000800 */
[----:B--2---:R-:W-:Y:S01]  /*21620*/  IMAD.WIDE R14, R235, 0x4, R2 ;  /* 0x00000004eb0e7825 */ /* 0x004fe200078e0202 */
[----:B------:R-:W-:Y:S01]  /*21630*/  ISETP.LT.AND P1, PT, R12, UR6, !P1 ;  /* 0x000000060c007c0c */ /* 0x000fe2000cf21270 */
[----:B------:R-:W-:-:S02]  /*21640*/  ULDC UR6, c[0x0][0x228] ;  /* 0x00008a0000067ab9 */ /* 0x000fc40000000800 */
[C---:B---3--:R-:W-:Y:S01]  /*21650*/  IMAD.WIDE R148, R235.reuse, 0x4, R8 ;  /* 0x00000004eb947825 */ /* 0x048fe200078e0208 */
[----:B------:R-:W-:Y:S03]  /*21660*/  @P6 STG.E desc[UR16][R14.64], R21 ;  /* 0x000000150e006986 */ /* 0x000fe6000c101910 */
[----:B------:R-:W-:Y:S01]  /*21670*/  VIADD R235, R235, UR26 ;  /* 0x0000001aebeb7c36 */ /* 0x000fe20008000000 */
[----:B------:R-:W-:Y:S01]  /*21680*/  ISETP.GE.AND P6, PT, R0, UR4, PT ;  /* 0x0000000400007c0c */ /* 0x000fe2000bfc6270 */
[----:B------:R-:W-:Y:S02]  /*21690*/  ULDC UR4, c[0x0][0x228] ;  /* 0x00008a0000047ab9 */ /* 0x000fe40000000800 */
[----:B-1----:R-:W-:Y:S01]  /*216a0*/  IMAD.WIDE R150, R235, 0x4, R2 ;  /* 0x00000004eb967825 */ /* 0x002fe200078e0202 */
[----:B------:R1:W-:Y:S01]  /*216b0*/  @P4 STG.E desc[UR16][R148.64], R5 ;  /* 0x0000000594004986 */ /* 0x0003e2000c101910 */
[----:B------:R-:W-:-:S02]  /*216c0*/  IADD3 R0, R10, 0x17, RZ ;  /* 0x000000170a007810 */ /* 0x000fc40007ffe0ff */
[----:B------:R-:W-:Y:S01]  /*216d0*/  ISETP.LT.AND P4, PT, R11, UR4, !P2 ;  /* 0x000000040b007c0c */ /* 0x000fe2000d781270 */
[----:B------:R-:W-:Y:S01]  /*216e0*/  ULDC UR4, c[0x0][0x22c] ;  /* 0x00008b0000047ab9 */ /* 0x000fe20000000800 */
[----:B------:R-:W-:Y:S01]  /*216f0*/  @P3 STG.E desc[UR16][R150.64], R25 ;  /* 0x0000001996003986 */ /* 0x000fe2000c101910 */
[C---:B------:R-:W-:Y:S01]  /*21700*/  IMAD.WIDE R232, R235.reuse, 0x4, R8 ;  /* 0x00000004ebe87825 */ /* 0x040fe200078e0208 */
[----:B------:R-:W-:Y:S01]  /*21710*/  ISETP.GE.AND P3, PT, R0, UR4, PT ;  /* 0x0000000400007c0c */ /* 0x000fe2000bf66270 */
[----:B------:R-:W-:Y:S02]  /*21720*/  ULDC UR4, c[0x0][0x228] ;  /* 0x00008a0000047ab9 */ /* 0x000fe40000000800 */
[----:B------:R-:W-:Y:S01]  /*21730*/  VIADD R235, R235, UR26 ;  /* 0x0000001aebeb7c36 */ /* 0x000fe20008000000 */
[----:B------:R-:W-:Y:S01]  /*21740*/  ISETP.LT.AND P2, PT, R12, UR4, !P2 ;  /* 0x000000040c007c0c */ /* 0x000fe2000d741270 */
[----:B------:R2:W-:Y:S01]  /*21750*/  @P1 STG.E desc[UR16][R232.64], R17 ;  /* 0x00000011e8001986 */ /* 0x0005e2000c101910 */
[----:B------:R-:W-:Y:S01]  /*21760*/  VIADD R0, R10, 0x18 ;  /* 0x000000180a007836 */ /* 0x000fe20000000000 */
[----:B------:R-:W-:Y:S01]  /*21770*/  ISETP.LT.AND P1, PT, R11, UR6, !P5 ;  /* 0x000000060b007c0c */ /* 0x000fe2000ef21270 */
[C---:B-1----:R-:W-:Y:S01]  /*21780*/  IMAD.WIDE R4, R235.reuse, 0x4, R2 ;  /* 0x00000004eb047825 */ /* 0x042fe200078e0202 */
[----:B------:R-:W-:Y:S01]  /*21790*/  ULDC UR4, c[0x0][0x22c] ;  /* 0x00008b0000047ab9 */ /* 0x000fe20000000800 */
[C---:B------:R-:W-:Y:S01]  /*217a0*/  IADD3 R13, R235.reuse, UR26, RZ ;  /* 0x0000001aeb0d7c10 */ /* 0x040fe2000fffe0ff */
[----:B------:R-:W-:Y:S01]  /*217b0*/  ULDC UR6, c[0x0][0x228] ;  /* 0x00008a0000067ab9 */ /* 0x000fe20000000800 */
[----:B------:R-:W-:Y:S01]  /*217c0*/  IMAD.WIDE R14, R235, 0x4, R8 ;  /* 0x00000004eb0e7825 */ /* 0x000fe200078e0208 */
[----:B------:R1:W-:Y:S01]  /*217d0*/  @P4 STG.E desc[UR16][R4.64], R22 ;  /* 0x0000001604004986 */ /* 0x0003e2000c101910 */
[----:B------:R-:W-:Y:S01]  /*217e0*/  ISETP.GE.AND P4, PT, R0, UR4, PT ;  /* 0x0000000400007c0c */ /* 0x000fe2000bf86270 */
[----:B------:R-:W-:Y:S01]  /*217f0*/  ULDC UR4, c[0x0][0x228] ;  /* 0x00008a0000047ab9 */ /* 0x000fe20000000800 */
[----:B------:R-:W-:Y:S01]  /*21800*/  VIADD R0, R10, 0x19 ;  /* 0x000000190a007836 */ /* 0x000fe20000000000 */
[----:B------:R-:W-:Y:S01]  /*21810*/  ISETP.LT.AND P5, PT, R12, UR4, !P5 ;  /* 0x000000040c007c0c */ /* 0x000fe2000efa1270 */
[----:B--2---:R-:W-:Y:S01]  /*21820*/  IMAD.WIDE R16, R13, 0x4, R2 ;  /* 0x000000040d107825 */ /* 0x004fe200078e0202 */
[----:B------:R-:W-:Y:S01]  /*21830*/  ULDC UR4, c[0x0][0x22c] ;  /* 0x00008b0000047ab9 */ /* 0x000fe20000000800 */
[----:B------:R2:W-:Y:S01]  /*21840*/  @P2 STG.E desc[UR16][R14.64], R6 ;  /* 0x000000060e002986 */ /* 0x0005e2000c101910 */
[----:B------:R-:W-:Y:S01]  /*21850*/  ISETP.GE.AND P2, PT, R0, UR4, PT ;  /* 0x0000000400007c0c */ /* 0x000fe2000bf46270 */
[----:B------:R-:W-:-:S02]  /*21860*/  ULDC UR4, c[0x0][0x228] ;  /* 0x00008a0000047ab9 */ /* 0x000fc40000000800 */
[----:B------:R3:W-:Y:S01]  /*21870*/  @P1 STG.E desc[UR16][R16.64], R26 ;  /* 0x0000001a10001986 */ /* 0x0007e2000c101910 */
[----:B------:R-:W-:Y:S01]  /*21880*/  ISETP.LT.AND P1, PT, R11, UR4, !P6 ;  /* 0x000000040b007c0c */ /* 0x000fe2000f721270 */
[----:B-1----:R-:W-:Y:S01]  /*21890*/  IMAD.WIDE R4, R13, 0x4, R8 ;  /* 0x000000040d047825 */ /* 0x002fe200078e0208 */
[----:B------:R-:W-:-:S03]  /*218a0*/  ULDC UR4, c[0x0][0x228] ;  /* 0x00008a0000047ab9 */ /* 0x000fc60000000800 */
[----:B------:R-:W-:Y:S01]  /*218b0*/  VIADD R13, R13, UR26 ;  /* 0x0000001a0d0d7c36 */ /* 0x000fe20008000000 */
[----:B------:R-:W-:Y:S01]  /*218c0*/  ISETP.LT.AND P6, PT, R12, UR4, !P6 ;  /* 0x000000040c007c0c */ /* 0x000fe2000f7c1270 */
[----:B------:R-:W-:Y:S01]  /*218d0*/  ULDC UR4, c[0x0][0x228] ;  /* 0x00008a0000047ab9 */ /* 0x000fe20000000800 */
[----:B------:R1:W-:Y:S01]  /*218e0*/  @P5 STG.E desc[UR16][R4.64], R18 ;  /* 0x0000001204005986 */ /* 0x0003e2000c101910 */
[----:B--2---:R-:W-:Y:S01]  /*218f0*/  IMAD.WIDE R14, R13, 0x4, R2 ;  /* 0x000000040d0e7825 */ /* 0x004fe200078e0202 */
[----:B------:R-:W-:Y:S01]  /*21900*/  ISETP.LT.AND P5, PT, R11, UR4, !P3 ;  /* 0x000000040b007c0c */ /* 0x000fe2000dfa1270 */
[----:B------:R-:W-:Y:S01]  /*21910*/  ULDC UR4, c[0x0][0x22c] ;  /* 0x00008b0000047ab9 */ /* 0x000fe20000000800 */
[----:B------:R-:W-:Y:S01]  /*21920*/  IADD3 R0, R10, 0x1a, RZ ;  /* 0x0000001a0a007810 */ /* 0x000fe20007ffe0ff */
[C---:B------:R-:W-:Y:S01]  /*21930*/  VIADD R25, R13.reuse, UR26 ;  /* 0x0000001a0d197c36 */ /* 0x040fe20008000000 */
[----:B------:R2:W-:Y:S02]  /*21940*/  @P1 STG.E desc[UR16][R14.64], R23 ;  /* 0x000000170e001986 */ /* 0x0005e4000c101910 */
[----:B------:R-:W-:Y:S01]  /*21950*/  ISETP.GE.AND P1, PT, R0, UR4, PT ;  /* 0x0000000400007c0c */ /* 0x000fe2000bf26270 */
[----:B------:R-:W-:Y:S01]  /*21960*/  ULDC UR4, c[0x0][0x228] ;  /* 0x00008a0000047ab9 */ /* 0x000fe20000000800 */
[----:B---3--:R-:W-:Y:S01]  /*21970*/  IMAD.WIDE R16, R13, 0x4, R8 ;  /* 0x000000040d107825 */ /* 0x008fe200078e0208 */
[----:B------:R-:W-:Y:S01]  /*21980*/  ISETP.LT.AND P3, PT, R12, UR4, !P3 ;  /* 0x000000040c007c0c */ /* 0x000fe2000df61270 */
[----:B------:R-:W-:-:S02]  /*21990*/  ULDC UR4, c[0x0][0x228] ;  /* 0x00008a0000047ab9 */ /* 0x000fc40000000800 */
[----:B------:R-:W-:Y:S01]  /*219a0*/  IMAD.WIDE R20, R25, 0x4, R2 ;  /* 0x0000000419147825 */ /* 0x000fe200078e0202 */
[----:B------:R3:W-:Y:S04]  /*219b0*/  @P6 STG.E desc[UR16][R16.64], R7 ;  /* 0x0000000710006986 */ /* 0x0007e8000c101910 */
[----:B------:R-:W-:Y:S01]  /*219c0*/  @P5 STG.E desc[UR16][R20.64], R27 ;  /* 0x0000001b14005986 */ /* 0x000fe2000c101910 */
[----:B------:R-:W-:Y:S01]  /*219d0*/  ISETP.LT.AND P5, PT, R11, UR4, !P4 ;  /* 0x000000040b007c0c */ /* 0x000fe2000e7a1270 */
[C---:B-1----:R-:W-:Y:S01]  /*219e0*/  IMAD.WIDE R4, R25.reuse, 0x4, R8 ;  /* 0x0000000419047825 */ /* 0x042fe200078e0208 */
[----:B--2---:R-:W-:Y:S01]  /*219f0*/  IADD3 R15, R25, UR26, RZ ;  /* 0x0000001a190f7c10 */ /* 0x004fe2000fffe0ff */
[----:B------:R-:W-:Y:S01]  /*21a00*/  ULDC UR4, c[0x0][0x22c] ;  /* 0x00008b0000047ab9 */ /* 0x000fe20000000800 */
[----:B------:R-:W-:Y:S01]  /*21a10*/  ISETP.LT.AND P4, PT, R12, UR6, !P4 ;  /* 0x000000060c007c0c */ /* 0x000fe2000e781270 */
[----:B------:R-:W-:Y:S01]  /*21a20*/  VIADD R0, R10, 0x1b ;  /* 0x0000001b0a007836 */ /* 0x000fe20000000000 */
[----:B------:R1:W-:Y:S01]  /*21a30*/  @P3 STG.E desc[UR16][R4.64], R19 ;  /* 0x0000001304003986 */ /* 0x0003e2000c101910 */
[----:B---3--:R-:W-:Y:S01]  /*21a40*/  IMAD.WIDE R6, R15, 0x4, R2 ;  /* 0x000000040f067825 */ /* 0x008fe200078e0202 */
[----:B------:R-:W-:Y:S01]  /*21a50*/  ISETP.LT.AND P6, PT, R11, UR8, !P2 ;  /* 0x000000080b007c0c */ /* 0x000fe2000d7c1270 */
[----:B------:R-:W-:Y:S01]  /*21a60*/  ULDC UR6, c[0x0][0x228] ;  /* 0x00008a0000067ab9 */ /* 0x000fe20000000800 */
[----:B------:R-:W-:Y:S01]  /*21a70*/  ISETP.GE.AND P3, PT, R0, UR4, PT ;  /* 0x0000000400007c0c */ /* 0x000fe2000bf66270 */
[----:B------:R-:W-:Y:S01]  /*21a80*/  VIADD R0, R10, 0x1c ;  /* 0x0000001c0a007836 */ /* 0x000fe20000000000 */
[----:B------:R-:W-:Y:S01]  /*21a90*/  ULDC UR4, c[0x0][0x22c] ;  /* 0x00008b0000047ab9 */ /* 0x000fe20000000800 */
[C---:B------:R-:W-:Y:S01]  /*21aa0*/  VIADD R13, R15.reuse, UR26 ;  /* 0x0000001a0f0d7c36 */ /* 0x040fe20008000000 */
[----:B------:R-:W-:Y:S01]  /*21ab0*/  ISETP.LT.AND P2, PT, R12, UR6, !P2 ;  /* 0x000000060c007c0c */ /* 0x000fe2000d741270 */
[----:B------:R-:W-:Y:S01]  /*21ac0*/  IMAD.WIDE R14, R15, 0x4, R8 ;  /* 0x000000040f0e7825 */ /* 0x000fe200078e0208 */
[----:B------:R2:W-:Y:S01]  /*21ad0*/  @P5 STG.E desc[UR16][R6.64], R88 ;  /* 0x0000005806005986 */ /* 0x0005e2000c101910 */
[----:B------:R-:W-:Y:S01]  /*21ae0*/  ISETP.GE.AND P5, PT, R0, UR4, PT ;  /* 0x0000000400007c0c */ /* 0x000fe2000bfa6270 */
[----:B------:R-:W-:Y:S01]  /*21af0*/  ULDC UR4, c[0x0][0x228] ;  /* 0x00008a0000047ab9 */ /* 0x000fe20000000800 */
[----:B------:R-:W-:Y:S01]  /*21b00*/  IMAD.WIDE R16, R13, 0x4, R2 ;  /* 0x000000040d107825 */ /* 0x000fe200078e0202 */
[----:B------:R3:W-:Y:S01]  /*21b10*/  @P4 STG.E desc[UR16][R14.64], R28 ;  /* 0x0000001c0e004986 */ /* 0x0007e2000c101910 */
[----:B------:R-:W-:Y:S01]  /*21b20*/  ISETP.LT.AND P4, PT, R11, UR4, !P1 ;  /* 0x000000040b007c0c */ /* 0x000fe2000cf81270 */
[----:B------:R-:W-:Y:S01]  /*21b30*/  ULDC UR6, c[0x0][0x228] ;  /* 0x00008a0000067ab9 */ /* 0x000fe20000000800 */
[C---:B-1----:R-:W-:Y:S01]  /*21b40*/  IMAD.WIDE R4, R13.reuse, 0x4, R8 ;  /* 0x000000040d047825 */ /* 0x042fe200078e0208 */
[----:B------:R-:W-:Y:S01]  /*21b50*/  ULDC UR8, c[0x0][0x228] ;  /* 0x00008a0000087ab9 */ /* 0x000fe20000000800 */
[----:B------:R1:W-:Y:S01]  /*21b60*/  @P6 STG.E desc[UR16][R16.64], R36 ;  /* 0x0000002410006986 */ /* 0x0003e2000c101910 */
[----:B------:R-:W-:Y:S01]  /*21b70*/  IADD3 R0, R10, 0x1d, RZ ;  /* 0x0000001d0a007810 */ /* 0x000fe20007ffe0ff */
[----:B------:R-:W-:Y:S01]  /*21b80*/  VIADD R13, R13, UR26 ;  /* 0x0000001a0d0d7c36 */ /* 0x000fe20008000000 */
[----:B------:R-:W-:Y:S01]  /*21b90*/  ISETP.LT.AND P1, PT, R12, UR6, !P1 ;  /* 0x000000060c007c0c */ /* 0x000fe2000cf21270 */
[----:B------:R-:W-:Y:S01]  /*21ba0*/  ULDC UR4, c[0x0][0x22c] ;  /* 0x00008b0000047ab9 */ /* 0x000fe20000000800 */
[----:B------:R-:W-:Y:S01]  /*21bb0*/  ISETP.LT.AND P6, PT, R11, UR8, !P3 ;  /* 0x000000080b007c0c */ /* 0x000fe2000dfc1270 */
[----:B------:R4:W-:Y:S01]  /*21bc0*/  @P2 STG.E desc[UR16][R4.64], R32 ;  /* 0x0000002004002986 */ /* 0x0009e2000c101910 */
[C---:B--2---:R-:W-:Y:S01]  /*21bd0*/  IMAD.WIDE R6, R13.reuse, 0x4, R2 ;  /* 0x000000040d067825 */ /* 0x044fe200078e0202 */
[----:B------:R-:W-:Y:S01]  /*21be0*/  ISETP.GE.AND P2, PT, R0, UR4, PT ;  /* 0x0000000400007c0c */ /* 0x000fe2000bf46270 */
[----:B------:R-:W-:Y:S01]  /*21bf0*/  ULDC UR4, c[0x0][0x22c] ;  /* 0x00008b0000047ab9 */ /* 0x000fe20000000800 */
[----:B------:R-:W-:Y:S01]  /*21c00*/  IADD3 R0, R10, 0x1e, RZ ;  /* 0x0000001e0a007810 */ /* 0x000fe20007ffe0ff */
[C---:B------:R-:W-:Y:S01]  /*21c10*/  VIADD R19, R13.reuse, UR26 ;  /* 0x0000001a0d137c36 */ /* 0x040fe20008000000 */
[----:B------:R2:W-:Y:S01]  /*21c20*/  @P4 STG.E desc[UR16][R6.64], R89 ;  /* 0x0000005906004986 */ /* 0x0005e2000c101910 */
[----:B---3--:R-:W-:Y:S01]  /*21c30*/  IMAD.WIDE R14, R13, 0x4, R8 ;  /* 0x000000040d0e7825 */ /* 0x008fe200078e0208 */
[----:B------:R-:W-:Y:S01]  /*21c40*/  ISETP.GE.AND P4, PT, R0, UR4, PT ;  /* 0x0000000400007c0c */ /* 0x000fe2000bf86270 */
[----:B------:R-:W-:Y:S01]  /*21c50*/  ULDC UR4, c[0x0][0x228] ;  /* 0x00008a0000047ab9 */ /* 0x000fe20000000800 */
[----:B------:R-:W-:Y:S01]  /*21c60*/  ULDC UR6, c[0x0][0x228] ;  /* 0x00008a0000067ab9 */ /* 0x000fe20000000800 */
[----:B-1----:R-:W-:Y:S01]  /*21c70*/  IMAD.WIDE R16, R19, 0x4, R2 ;  /* 0x0000000413107825 */ /* 0x002fe200078e0202 */
[----:B------:R-:W-:Y:S01]  /*21c80*/  ISETP.LT.AND P3, PT, R12, UR4, !P3 ;  /* 0x000000040c007c0c */ /* 0x000fe2000df61270 */
[----:B------:R1:W-:Y:S01]  /*21c90*/  @P1 STG.E desc[UR16][R14.64], R29 ;  /* 0x0000001d0e001986 */ /* 0x0003e2000c101910 */
[----:B------:R-:W-:Y:S01]  /*21ca0*/  ULDC UR4, c[0x0][0x228] ;  /* 0x00008a0000047ab9 */ /* 0x000fe20000000800 */
[----:B------:R-:W-:Y:S01]  /*21cb0*/  VIADD R0, R10, 0x1f ;  /* 0x0000001f0a007836 */ /* 0x000fe20000000000 */
[----:B------:R-:W-:Y:S01]  /*21cc0*/  ULDC UR8, c[0x0][0x228] ;  /* 0x00008a0000087ab9 */ /* 0x000fe20000000800 */
[----:B------:R-:W-:Y:S01]  /*21cd0*/  @P6 STG.E desc[UR16][R16.64], R37 ;  /* 0x0000002510006986 */ /* 0x000fe2000c101910 */
[----:B------:R-:W-:Y:S01]  /*21ce0*/  ISETP.LT.AND P6, PT, R11, UR4, !P5 ;  /* 0x000000040b007c0c */ /* 0x000fe2000efc1270 */
[----:B------:R-:W-:Y:S01]  /*21cf0*/  ULDC UR4, c[0x0][0x22c] ;  /* 0x00008b0000047ab9 */ /* 0x000fe20000000800 */
[C---:B------:R-:W-:Y:S01]  /*21d00*/  VIADD R13, R19.reuse, UR26 ;  /* 0x0000001a130d7c36 */ /* 0x040fe20008000000 */
[----:B------:R-:W-:Y:S01]  /*21d10*/  ISETP.LT.AND P5, PT, R12, UR6, !P5 ;  /* 0x000000060c007c0c */ /* 0x000fe2000efa1270 */
[----:B----4-:R-:W-:Y:S01]  /*21d20*/  IMAD.WIDE R4, R19, 0x4, R8 ;  /* 0x0000000413047825 */ /* 0x010fe200078e0208 */
[----:B------:R-:W-:Y:S01]  /*21d30*/  ISETP.GE.AND P1, PT, R0, UR4, PT ;  /* 0x0000000400007c0c */ /* 0x000fe2000bf26270 */
[----:B------:R-:W-:Y:S01]  /*21d40*/  ULDC UR4, c[0x0][0x22c] ;  /* 0x00008b0000047ab9 */ /* 0x000fe20000000800 */
[----:B------:R-:W-:Y:S01]  /*21d50*/  IADD3 R0, R10, 0x20, RZ ;  /* 0x000000200a007810 */ /* 0x000fe20007ffe0ff */
[C---:B--2---:R-:W-:Y:S01]  /*21d60*/  IMAD.WIDE R6, R13.reuse, 0x4, R2 ;  /* 0x000000040d067825 */ /* 0x044fe200078e0202 */
[----:B------:R2:W-:Y:S01]  /*21d70*/  @P3 STG.E desc[UR16][R4.64], R33 ;  /* 0x0000002104003986 */ /* 0x0005e2000c101910 */
[----:B------:R-:W-:Y:S01]  /*21d80*/  ULDC UR6, c[0x0][0x228] ;  /* 0x00008a0000067ab9 */ /* 0x000fe20000000800 */
[----:B------:R-:W-:Y:S01]  /*21d90*/  ISETP.GE.AND P3, PT, R0, UR4, PT ;  /* 0x0000000400007c0c */ /* 0x000fe2000bf66270 */
[----:B------:R-:W-:Y:S01]  /*21da0*/  ULDC UR4, c[0x0][0x228] ;  /* 0x00008a0000047ab9 */ /* 0x000fe20000000800 */
[----:B------:R3:W-:Y:S01]  /*21db0*/  @P6 STG.E desc[UR16][R6.64], R90 ;  /* 0x0000005a06006986 */ /* 0x0007e2000c101910 */
[----:B-1----:R-:W-:Y:S01]  /*21dc0*/  IMAD.WIDE R14, R13, 0x4, R8 ;  /* 0x000000040d0e7825 */ /* 0x002fe200078e0208 */
[----:B------:R-:W-:Y:S01]  /*21dd0*/  ISETP.LT.AND P6, PT, R11, UR4, !P2 ;  /* 0x000000040b007c0c */ /* 0x000fe2000d7c1270 */
[----:B------:R-:W-:Y:S01]  /*21de0*/  ULDC UR4, c[0x0][0x228] ;  /* 0x00008a0000047ab9 */ /* 0x000fe20000000800 */
[----:B------:R-:W-:Y:S01]  /*21df0*/  ISETP.LT.AND P2, PT, R12, UR6, !P2 ;  /* 0x000000060c007c0c */ /* 0x000fe2000d741270 */
[----:B------:R-:W-:Y:S01]  /*21e00*/  VIADD R13, R13, UR26 ;  /* 0x0000001a0d0d7c36 */ /* 0x000fe20008000000 */
[----:B------:R1:W-:Y:S01]  /*21e10*/  @P5 STG.E desc[UR16][R14.64], R30 ;  /* 0x0000001e0e005986 */ /* 0x0003e2000c101910 */
[----:B------:R-:W-:Y:S01]  /*21e20*/  ISETP.LT.AND P5, PT, R11, UR4, !P4 ;  /* 0x000000040b007c0c */ /* 0x000fe2000e7a1270 */
[----:B------:R-:W-:Y:S01]  /*21e30*/  VIADD R0, R10, 0x21 ;  /* 0x000000210a007836 */ /* 0x000fe20000000000 */
[----:B------:R-:W-:Y:S01]  /*21e40*/  ULDC UR6, c[0x0][0x228] ;  /* 0x00008a0000067ab9 */ /* 0x000fe20000000800 */
[C---:B--2---:R-:W-:Y:S01]  /*21e50*/  IMAD.WIDE R4, R13.reuse, 0x4, R2 ;  /* 0x000000040d047825 */ /* 0x044fe200078e0202 */
[----:B------:R-:W-:Y:S01]  /*21e60*/  ULDC UR4, c[0x0][0x22c] ;  /* 0x00008b0000047ab9 */ /* 0x000fe20000000800 */
[----:B------:R-:W2:Y:S02]  /*21e70*/  LDS.128 R24, [R252] ;  /* 0x00000000fc187984 */ /* 0x000ea40000000c00 */
[C---:B---3--:R-:W-:Y:S01]  /*21e80*/  IMAD.WIDE R6, R13.reuse, 0x4, R8 ;  /* 0x000000040d067825 */ /* 0x048fe200078e0208 */
[----:B------:R-:W-:Y:S01]  /*21e90*/  IADD3 R13, R13, UR26, RZ ;  /* 0x0000001a0d0d7c10 */ /* 0x000fe2000fffe0ff */
[----:B------:R3:W-:Y:S01]  /*21ea0*/  @P6 STG.E desc[UR16][R4.64], R38 ;  /* 0x0000002604006986 */ /* 0x0007e2000c101910 */
[----:B------:R-:W-:Y:S01]  /*21eb0*/  ISETP.LT.AND P4, PT, R12, UR6, !P4 ;  /* 0x000000060c007c0c */ /* 0x000fe2000e781270 */
[----:B------:R-:W-:Y:S01]  /*21ec0*/  ULDC UR6, c[0x0][0x228] ;  /* 0x00008a0000067ab9 */ /* 0x000fe20000000800 */
[----:B------:R-:W-:Y:S01]  /*21ed0*/  ISETP.GE.AND P6, PT, R0, UR4, PT ;  /* 0x0000000400007c0c */ /* 0x000fe2000bfc6270 */
[----:B-1----:R-:W-:Y:S01]  /*21ee0*/  IMAD.WIDE R14, R13, 0x4, R2 ;  /* 0x000000040d0e7825 */ /* 0x002fe200078e0202 */
[----:B------:R-:W-:Y:S01]  /*21ef0*/  ULDC UR4, c[0x0][0x228] ;  /* 0x00008a0000047ab9 */ /* 0x000fe20000000800 */
[----:B------:R1:W-:Y:S02]  /*21f00*/  @P2 STG.E desc[UR16][R6.64], R34 ;  /* 0x0000002206002986 */ /* 0x0003e4000c101910 */
[----:B------:R-:W-:Y:S01]  /*21f10*/  VIADD R0, R10, 0x22 ;  /* 0x000000220a007836 */ /* 0x000fe20000000000 */
[----:B------:R-:W-:Y:S01]  /*21f20*/  ISETP.LT.AND P2, PT, R11, UR4, !P1 ;  /* 0x000000040b007c0c */ /* 0x000fe2000cf41270 */
[----:B------:R-:W-:Y:S01]  /*21f30*/  ULDC UR4, c[0x0][0x22c] ;  /* 0x00008b0000047ab9 */ /* 0x000fe20000000800 */
[----:B------:R4:W-:Y:S01]  /*21f40*/  @P5 STG.E desc[UR16][R14.64], R91 ;  /* 0x0000005b0e005986 */ /* 0x0009e2000c101910 */
[----:B------:R-:W-:Y:S01]  /*21f50*/  IMAD.WIDE R16, R13, 0x4, R8 ;  /* 0x000000040d107825 */ /* 0x000fe200078e0208 */
[----:B------:R-:W-:Y:S01]  /*21f60*/  ISETP.GE.AND P5, PT, R0, UR4, PT ;  /* 0x0000000400007c0c */ /* 0x000fe2000bfa6270 */
[----:B------:R-:W-:-:S02]  /*21f70*/  ULDC UR4, c[0x0][0x228] ;  /* 0x00008a0000047ab9 */ /* 0x000fc40000000800 */
[----:B------:R-:W-:Y:S01]  /*21f80*/  VIADD R13, R13, UR26 ;  /* 0x0000001a0d0d7c36 */ /* 0x000fe20008000000 */
[----:B------:R-:W-:Y:S01]  /*21f90*/  ISETP.LT.AND P1, PT, R12, UR4, !P1 ;  /* 0x000000040c007c0c */ /* 0x000fe2000cf21270 */
[----:B------:R-:W-:Y:S01]  /*21fa0*/  @P4 STG.E desc[UR16][R16.64], R31 ;  /* 0x0000001f10004986 */ /* 0x000fe2000c101910 */
[----:B------:R-:W-:Y:S01]  /*21fb0*/  ISETP.LT.AND P4, PT, R11, UR6, !P3 ;  /* 0x000000060b007c0c */ /* 0x000fe2000df81270 */
[C---:B---3--:R-:W-:Y:S01]  /*21fc0*/  IMAD.WIDE R4, R13.reuse, 0x4, R2 ;  /* 0x000000040d047825 */ /* 0x048fe200078e0202 */
[----:B------:R-:W-:Y:S01]  /*21fd0*/  IADD3 R0, R10, 0x23, RZ ;  /* 0x000000230a007810 */ /* 0x000fe20007ffe0ff */
[----:B------:R-:W-:Y:S01]  /*21fe0*/  ULDC UR4, c[0x0][0x22c] ;  /* 0x00008b0000047ab9 */ /* 0x000fe20000000800 */
[----:B------:R-:W-:Y:S01]  /*21ff0*/  ULDC UR6, c[0x0][0x228] ;  /* 0x00008a0000067ab9 */ /* 0x000fe20000000800 */
[C---:B------:R-:W-:Y:S01]  /*22000*/  VIADD R19, R13.reuse, UR26 ;  /* 0x0000001a0d137c36 */ /* 0x040fe20008000000 */
[----:B------:R3:W-:Y:S01]  /*22010*/  @P2 STG.E desc[UR16][R4.64], R39 ;  /* 0x0000002704002986 */ /* 0x0007e2000c101910 */
[----:B------:R-:W-:Y:S01]  /*22020*/  ISETP.GE.AND P2, PT, R0, UR4, PT ;  /* 0x0000000400007c0c */ /* 0x000fe2000bf46270 */
[----:B-1----:R-:W-:Y:S01]  /*22030*/  IMAD.WIDE R6, R13, 0x4, R8 ;  /* 0x000000040d067825 */ /* 0x002fe200078e0208 */
[----:B------:R-:W-:-:S03]  /*22040*/  ULDC UR4, c[0x0][0x228] ;  /* 0x00008a0000047ab9 */ /* 0x000fc60000000800 */
[----:B------:R-:W-:Y:S01]  /*22050*/  VIADD R0, R10, 0x24 ;  /* 0x000000240a007836 */ /* 0x000fe20000000000 */
[----:B------:R-:W-:Y:S01]  /*22060*/  ISETP.LT.AND P3, PT, R12, UR4, !P3 ;  /* 0x000000040c007c0c */ /* 0x000fe2000df61270 */
[----:B----4-:R-:W-:Y:S01]  /*22070*/  IMAD.WIDE R14, R19, 0x4, R2 ;  /* 0x00000004130e7825 */ /* 0x010fe200078e0202 */
[----:B------:R-:W-:Y:S01]  /*22080*/  ULDC UR4, c[0x0][0x22c] ;  /* 0x00008b0000047ab9 */ /* 0x000fe20000000800 */
[----:B------:R1:W-:Y:S01]  /*22090*/  @P1 STG.E desc[UR16][R6.64], R35 ;  /* 0x0000002306001986 */ /* 0x0003e2000c101910 */
[----:B------:R-:W-:Y:S01]  /*220a0*/  ISETP.GE.AND P1, PT, R0, UR4, PT ;  /* 0x0000000400007c0c */ /* 0x000fe2000bf26270 */
[----:B------:R-:W-:Y:S02]  /*220b0*/  ULDC UR4, c[0x0][0x228] ;  /* 0x00008a0000047ab9 */ /* 0x000fe40000000800 */
[----:B------:R4:W-:Y:S01]  /*220c0*/  @P4 STG.E desc[UR16][R14.64], R100 ;  /* 0x000000640e004986 */ /* 0x0009e2000c101910 */
[----:B------:R-:W-:Y:S01]  /*220d0*/  ISETP.LT.AND P4, PT, R11, UR4, !P6 ;  /* 0x000000040b007c0c */ /* 0x000fe2000f781270 */
[C---:B---3--:R-:W-:Y:S01]  /*220e0*/  IMAD.WIDE R4, R19.reuse, 0x4, R8 ;  /* 0x0000000413047825 */ /* 0x048fe200078e0208 */
[----:B------:R-:W-:Y:S01]  /*220f0*/  ULDC UR4, c[0x0][0x228] ;  /* 0x00008a0000047ab9 */ /* 0x000fe20000000800 */
[----:B------:R-:W-:-:S02]  /*22100*/  IADD3 R19, R19, UR26, RZ ;  /* 0x0000001a13137c10 */ /* 0x000fc4000fffe0ff */
[----:B------:R-:W-:Y:S01]  /*22110*/  ISETP.LT.AND P6, PT, R12, UR4, !P6 ;  /* 0x000000040c007c0c */ /* 0x000fe2000f7c1270 */
[----:B------:R-:W-:Y:S01]  /*22120*/  ULDC UR4, c[0x0][0x228] ;  /* 0x00008a0000047ab9 */ /* 0x000fe20000000800 */
[----:B------:R3:W-:Y:S01]  /*22130*/  @P3 STG.E desc[UR16][R4.64], R92 ;  /* 0x0000005c04003986 */ /* 0x0007e2000c101910 */
[----:B------:R-:W-:Y:S01]  /*22140*/  ISETP.LT.AND P3, PT, R11, UR4, !P5 ;  /* 0x000000040b007c0c */ /* 0x000fe2000ef61270 */
[----:B-1----:R-:W-:Y:S01]  /*22150*/  IMAD.WIDE R6, R19, 0x4, R2 ;  /* 0x0000000413067825 */ /* 0x002fe200078e0202 */
[----:B------:R-:W-:-:S03]  /*22160*/  ULDC UR4, c[0x0][0x22c] ;  /* 0x00008b0000047ab9 */ /* 0x000fc60000000800 */
[----:B------:R-:W-:Y:S01]  /*22170*/  VIADD R0, R10, 0x25 ;  /* 0x000000250a007836 */ /* 0x000fe20000000000 */
[----:B------:R1:W-:Y:S01]  /*22180*/  @P4 STG.E desc[UR16][R6.64], R40 ;  /* 0x0000002806004986 */ /* 0x0003e2000c101910 */
[C---:B------:R-:W-:Y:S02]  /*22190*/  VIADD R13, R19.reuse, UR26 ;  /* 0x0000001a130d7c36 */ /* 0x040fe40008000000 */
[----:B----4-:R-:W-:Y:S01]  /*221a0*/  IMAD.WIDE R14, R19, 0x4, R8 ;  /* 0x00000004130e7825 */ /* 0x010fe200078e0208 */
[----:B------:R-:W-:Y:S01]  /*221b0*/  ISETP.GE.AND P4, PT, R0, UR4, PT ;  /* 0x0000000400007c0c */ /* 0x000fe2000bf86270 */
[----:B------:R-:W-:Y:S02]  /*221c0*/  ULDC UR4, c[0x0][0x228] ;  /* 0x00008a0000047ab9 */ /* 0x000fe40000000800 */
[----:B------:R-:W-:Y:S01]  /*221d0*/  IMAD.WIDE R16, R13, 0x4, R2 ;  /* 0x000000040d107825 */ /* 0x000fe200078e0202 */
[----:B------:R-:W-:Y:S01]  /*221e0*/  ISETP.LT.AND P5, PT, R12, UR4, !P5 ;  /* 0x000000040c007c0c */ /* 0x000fe2000efa1270 */
[----:B------:R4:W-:Y:S01]  /*221f0*/  @P6 STG.E desc[UR16][R14.64], R96 ;  /* 0x000000600e006986 */ /* 0x0009e2000c101910 */
[----:B------:R-:W-:-:S03]  /*22200*/  ULDC UR4, c[0x0][0x228] ;  /* 0x00008a0000047ab9 */ /* 0x000fc60000000800 */
[----:B------:R2:W-:Y:S01]  /*22210*/  @P3 STG.E desc[UR16][R16.64], R101 ;  /* 0x0000006510003986 */ /* 0x0005e2000c101910 */
[----:B------:R-:W-:Y:S01]  /*22220*/  ISETP.LT.AND P3, PT, R11, UR4, !P2 ;  /* 0x000000040b007c0c */ /* 0x000fe2000d761270 */
[C---:B---3--:R-:W-:Y:S01]  /*22230*/  IMAD.WIDE R4, R13.reuse, 0x4, R8 ;  /* 0x000000040d047825 */ /* 0x048fe200078e0208 */
[----:B------:R-:W-:Y:S01]  /*22240*/  ISETP.LT.AND P2, PT, R12, UR6, !P2 ;  /* 0x000000060c007c0c */ /* 0x000fe2000d741270 */
[----:B------:R-:W-:Y:S01]  /*22250*/  ULDC UR4, c[0x0][0x22c] ;  /* 0x00008b0000047ab9 */ /* 0x000fe20000000800 */
[----:B------:R-:W-:Y:S01]  /*22260*/  IADD3 R0, R10, 0x26, RZ ;  /* 0x000000260a007810 */ /* 0x000fe20007ffe0ff */
[----:B------:R-:W-:Y:S01]  /*22270*/  VIADD R19, R13, UR26 ;  /* 0x0000001a0d137c36 */ /* 0x000fe20008000000 */
[----:B------:R-:W-:Y:S01]  /*22280*/  ISETP.LT.AND P6, PT, R11, UR8, !P1 ;  /* 0x000000080b007c0c */ /* 0x000fe2000cfc1270 */
[----:B------:R3:W-:Y:S01]  /*22290*/  @P5 STG.E desc[UR16][R4.64], R93 ;  /* 0x0000005d04005986 */ /* 0x0007e2000c101910 */
[----:B------:R-:W-:Y:S01]  /*222a0*/  ISETP.GE.AND P5, PT, R0, UR4, PT ;  /* 0x0000000400007c0c */ /* 0x000fe2000bfa6270 */
[C---:B-1----:R-:W-:Y:S01]  /*222b0*/  IMAD.WIDE R6, R19.reuse, 0x4, R2 ;  /* 0x0000000413067825 */ /* 0x042fe200078e0202 */
[----:B------:R-:W-:Y:S01]  /*222c0*/  ULDC UR6, c[0x0][0x228] ;  /* 0x00008a0000067ab9 */ /* 0x000fe20000000800 */
[----:B------:R-:W-:Y:S01]  /*222d0*/  IADD3 R0, R10, 0x27, RZ ;  /* 0x000000270a007810 */ /* 0x000fe20007ffe0ff */
[----:B------:R-:W-:Y:S01]  /*222e0*/  ULDC UR4, c[0x0][0x22c] ;  /* 0x00008b0000047ab9 */ /* 0x000fe20000000800 */
[C---:B----4-:R-:W-:Y:S01]  /*222f0*/  IMAD.WIDE R14, R19.reuse, 0x4, R8 ;  /* 0x00000004130e7825 */ /* 0x050fe200078e0208 */
[----:B------:R-:W-:Y:S01]  /*22300*/  ISETP.LT.AND P1, PT, R12, UR6, !P1 ;  /* 0x000000060c007c0c */ /* 0x000fe2000cf21270 */
[----:B------:R1:W-:Y:S01]  /*22310*/  @P3 STG.E desc[UR16][R6.64], R41 ;  /* 0x0000002906003986 */ /* 0x0003e2000c101910 */
[----:B------:R-:W-:Y:S01]  /*22320*/  ISETP.GE.AND P3, PT, R0, UR4, PT ;  /* 0x0000000400007c0c */ /* 0x000fe2000bf66270 */
[----:B------:R-:W-:Y:S01]  /*22330*/  VIADD R13, R19, UR26 ;  /* 0x0000001a130d7c36 */ /* 0x000fe20008000000 */
[----:B------:R-:W-:Y:S01]  /*22340*/  ULDC UR4, c[0x0][0x228] ;  /* 0x00008a0000047ab9 */ /* 0x000fe20000000800 */
[----:B------:R4:W-:Y:S01]  /*22350*/  @P2 STG.E desc[UR16][R14.64], R97 ;  /* 0x000000610e002986 */ /* 0x0009e2000c101910 */
[----:B------:R-:W-:Y:S01]  /*22360*/  ISETP.LT.AND P2, PT, R11, UR4, !P4 ;  /* 0x000000040b007c0c */ /* 0x000fe2000e741270 */
[----:B--2---:R-:W-:Y:S01]  /*22370*/  IMAD.WIDE R16, R13, 0x4, R2 ;  /* 0x000000040d107825 */ /* 0x004fe200078e0202 */
[----:B------:R-:W-:Y:S01]  /*22380*/  ULDC UR6, c[0x0][0x228] ;  /* 0x00008a0000067ab9 */ /* 0x000fe20000000800 */
[----:B------:R-:W-:-:S02]  /*22390*/  ULDC UR8, c[0x0][0x228] ;  /* 0x00008a0000087ab9 */ /* 0x000fc40000000800 */
[C---:B---3--:R-:W-:Y:S01]  /*223a0*/  IMAD.WIDE R4, R13.reuse, 0x4, R8 ;  /* 0x000000040d047825 */ /* 0x048fe200078e0208 */
[----:B------:R2:W-:Y:S01]  /*223b0*/  @P6 STG.E desc[UR16][R16.64], R102 ;  /* 0x0000006610006986 */ /* 0x0005e2000c101910 */
[----:B------:R-:W-:Y:S01]  /*223c0*/  ISETP.LT.AND P4, PT, R12, UR6, !P4 ;  /* 0x000000060c007c0c */ /* 0x000fe2000e781270 */
[----:B------:R-:W-:Y:S01]  /*223d0*/  ULDC UR4, c[0x0][0x22c] ;  /* 0x00008b0000047ab9 */ /* 0x000fe20000000800 */
[----:B------:R-:W-:Y:S02]  /*223e0*/  VIADD R0, R10, 0x28 ;  /* 0x000000280a007836 */ /* 0x000fe40000000000 */
[----:B------:R-:W-:Y:S01]  /*223f0*/  VIADD R13, R13, UR26 ;  /* 0x0000001a0d0d7c36 */ /* 0x000fe20008000000 */
[----:B------:R-:W-:Y:S01]  /*22400*/  ISETP.LT.AND P6, PT, R11, UR8, !P5 ;  /* 0x000000080b007c0c */ /* 0x000fe2000efc1270 */
[----:B------:R3:W-:Y:S01]  /*22410*/  @P1 STG.E desc[UR16][R4.64], R94 ;  /* 0x0000005e04001986 */ /* 0x0007e2000c101910 */
[----:B------:R-:W-:Y:S01]  /*22420*/  ISETP.GE.AND P1, PT, R0, UR4, PT ;  /* 0x0000000400007c0c */ /* 0x000fe2000bf26270 */
[C---:B-1----:R-:W-:Y:S01]  /*22430*/  IMAD.WIDE R6, R13.reuse, 0x4, R2 ;  /* 0x000000040d067825 */ /* 0x042fe200078e0202 */
[C---:B------:R-:W-:Y:S01]  /*22440*/  IADD3 R19, R13.reuse, UR26, RZ ;  /* 0x0000001a0d137c10 */ /* 0x040fe2000fffe0ff */
[----:B------:R-:W-:Y:S01]  /*22450*/  ULDC UR4, c[0x0][0x22c] ;  /* 0x00008b0000047ab9 */ /* 0x000fe20000000800 */
[----:B------:R-:W-:Y:S01]  /*22460*/  ULDC UR6, c[0x0][0x228] ;  /* 0x00008a0000067ab9 */ /* 0x000fe20000000800 */
[----:B------:R-:W-:Y:S01]  /*22470*/  VIADD R0, R10, 0x29 ;  /* 0x000000290a007836 */ /* 0x000fe20000000000 */
[----:B------:R1:W-:Y:S01]  /*22480*/  @P2 STG.E desc[UR16][R6.64], R42 ;  /* 0x0000002a06002986 */ /* 0x0003e2000c101910 */
[----:B----4-:R-:W-:Y:S01]  /*22490*/  IMAD.WIDE R14, R13, 0x4, R8 ;  /* 0x000000040d0e7825 */ /* 0x010fe200078e0208 */
[----:B------:R-:W-:-:S02]  /*224a0*/  ULDC UR8, c[0x0][0x228] ;  /* 0x00008a0000087ab9 */ /* 0x000fc40000000800 */
[----:B------:R-:W-:Y:S01]  /*224b0*/  ISETP.GE.AND P2, PT, R0, UR4, PT ;  /* 0x0000000400007c0c */ /* 0x000fe2000bf46270 */
[----:B--2---:R-:W-:Y:S01]  /*224c0*/  IMAD.WIDE R16, R19, 0x4, R2 ;  /* 0x0000000413107825 */ /* 0x004fe200078e0202 */
[----:B------:R-:W-:Y:S01]  /*224d0*/  ULDC UR4, c[0x0][0x228] ;  /* 0x00008a0000047ab9 */ /* 0x000fe20000000800 */
[----:B------:R2:W-:Y:S01]  /*224e0*/  @P4 STG.E desc[UR16][R14.64], R98 ;  /* 0x000000620e004986 */ /* 0x0005e2000c101910 */
[----:B------:R-:W-:Y:S01]  /*224f0*/  ISETP.LT.AND P5, PT, R12, UR4, !P5 ;  /* 0x000000040c007c0c */ /* 0x000fe2000efa1270 */
[----:B------:R-:W-:Y:S01]  /*22500*/  ULDC UR4, c[0x0][0x228] ;  /* 0x00008a0000047ab9 */ /* 0x000fe20000000800 */
[----:B------:R-:W-:Y:S01]  /*22510*/  VIADD R0, R10, 0x2a ;  /* 0x0000002a0a007836 */ /* 0x000fe20000000000 */
[----:B------:R-:W-:Y:S01]  /*22520*/  @P6 STG.E desc[UR16][R16.64], R103 ;  /* 0x0000006710006986 */ /* 0x000fe2000c101910 */
[----:B------:R-:W-:Y:S01]  /*22530*/  ISETP.LT.AND P6, PT, R11, UR4, !P3 ;  /* 0x000000040b007c0c */ /* 0x000fe2000dfc1270 */
[----:B------:R-:W-:Y:S01]  /*22540*/  ULDC UR4, c[0x0][0x22c] ;  /* 0x00008b0000047ab9 */ /* 0x000fe20000000800 */
[C---:B------:R-:W-:Y:S01]  /*22550*/  IADD3 R13, R19.reuse, UR26, RZ ;  /* 0x0000001a130d7c10 */ /* 0x040fe2000fffe0ff */
[----:B---3--:R-:W-:Y:S01]  /*22560*/  IMAD.WIDE R4, R19, 0x4, R8 ;  /* 0x0000000413047825 */ /* 0x008fe200078e0208 */
[----:B------:R-:W-:Y:S01]  /*22570*/  ISETP.GE.AND P4, PT, R0, UR4, PT ;  /* 0x0000000400007c0c */ /* 0x000fe2000bf86270 */
[----:B------:R-:W-:Y:S01]  /*22580*/  ULDC UR4, c[0x0][0x22c] ;  /* 0x00008b0000047ab9 */ /* 0x000fe20000000800 */
[----:B------:R-:W-:Y:S01]  /*22590*/  ISETP.LT.AND P3, PT, R12, UR6, !P3 ;  /* 0x000000060c007c0c */ /* 0x000fe2000df61270 */
[----:B------:R-:W-:Y:S01]  /*225a0*/  VIADD R0, R10, 0x2b ;  /* 0x0000002b0a007836 */ /* 0x000fe20000000000 */
[----:B------:R-:W-:Y:S01]  /*225b0*/  ULDC UR6, c[0x0][0x228] ;  /* 0x00008a0000067ab9 */ /* 0x000fe20000000800 */
[C---:B-1----:R-:W-:Y:S01]  /*225c0*/  IMAD.WIDE R6, R13.reuse, 0x4, R2 ;  /* 0x000000040d067825 */ /* 0x042fe200078e0202 */
[----:B------:R1:W-:Y:S02]  /*225d0*/  @P5 STG.E desc[UR16][R4.64], R95 ;  /* 0x0000005f04005986 */ /* 0x0003e4000c101910 */
[----:B------:R-:W-:Y:S01]  /*225e0*/  ISETP.GE.AND P5, PT, R0, UR4, PT ;  /* 0x0000000400007c0c */ /* 0x000fe2000bfa6270 */
[----:B------:R-:W-:Y:S01]  /*225f0*/  ULDC UR4, c[0x0][0x228] ;  /* 0x00008a0000047ab9 */ /* 0x000fe20000000800 */
[----:B------:R3:W-:Y:S01]  /*22600*/  @P6 STG.E desc[UR16][R6.64], R43 ;  /* 0x0000002b06006986 */ /* 0x0007e2000c101910 */
[----:B--2---:R-:W-:Y:S01]  /*22610*/  IMAD.WIDE R14, R13, 0x4, R8 ;  /* 0x000000040d0e7825 */ /* 0x004fe200078e0208 */
[----:B------:R-:W-:Y:S01]  /*22620*/  ISETP.LT.AND P6, PT, R11, UR4, !P1 ;  /* 0x000000040b007c0c */ /* 0x000fe2000cfc1270 */
[----:B------:R-:W-:Y:S01]  /*22630*/  ULDC UR4, c[0x0][0x228] ;  /* 0x00008a0000047ab9 */ /* 0x000fe20000000800 */
[----:B------:R-:W-:Y:S01]  /*22640*/  ISETP.LT.AND P1, PT, R12, UR6, !P1 ;  /* 0x000000060c007c0c */ /* 0x000fe2000cf21270 */
[----:B------:R-:W-:Y:S01]  /*22650*/  VIADD R13, R13, UR26 ;  /* 0x0000001a0d0d7c36 */ /* 0x000fe20008000000 */
[----:B------:R2:W-:Y:S01]  /*22660*/  @P3 STG.E desc[UR16][R14.64], R99 ;  /* 0x000000630e003986 */ /* 0x0005e2000c101910 */
[----:B------:R-:W-:Y:S01]  /*22670*/  ISETP.LT.AND P3, PT, R11, UR4, !P2 ;  /* 0x000000040b007c0c */ /* 0x000fe2000d761270 */
[----:B------:R-:W-:Y:S01]  /*22680*/  ULDC UR6, c[0x0][0x228] ;  /* 0x00008a0000067ab9 */ /* 0x000fe20000000800 */
[----:B-1----:R-:W-:Y:S01]  /*22690*/  IMAD.WIDE R4, R13, 0x4, R2 ;  /* 0x000000040d047825 */ /* 0x002fe200078e0202 */
[----:B------:R-:W-:Y:S01]  /*226a0*/  IADD3 R0, R10, 0x2c, RZ ;  /* 0x0000002c0a007810 */ /* 0x000fe20007ffe0ff */
[----:B------:R-:W-:-:S02]  /*226b0*/  ULDC UR4, c[0x0][0x22c] ;  /* 0x00008b0000047ab9 */ /* 0x000fc40000000800 */
[C---:B---3--:R-:W-:Y:S01]  /*226c0*/  IMAD.WIDE R6, R13.reuse, 0x4, R8 ;  /* 0x000000040d067825 */ /* 0x048fe200078e0208 */
[----:B------:R-:W-:Y:S01]  /*226d0*/  ISETP.LT.AND P2, PT, R12, UR6, !P2 ;  /* 0x000000060c007c0c */ /* 0x000fe2000d741270 */
[----:B------:R1:W-:Y:S02]  /*226e0*/  @P6 STG.E desc[UR16][R4.64], R156 ;  /* 0x0000009c04006986 */ /* 0x0003e4000c101910 */
[----:B------:R-:W-:Y:S01]  /*226f0*/  VIADD R13, R13, UR26 ;  /* 0x0000001a0d0d7c36 */ /* 0x000fe20008000000 */
[----:B------:R-:W-:Y:S01]  /*22700*/  ISETP.GE.AND P6, PT, R0, UR4, PT ;  /* 0x0000000400007c0c */ /* 0x000fe2000bfc6270 */
[----:B------:R-:W-:Y:S01]  /*22710*/  ULDC UR4, c[0x0][0x228] ;  /* 0x00008a0000047ab9 */ /* 0x000fe20000000800 */
[----:B------:R-:W-:Y:S01]  /*22720*/  VIADD R0, R10, 0x2d ;  /* 0x0000002d0a007836 */ /* 0x000fe20000000000 */
[----:B------:R-:W-:Y:S01]  /*22730*/  ULDC UR6, c[0x0][0x228] ;  /* 0x00008a0000067ab9 */ /* 0x000fe20000000800 */
[----:B--2---:R-:W-:Y:S01]  /*22740*/  IMAD.WIDE R14, R13, 0x4, R2 ;  /* 0x000000040d0e7825 */ /* 0x004fe200078e0202 */
[----:B------:R2:W-:Y:S01]  /*22750*/  @P1 STG.E desc[UR16][R6.64], R104 ;  /* 0x0000006806001986 */ /* 0x0005e2000c101910 */
[----:B------:R-:W-:Y:S01]  /*22760*/  ISETP.LT.AND P1, PT, R11, UR4, !P4 ;  /* 0x000000040b007c0c */ /* 0x000fe2000e721270 */
[----:B------:R-:W-:Y:S01]  /*22770*/  ULDC UR4, c[0x0][0x22c] ;  /* 0x00008b0000047ab9 */ /* 0x000fe20000000800 */
[C---:B------:R-:W-:Y:S01]  /*22780*/  IMAD.WIDE R16, R13.reuse, 0x4, R8 ;  /* 0x000000040d107825 */ /* 0x040fe200078e0208 */
[----:B------:R3:W-:Y:S01]  /*22790*/  @P3 STG.E desc[UR16][R14.64], R44 ;  /* 0x0000002c0e003986 */ /* 0x0007e2000c101910 */
[----:B------:R-:W-:-:S02]  /*227a0*/  IADD3 R13, R13, UR26, RZ ;  /* 0x0000001a0d0d7c10 */ /* 0x000fc4000fffe0ff */
[----:B------:R-:W-:Y:S01]  /*227b0*/  ISETP.GE.AND P3, PT, R0, UR4, PT ;  /* 0x0000000400007c0c */ /* 0x000fe2000bf66270 */
[----:B------:R-:W-:Y:S02]  /*227c0*/  ULDC UR4, c[0x0][0x228] ;  /* 0x00008a0000047ab9 */ /* 0x000fe40000000800 */
[----:B------:R-:W-:Y:S01]  /*227d0*/  ISETP.LT.AND P4, PT, R12, UR4, !P4 ;  /* 0x000000040c007c0c */ /* 0x000fe2000e781270 */
[----:B------:R-:W-:Y:S01]  /*227e0*/  @P2 STG.E desc[UR16][R16.64], R108 ;  /* 0x0000006c10002986 */ /* 0x000fe2000c101910 */
[----:B-1----:R-:W-:Y:S01]  /*227f0*/  IMAD.WIDE R4, R13, 0x4, R2 ;  /* 0x000000040d047825 */ /* 0x002fe200078e0202 */
[----:B------:R-:W-:Y:S01]  /*22800*/  ISETP.LT.AND P2, PT, R11, UR6, !P5 ;  /* 0x000000060b007c0c */ /* 0x000fe2000ef41270 */
[----:B------:R-:W-:Y:S01]  /*22810*/  ULDC UR4, c[0x0][0x22c] ;  /* 0x00008b0000047ab9 */ /* 0x000fe20000000800 */
[----:B------:R-:W-:Y:S01]  /*22820*/  ULDC UR6, c[0x0][0x228] ;  /* 0x00008a0000067ab9 */ /* 0x000fe20000000800 */
[----:B------:R-:W-:Y:S01]  /*22830*/  VIADD R0, R10, 0x2e ;  /* 0x0000002e0a007836 */ /* 0x000fe20000000000 */
[----:B------:R1:W-:Y:S01]  /*22840*/  @P1 STG.E desc[UR16][R4.64], R157 ;  /* 0x0000009d04001986 */ /* 0x0003e2000c101910 */
[----:B------:R-:W-:-:S02]  /*22850*/  VIADD R19, R13, UR26 ;  /* 0x0000001a0d137c36 */ /* 0x000fc40008000000 */
[----:B--2---:R-:W-:Y:S01]  /*22860*/  IMAD.WIDE R6, R13, 0x4, R8 ;  /* 0x000000040d067825 */ /* 0x004fe200078e0208 */
[----:B------:R-:W-:Y:S01]  /*22870*/  ISETP.GE.AND P1, PT, R0, UR4, PT ;  /* 0x0000000400007c0c */ /* 0x000fe2000bf26270 */
[----:B------:R-:W-:Y:S01]  /*22880*/  ULDC UR4, c[0x0][0x228] ;  /* 0x00008a0000047ab9 */ /* 0x000fe20000000800 */
[----:B------:R-:W-:Y:S01]  /*22890*/  IADD3 R0, R10, 0x2f, RZ ;  /* 0x0000002f0a007810 */ /* 0x000fe20007ffe0ff */
[----:B---3--:R-:W-:Y:S01]  /*228a0*/  IMAD.WIDE R14, R19, 0x4, R2 ;  /* 0x00000004130e7825 */ /* 0x008fe200078e0202 */
[----:B------:R-:W-:Y:S01]  /*228b0*/  ISETP.LT.AND P5, PT, R12, UR4, !P5 ;  /* 0x000000040c007c0c */ /* 0x000fe2000efa1270 */
[----:B------:R-:W-:Y:S01]  /*228c0*/  ULDC UR4, c[0x0][0x22c] ;  /* 0x00008b0000047ab9 */ /* 0x000fe20000000800 */
[----:B------:R2:W-:Y:S01]  /*228d0*/  @P4 STG.E desc[UR16][R6.64], R105 ;  /* 0x0000006906004986 */ /* 0x0005e2000c101910 */
[----:B------:R-:W-:Y:S01]  /*228e0*/  ISETP.GE.AND P4, PT, R0, UR4, PT ;  /* 0x0000000400007c0c */ /* 0x000fe2000bf86270 */
[----:B------:R-:W-:Y:S02]  /*228f0*/  ULDC UR4, c[0x0][0x228] ;  /* 0x00008a0000047ab9 */ /* 0x000fe40000000800 */
[----:B------:R3:W-:Y:S01]  /*22900*/  @P2 STG.E desc[UR16][R14.64], R45 ;  /* 0x0000002d0e002986 */ /* 0x0007e2000c101910 */
[----:B------:R-:W-:Y:S01]  /*22910*/  ISETP.LT.AND P2, PT, R11, UR4, !P6 ;  /* 0x000000040b007c0c */ /* 0x000fe2000f741270 */
[----:B-1----:R-:W-:Y:S01]  /*22920*/  IMAD.WIDE R4, R19, 0x4, R8 ;  /* 0x0000000413047825 */ /* 0x002fe200078e0208 */
[----:B------:R-:W-:-:S03]  /*22930*/  ULDC UR4, c[0x0][0x228] ;  /* 0x00008a0000047ab9 */ /* 0x000fc60000000800 */
[----:B------:R-:W-:Y:S01]  /*22940*/  VIADD R19, R19, UR26 ;  /* 0x0000001a13137c36 */ /* 0x000fe20008000000 */
[----:B------:R-:W-:Y:S01]  /*22950*/  ISETP.LT.AND P6, PT, R12, UR4, !P6 ;  /* 0x000000040c007c0c */ /* 0x000fe2000f7c1270 */
[----:B------:R-:W-:Y:S01]  /*22960*/  ULDC UR4, c[0x0][0x228] ;  /* 0x00008a0000047ab9 */ /* 0x000fe20000000800 */
[----:B------:R-:W-:Y:S02]  /*22970*/  VIADD R0, R10, 0x30 ;  /* 0x000000300a007836 */ /* 0x000fe40000000000 */
[----:B--2---:R-:W-:Y:S01]  /*22980*/  IMAD.WIDE R6, R19, 0x4, R2 ;  /* 0x0000000413067825 */ /* 0x004fe200078e0202 */
[----:B------:R1:W-:Y:S01]  /*22990*/  @P5 STG.E desc[UR16][R4.64], R109 ;  /* 0x0000006d04005986 */ /* 0x0003e2000c101910 */
[----:B------:R-:W-:Y:S01]  /*229a0*/  ISETP.LT.AND P5, PT, R11, UR4, !P3 ;  /* 0x000000040b007c0c */ /* 0x000fe2000dfa1270 */
[----:B------:R-:W-:Y:S02]  /*229b0*/  ULDC UR4, c[0x0][0x22c] ;  /* 0x00008b0000047ab9 */ /* 0x000fe40000000800 */
[----:B------:R2:W-:Y:S01]  /*229c0*/  @P2 STG.E desc[UR16][R6.64], R158 ;  /* 0x0000009e06002986 */ /* 0x0005e2000c101910 */
[----:B------:R-:W-:Y:S01]  /*229d0*/  ISETP.GE.AND P2, PT, R0, UR4, PT ;  /* 0x0000000400007c0c */ /* 0x000fe2000bf46270 */
[----:B------:R-:W-:Y:S01]  /*229e0*/  ULDC UR4, c[0x0][0x228] ;  /* 0x00008a0000047ab9 */ /* 0x000fe20000000800 */
[C---:B---3--:R-:W-:Y:S01]  /*229f0*/  IMAD.WIDE R14, R19.reuse, 0x4, R8 ;  /* 0x00000004130e7825 */ /* 0x048fe200078e0208 */
[----:B------:R-:W-:Y:S01]  /*22a00*/  ISETP.LT.AND P3, PT, R12, UR4, !P3 ;  /* 0x000000040c007c0c */ /* 0x000fe2000df61270 */
[----:B------:R-:W-:Y:S01]  /*22a10*/  ULDC UR4, c[0x0][0x228] ;  /* 0x00008a0000047ab9 */ /* 0x000fe20000000800 */
[----:B------:R-:W-:-:S02]  /*22a20*/  IADD3 R13, R19, UR26, RZ ;  /* 0x0000001a130d7c10 */ /* 0x000fc4000fffe0ff */
[----:B------:R3:W-:Y:S01]  /*22a30*/  @P6 STG.E desc[UR16][R14.64], R106 ;  /* 0x0000006a0e006986 */ /* 0x0007e2000c101910 */
[----:B------:R-:W-:Y:S01]  /*22a40*/  ISETP.LT.AND P6, PT, R11, UR4, !P1 ;  /* 0x000000040b007c0c */ /* 0x000fe2000cfc1270 */
[----:B------:R-:W-:Y:S02]  /*22a50*/  VIADD R0, R10, 0x31 ;  /* 0x000000310a007836 */ /* 0x000fe40000000000 */
[C---:B------:R-:W-:Y:S01]  /*22a60*/  IMAD.WIDE R16, R13.reuse, 0x4, R2 ;  /* 0x000000040d107825 */ /* 0x040fe200078e0202 */
[----:B------:R-:W-:Y:S01]  /*22a70*/  ISETP.LT.AND P1, PT, R12, UR6, !P1 ;  /* 0x000000060c007c0c */ /* 0x000fe2000cf21270 */
[----:B------:R-:W-:Y:S01]  /*22a80*/  ULDC UR4, c[0x0][0x22c] ;  /* 0x00008b0000047ab9 */ /* 0x000fe20000000800 */
[----:B------:R-:W-:Y:S01]  /*22a90*/  ULDC UR6, c[0x0][0x228] ;  /* 0x00008a0000067ab9 */ /* 0x000fe20000000800 */
[C---:B-1----:R-:W-:Y:S01]  /*22aa0*/  IMAD.WIDE R4, R13.reuse, 0x4, R8 ;  /* 0x000000040d047825 */ /* 0x042fe200078e0208 */
[----:B------:R1:W-:Y:S03]  /*22ab0*/  @P5 STG.E desc[UR16][R16.64], R46 ;  /* 0x0000002e10005986 */ /* 0x0003e6000c101910 */
[----:B------:R-:W-:Y:S01]  /*22ac0*/  VIADD R19, R13, UR26 ;  /* 0x0000001a0d137c36 */ /* 0x000fe20008000000 */
[----:B------:R4:W-:Y:S01]  /*22ad0*/  @P3 STG.E desc[UR16][R4.64], R110 ;  /* 0x0000006e04003986 */ /* 0x0009e2000c101910 */
[----:B------:R-:W-:Y:S01]  /*22ae0*/  ISETP.GE.AND P3, PT, R0, UR4, PT ;  /* 0x0000000400007c0c */ /* 0x000fe2000bf66270 */
[----:B------:R-:W-:Y:S01]  /*22af0*/  VIADD R0, R10, 0x32 ;  /* 0x000000320a007836 */ /* 0x000fe20000000000 */
[----:B------:R-:W-:Y:S01]  /*22b00*/  ISETP.LT.AND P5, PT, R11, UR8, !P4 ;  /* 0x000000080b007c0c */ /* 0x000fe2000e7a1270 */
[C---:B--2---:R-:W-:Y:S01]  /*22b10*/  IMAD.WIDE R6, R19.reuse, 0x4, R2 ;  /* 0x0000000413067825 */ /* 0x044fe200078e0202 */
[----:B------:R-:W-:Y:S01]  /*22b20*/  ISETP.LT.AND P4, PT, R12, UR6, !P4 ;  /* 0x000000060c007c0c */ /* 0x000fe2000e781270 */
[----:B------:R-:W-:Y:S01]  /*22b30*/  ULDC UR4, c[0x0][0x22c] ;  /* 0x00008b0000047ab9 */ /* 0x000fe20000000800 */
[C---:B------:R-:W-:Y:S01]  /*22b40*/  IADD3 R13, R19.reuse, UR26, RZ ;  /* 0x0000001a130d7c10 */ /* 0x040fe2000fffe0ff */
[----:B---3--:R-:W-:Y:S01]  /*22b50*/  IMAD.WIDE R14, R19, 0x4, R8 ;  /* 0x00000004130e7825 */ /* 0x008fe200078e0208 */
[----:B------:R2:W-:Y:S01]  /*22b60*/  @P6 STG.E desc[UR16][R6.64], R159 ;  /* 0x0000009f06006986 */ /* 0x0005e2000c101910 */
[----:B------:R-:W-:Y:S01]  /*22b70*/  ISETP.GE.AND P6, PT, R0, UR4, PT ;  /* 0x0000000400007c0c */ /* 0x000fe2000bfc6270 */
[----:B------:R-:W-:Y:S01]  /*22b80*/  ULDC UR4, c[0x0][0x228] ;  /* 0x00008a0000047ab9 */ /* 0x000fe20000000800 */
[----:B-1----:R-:W-:Y:S01]  /*22b90*/  IMAD.WIDE R16, R13, 0x4, R2 ;  /* 0x000000040d107825 */ /* 0x002fe200078e0202 */
[----:B------:R1:W-:Y:S01]  /*22ba0*/  @P1 STG.E desc[UR16][R14.64], R107 ;  /* 0x0000006b0e001986 */ /* 0x0003e2000c101910 */
[----:B------:R-:W-:Y:S01]  /*22bb0*/  ISETP.LT.AND P1, PT, R11, UR4, !P2 ;  /* 0x000000040b007c0c */ /* 0x000fe2000d721270 */
[----:B------:R-:W-:Y:S01]  /*22bc0*/  ULDC UR6, c[0x0][0x228] ;  /* 0x00008a0000067ab9 */ /* 0x000fe20000000800 */
[C---:B----4-:R-:W-:Y:S01]  /*22bd0*/  IMAD.WIDE R4, R13.reuse, 0x4, R8 ;  /* 0x000000040d047825 */ /* 0x050fe200078e0208 */
[----:B------:R-:W-:Y:S01]  /*22be0*/  IADD3 R13, R13, UR26, RZ ;  /* 0x0000001a0d0d7c10 */ /* 0x000fe2000fffe0ff */
[----:B------:R-:W-:-:S02]  /*22bf0*/  ULDC UR8, c[0x0][0x228] ;  /* 0x00008a0000087ab9 */ /* 0x000fc40000000800 */
[----:B------:R-:W-:Y:S01]  /*22c00*/  VIADD R0, R10, 0x33 ;  /* 0x000000330a007836 */ /* 0x000fe20000000000 */
[----:B------:R3:W-:Y:S01]  /*22c10*/  @P5 STG.E desc[UR16][R16.64], R47 ;  /* 0x0000002f10005986 */ /* 0x0007e2000c101910 */
[----:B------:R-:W-:Y:S01]  /*22c20*/  ISETP.LT.AND P2, PT, R12, UR6, !P2 ;  /* 0x000000060c007c0c */ /* 0x000fe2000d741270 */
[----:B------:R-:W-:Y:S01]  /*22c30*/  ULDC UR4, c[0x0][0x22c] ;  /* 0x00008b0000047ab9 */ /* 0x000fe20000000800 */
[----:B------:R-:W-:Y:S01]  /*22c40*/  ISETP.LT.AND P5, PT, R11, UR8, !P3 ;  /* 0x000000080b007c0c */ /* 0x000fe2000dfa1270 */
[----:B------:R4:W-:Y:S01]  /*22c50*/  @P4 STG.E desc[UR16][R4.64], R111 ;  /* 0x0000006f04004986 */ /* 0x0009e2000c101910 */
[----:B------:R-:W-:Y:S01]  /*22c60*/  ISETP.GE.AND P4, PT, R0, UR4, PT ;  /* 0x0000000400007c0c */ /* 0x000fe2000bf86270 */
[----:B--2---:R-:W-:Y:S01]  /*22c70*/  IMAD.WIDE R6, R13, 0x4, R2 ;  /* 0x000000040d067825 */ /* 0x004fe200078e0202 */
[----:B------:R-:W-:Y:S01]  /*22c80*/  ULDC UR4, c[0x0][0x22c] ;  /* 0x00008b0000047ab9 */ /* 0x000fe20000000800 */
[----:B------:R-:W-:Y:S01]  /*22c90*/  ULDC UR6, c[0x0][0x228] ;  /* 0x00008a0000067ab9 */ /* 0x000fe20000000800 */
[----:B------:R-:W-:Y:S01]  /*22ca0*/  ULDC UR8, c[0x0][0x228] ;  /* 0x00008a0000087ab9 */ /* 0x000fe20000000800 */
[----:B------:R-:W-:-:S02]  /*22cb0*/  VIADD R0, R10, 0x34 ;  /* 0x000000340a007836 */ /* 0x000fc40000000000 */
[C---:B------:R-:W-:Y:S01]  /*22cc0*/  VIADD R19, R13.reuse, UR26 ;  /* 0x0000001a0d137c36 */ /* 0x040fe20008000000 */
[----:B------:R2:W-:Y:S01]  /*22cd0*/  @P1 STG.E desc[UR16][R6.64], R164 ;  /* 0x000000a406001986 */ /* 0x0005e2000c101910 */
[----:B-1----:R-:W-:Y:S01]  /*22ce0*/  IMAD.WIDE R14, R13, 0x4, R8 ;  /* 0x000000040d0e7825 */ /* 0x002fe200078e0208 */
[----:B------:R-:W-:Y:S01]  /*22cf0*/  ISETP.GE.AND P1, PT, R0, UR4, PT ;  /* 0x0000000400007c0c */ /* 0x000fe2000bf26270 */
[----:B------:R-:W-:Y:S02]  /*22d00*/  ULDC UR4, c[0x0][0x228] ;  /* 0x00008a0000047ab9 */ /* 0x000fe40000000800 */
[----:B---3--:R-:W-:Y:S01]  /*22d10*/  IMAD.WIDE R16, R19, 0x4, R2 ;  /* 0x0000000413107825 */ /* 0x008fe200078e0202 */
[----:B------:R-:W-:Y:S01]  /*22d20*/  ISETP.LT.AND P3, PT, R12, UR4, !P3 ;  /* 0x000000040c007c0c */ /* 0x000fe2000df61270 */
[----:B------:R1:W-:Y:S01]  /*22d30*/  @P2 STG.E desc[UR16][R14.64], R152 ;  /* 0x000000980e002986 */ /* 0x0003e2000c101910 */
[----:B------:R-:W-:Y:S01]  /*22d40*/  ULDC UR4, c[0x0][0x228] ;  /* 0x00008a0000047ab9 */ /* 0x000fe20000000800 */
[----:B------:R-:W-:-:S02]  /*22d50*/  IADD3 R0, R10, 0x35, RZ ;  /* 0x000000350a007810 */ /* 0x000fc40007ffe0ff */
[----:B------:R-:W-:Y:S01]  /*22d60*/  @P5 STG.E desc[UR16][R16.64], R48 ;  /* 0x0000003010005986 */ /* 0x000fe2000c101910 */
[----:B------:R-:W-:Y:S01]  /*22d70*/  ISETP.LT.AND P5, PT, R11, UR4, !P6 ;  /* 0x000000040b007c0c */ /* 0x000fe2000f7a1270 */
[----:B------:R-:W-:Y:S01]  /*22d80*/  ULDC UR4, c[0x0][0x22c] ;  /* 0x00008b0000047ab9 */ /* 0x000fe20000000800 */
[C---:B------:R-:W-:Y:S01]  /*22d90*/  VIADD R13, R19.reuse, UR26 ;  /* 0x0000001a130d7c36 */ /* 0x040fe20008000000 */
[----:B------:R-:W-:Y:S01]  /*22da0*/  ISETP.GE.AND P2, PT, R0, UR4, PT ;  /* 0x0000000400007c0c */ /* 0x000fe2000bf46270 */
[----:B----4-:R-:W-:Y:S01]  /*22db0*/  IMAD.WIDE R4, R19, 0x4, R8 ;  /* 0x0000000413047825 */ /* 0x010fe200078e0208 */
[----:B------:R-:W-:Y:S01]  /*22dc0*/  ISETP.LT.AND P6, PT, R12, UR6, !P6 ;  /* 0x000000060c007c0c */ /* 0x000fe2000f7c1270 */
[----:B------:R-:W-:Y:S01]  /*22dd0*/  ULDC UR4, c[0x0][0x22c] ;  /* 0x00008b0000047ab9 */ /* 0x000fe20000000800 */
[----:B------:R-:W-:Y:S01]  /*22de0*/  ULDC UR6, c[0x0][0x228] ;  /* 0x00008a0000067ab9 */ /* 0x000fe20000000800 */
[----:B------:R-:W-:Y:S02]  /*22df0*/  VIADD R0, R10, 0x36 ;  /* 0x000000360a007836 */ /* 0x000fe40000000000 */
[C---:B--2---:R-:W-:Y:S01]  /*22e00*/  IMAD.WIDE R6, R13.reuse, 0x4, R2 ;  /* 0x000000040d067825 */ /* 0x044fe200078e0202 */
        /* <DEDUP_REMOVED lines=18> */
[----:B------:R2:W-:Y:S03]  /*22f30*/  @P5 STG.E desc[UR16][R4.64], R49 ;  /* 0x0000003104005986 */ /* 0x0005e6000c101910 */
        /* <DEDUP_REMOVED lines=8> */
[----:B------:R3:W-:Y:S01]  /*22fc0*/  @P6 STG.E desc[UR16][R14.64], R166 ;  /* 0x000000a60e006986 */ /* 0x0007e2000c101910 */
[C---:B------:R-:W-:Y:S01]  /*22fd0*/  IMAD.WIDE R16, R13.reuse, 0x4, R8 ;  /* 0x000000040d107825 */ /* 0x040fe200078e0208 */
[----:B------:R-:W-:Y:S01]  /*22fe0*/  ISETP.GE.AND P6, PT, R0, UR4, PT ;  /* 0x0000000400007c0c */ /* 0x000fe2000bfc6270 */
[----:B------:R-:W-:Y:S02]  /*22ff0*/  ULDC UR4, c[0x0][0x228] ;  /* 0x00008a0000047ab9 */ /* 0x000fe40000000800 */
[----:B------:R-:W-:Y:S01]  /*23000*/  VIADD R13, R13, UR26 ;  /* 0x0000001a0d0d7c36 */ /* 0x000fe20008000000 */
[----:B------:R-:W-:Y:S01]  /*23010*/  ISETP.LT.AND P2, PT, R12, UR4, !P2 ;  /* 0x000000040c007c0c */ /* 0x000fe2000d741270 */
[----:B------:R-:W-:Y:S01]  /*23020*/  @P1 STG.E desc[UR16][R16.64], R154 ;  /* 0x0000009a10001986 */ /* 0x000fe2000c101910 */
[----:B------:R-:W-:Y:S01]  /*23030*/  VIADD R0, R10, 0x39 ;  /* 0x000000390a007836 */ /* 0x000fe20000000000 */
[----:B------:R-:W-:Y:S01]  /*23040*/  ISETP.LT.AND P1, PT, R11, UR6, !P3 ;  /* 0x000000060b007c0c */ /* 0x000fe2000df21270 */
[C---:B--2---:R-:W-:Y:S01]  /*23050*/  IMAD.WIDE R4, R13.reuse, 0x4, R2 ;  /* 0x000000040d047825 */ /* 0x044fe200078e0202 */
[----:B------:R-:W-:Y:S01]  /*23060*/  ULDC UR4, c[0x0][0x22c] ;  /* 0x00008b0000047ab9 */ /* 0x000fe20000000800 */
[C---:B------:R-:W-:Y:S01]  /*23070*/  IADD3 R19, R13.reuse, UR26, RZ ;  /* 0x0000001a0d137c10 */ /* 0x040fe2000fffe0ff */
[----:B------:R-:W-:Y:S01]  /*23080*/  ULDC UR6, c[0x0][0x228] ;  /* 0x00008a0000067ab9 */ /* 0x000fe20000000800 */
[----:B-1----:R-:W-:Y:S01]  /*23090*/  IMAD.WIDE R6, R13, 0x4, R8 ;  /* 0x000000040d067825 */ /* 0x002fe200078e0208 */
[----:B------:R1:W-:Y:S01]  /*230a0*/  @P4 STG.E desc[UR16][R4.64], R50 ;  /* 0x0000003204004986 */ /* 0x0003e2000c101910 */
[----:B------:R-:W-:Y:S01]  /*230b0*/  ISETP.GE.AND P4, PT, R0, UR4, PT ;  /* 0x0000000400007c0c */ /* 0x000fe2000bf86270 */
[----:B------:R-:W-:Y:S01]  /*230c0*/  ULDC UR4, c[0x0][0x228] ;  /* 0x00008a0000047ab9 */ /* 0x000fe20000000800 */
[----:B------:R-:W-:Y:S01]  /*230d0*/  VIADD R0, R10, 0x3a ;  /* 0x0000003a0a007836 */ /* 0x000fe20000000000 */
[----:B------:R-:W-:Y:S01]  /*230e0*/  ISETP.LT.AND P3, PT, R12, UR4, !P3 ;  /* 0x000000040c007c0c */ /* 0x000fe2000df61270 */
[----:B---3--:R-:W-:Y:S01]  /*230f0*/  IMAD.WIDE R14, R19, 0x4, R2 ;  /* 0x00000004130e7825 */ /* 0x008fe200078e0202 */
        /* <DEDUP_REMOVED lines=23> */
[C---:B------:R-:W-:Y:S01]  /*23270*/  IMAD.WIDE R16, R13.reuse, 0x4, R2 ;  /* 0x000000040d107825 */ /* 0x040fe200078e0202 */
[----:B------:R3:W-:Y:S01]  /*23280*/  @P5 STG.E desc[UR16][R14.64], R115 ;  /* 0x000000730e005986 */ /* 0x0007e2000c101910 */
[----:B------:R-:W-:-:S03]  /*23290*/  IADD3 R19, R13, UR26, RZ ;  /* 0x0000001a0d137c10 */ /* 0x000fc6000fffe0ff */
[----:B------:R4:W-:Y:S01]  /*232a0*/  @P3 STG.E desc[UR16][R16.64], R172 ;  /* 0x000000ac10003986 */ /* 0x0009e2000c101910 */
[----:B------:R-:W-:Y:S01]  /*232b0*/  ISETP.LT.AND P3, PT, R11, UR4, !P4 ;  /* 0x000000040b007c0c */ /* 0x000fe2000e761270 */
[----:B-1----:R-:W-:Y:S01]  /*232c0*/  IMAD.WIDE R4, R13, 0x4, R8 ;  /* 0x000000040d047825 */ /* 0x002fe200078e0208 */
[----:B------:R-:W-:Y:S01]  /*232d0*/  ISETP.LT.AND P4, PT, R12, UR6, !P4 ;  /* 0x000000060c007c0c */ /* 0x000fe2000e781270 */
[----:B------:R-:W-:Y:S01]  /*232e0*/  ULDC UR4, c[0x0][0x22c] ;  /* 0x00008b0000047ab9 */ /* 0x000fe20000000800 */
[----:B------:R-:W-:Y:S01]  /*232f0*/  ISETP.LT.AND P5, PT, R11, UR8, !P2 ;  /* 0x000000080b007c0c */ /* 0x000fe2000d7a1270 */
[----:B------:R-:W-:Y:S01]  /*23300*/  VIADD R0, R10, 0x3c ;  /* 0x0000003c0a007836 */ /* 0x000fe20000000000 */
[----:B------:R1:W-:Y:S01]  /*23310*/  @P6 STG.E desc[UR16][R4.64], R160 ;  /* 0x000000a004006986 */ /* 0x0003e2000c101910 */
[C---:B------:R-:W-:Y:S01]  /*23320*/  VIADD R13, R19.reuse, UR26 ;  /* 0x0000001a130d7c36 */ /* 0x040fe20008000000 */
[----:B------:R-:W-:Y:S01]  /*23330*/  ULDC UR6, c[0x0][0x228] ;  /* 0x00008a0000067ab9 */ /* 0x000fe20000000800 */
[----:B--2---:R-:W-:Y:S01]  /*23340*/  IMAD.WIDE R6, R19, 0x4, R2 ;  /* 0x0000000413067825 */ /* 0x004fe200078e0202 */
[----:B------:R-:W-:Y:S01]  /*23350*/  ISETP.GE.AND P6, PT, R0, UR4, PT ;  /* 0x0000000400007c0c */ /* 0x000fe2000bfc6270 */
[----:B------:R-:W-:Y:S01]  /*23360*/  ULDC UR4, c[0x0][0x22c] ;  /* 0x00008b0000047ab9 */ /* 0x000fe20000000800 */
[----:B------:R-:W-:Y:S01]  /*23370*/  ULDC UR8, c[0x0][0x228] ;  /* 0x00008a0000087ab9 */ /* 0x000fe20000000800 */
[----:B------:R-:W-:-:S02]  /*23380*/  VIADD R0, R10, 0x3d ;  /* 0x0000003d0a007836 */ /* 0x000fc40000000000 */
[----:B---3--:R-:W-:Y:S01]  /*23390*/  IMAD.WIDE R14, R19, 0x4, R8 ;  /* 0x00000004130e7825 */ /* 0x008fe200078e0208 */
[----:B------:R-:W-:Y:S01]  /*233a0*/  ISETP.LT.AND P2, PT, R12, UR6, !P2 ;  /* 0x000000060c007c0c */ /* 0x000fe2000d741270 */
[----:B------:R2:W-:Y:S02]  /*233b0*/  @P3 STG.E desc[UR16][R6.64], R52 ;  /* 0x0000003406003986 */ /* 0x0005e4000c101910 */
[----:B----4-:R-:W-:Y:S01]  /*233c0*/  IMAD.WIDE R16, R13, 0x4, R2 ;  /* 0x000000040d107825 */ /* 0x010fe200078e0202 */
[----:B------:R-:W-:Y:S01]  /*233d0*/  ISETP.GE.AND P3, PT, R0, UR4, PT ;  /* 0x0000000400007c0c */ /* 0x000fe2000bf66270 */
[----:B------:R3:W-:Y:S01]  /*233e0*/  @P4 STG.E desc[UR16][R14.64], R116 ;  /* 0x000000740e004986 */ /* 0x0007e2000c101910 */
[----:B------:R-:W-:Y:S01]  /*233f0*/  ULDC UR4, c[0x0][0x228] ;  /* 0x00008a0000047ab9 */ /* 0x000fe20000000800 */
[----:B------:R-:W-:Y:S02]  /*23400*/  ULDC UR6, c[0x0][0x228] ;  /* 0x00008a0000067ab9 */ /* 0x000fe40000000800 */
[----:B------:R4:W-:Y:S01]  /*23410*/  @P5 STG.E desc[UR16][R16.64], R173 ;  /* 0x000000ad10005986 */ /* 0x0009e2000c101910 */
[----:B------:R-:W-:Y:S01]  /*23420*/  ISETP.LT.AND P5, PT, R11, UR4, !P1 ;  /* 0x000000040b007c0c */ /* 0x000fe2000cfa1270 */
[C---:B-1----:R-:W-:Y:S01]  /*23430*/  IMAD.WIDE R4, R13.reuse, 0x4, R8 ;  /* 0x000000040d047825 */ /* 0x042fe200078e0208 */
[----:B------:R-:W-:Y:S01]  /*23440*/  IADD3 R0, R10, 0x3e, RZ ;  /* 0x0000003e0a007810 */ /* 0x000fe20007ffe0ff */
[----:B------:R-:W-:Y:S01]  /*23450*/  ULDC UR4, c[0x0][0x22c] ;  /* 0x00008b0000047ab9 */ /* 0x000fe20000000800 */
[----:B------:R-:W-:Y:S01]  /*23460*/  ISETP.LT.AND P1, PT, R12, UR6, !P1 ;  /* 0x000000060c007c0c */ /* 0x000fe2000cf21270 */
[----:B------:R-:W-:Y:S01]  /*23470*/  VIADD R13, R13, UR26 ;  /* 0x0000001a0d0d7c36 */ /* 0x000fe20008000000 */
[----:B------:R-:W-:Y:S01]  /*23480*/  ISETP.LT.AND P4, PT, R11, UR8, !P6 ;  /* 0x000000080b007c0c */ /* 0x000fe2000f781270 */
[----:B------:R1:W-:Y:S01]  /*23490*/  @P2 STG.E desc[UR16][R4.64], R161 ;  /* 0x000000a104002986 */ /* 0x0003e2000c101910 */
[----:B------:R-:W-:Y:S01]  /*234a0*/  ISETP.GE.AND P2, PT, R0, UR4, PT ;  /* 0x0000000400007c0c */ /* 0x000fe2000bf46270 */
[C---:B--2---:R-:W-:Y:S01]  /*234b0*/  IMAD.WIDE R6, R13.reuse, 0x4, R2 ;  /* 0x000000040d067825 */ /* 0x044fe200078e0202 */
[----:B------:R-:W-:Y:S01]  /*234c0*/  IADD3 R0, R10, 0x3f, RZ ;  /* 0x0000003f0a007810 */ /* 0x000fe20007ffe0ff */
[----:B------:R-:W-:Y:S01]  /*234d0*/  ULDC UR4, c[0x0][0x22c] ;  /* 0x00008b0000047ab9 */ /* 0x000fe20000000800 */
[----:B------:R-:W-:Y:S01]  /*234e0*/  ULDC UR6, c[0x0][0x228] ;  /* 0x00008a0000067ab9 */ /* 0x000fe20000000800 */
[C---:B------:R-:W-:Y:S01]  /*234f0*/  VIADD R19, R13.reuse, UR26 ;  /* 0x0000001a0d137c36 */ /* 0x040fe20008000000 */
[----:B------:R2:W-:Y:S01]  /*23500*/  @P5 STG.E desc[UR16][R6.64], R53 ;  /* 0x0000003506005986 */ /* 0x0005e2000c101910 */
[----:B---3--:R-:W-:Y:S01]  /*23510*/  IMAD.WIDE R14, R13, 0x4, R8 ;  /* 0x000000040d0e7825 */ /* 0x008fe200078e0208 */
[----:B------:R-:W-:Y:S01]  /*23520*/  ISETP.GE.AND P5, PT, R0, UR4, PT ;  /* 0x0000000400007c0c */ /* 0x000fe2000bfa6270 */
[----:B------:R-:W-:Y:S01]  /*23530*/  ULDC UR4, c[0x0][0x228] ;  /* 0x00008a0000047ab9 */ /* 0x000fe20000000800 */
[----:B------:R-:W-:Y:S01]  /*23540*/  ULDC UR8, c[0x0][0x228] ;  /* 0x00008a0000087ab9 */ /* 0x000fe20000000800 */
[----:B----4-:R-:W-:Y:S01]  /*23550*/  IMAD.WIDE R16, R19, 0x4, R2 ;  /* 0x0000000413107825 */ /* 0x010fe200078e0202 */
[----:B------:R-:W-:Y:S01]  /*23560*/  ISETP.LT.AND P6, PT, R12, UR4, !P6 ;  /* 0x000000040c007c0c */ /* 0x000fe2000f7c1270 */
[----:B------:R3:W-:Y:S01]  /*23570*/  @P1 STG.E desc[UR16][R14.64], R117 ;  /* 0x000000750e001986 */ /* 0x0007e2000c101910 */
[----:B------:R-:W-:Y:S01]  /*23580*/  ULDC UR4, c[0x0][0x228] ;  /* 0x00008a0000047ab9 */ /* 0x000fe20000000800 */
[----:B------:R-:W-:-:S02]  /*23590*/  VIADD R0, R10, 0x40 ;  /* 0x000000400a007836 */ /* 0x000fc40000000000 */
[----:B------:R-:W-:Y:S01]  /*235a0*/  @P4 STG.E desc[UR16][R16.64], R174 ;  /* 0x000000ae10004986 */ /* 0x000fe2000c101910 */
[----:B------:R-:W-:Y:S01]  /*235b0*/  ISETP.LT.AND P4, PT, R11, UR4, !P3 ;  /* 0x000000040b007c0c */ /* 0x000fe2000df81270 */
[----:B------:R-:W-:Y:S01]  /*235c0*/  ULDC UR4, c[0x0][0x22c] ;  /* 0x00008b0000047ab9 */ /* 0x000fe20000000800 */
[C---:B------:R-:W-:Y:S01]  /*235d0*/  VIADD R13, R19.reuse, UR26 ;  /* 0x0000001a130d7c36 */ /* 0x040fe20008000000 */
[----:B------:R-:W-:Y:S01]  /*235e0*/  ISETP.LT.AND P3, PT, R12, UR6, !P3 ;  /* 0x000000060c007c0c */ /* 0x000fe2000df61270 */
[----:B-1----:R-:W-:Y:S01]  /*235f0*/  IMAD.WIDE R4, R19, 0x4, R8 ;  /* 0x0000000413047825 */ /* 0x002fe200078e0208 */
        /* <DEDUP_REMOVED lines=9> */
[----:B---3--:R-:W-:Y:S01]  /*23690*/  IMAD.WIDE R14, R13, 0x4, R8 ;  /* 0x000000040d0e7825 */ /* 0x008fe200078e0208 */
        /* <DEDUP_REMOVED lines=8> */
[----:B-1----:R-:W-:Y:S01]  /*23720*/  IMAD.WIDE R4, R13, 0x4, R2 ;  /* 0x000000040d047825 */ /* 0x002fe200078e0202 */
[----:B------:R-:W-:-:S03]  /*23730*/  ULDC UR4, c[0x0][0x22c] ;  /* 0x00008b0000047ab9 */ /* 0x000fc60000000800 */
[C---:B--2---:R-:W-:Y:S01]  /*23740*/  IMAD.WIDE R6, R13.reuse, 0x4, R8 ;  /* 0x000000040d067825 */ /* 0x044fe200078e0208 */
[----:B------:R-:W-:Y:S01]  /*23750*/  IADD3 R13, R13, UR26, RZ ;  /* 0x0000001a0d0d7c10 */ /* 0x000fe2000fffe0ff */
[----:B------:R1:W-:Y:S01]  /*23760*/  @P4 STG.E desc[UR16][R4.64], R175 ;  /* 0x000000af04004986 */ /* 0x0003e2000c101910 */
[----:B------:R-:W-:Y:S01]  /*23770*/  ISETP.LT.AND P5, PT, R12, UR6, !P5 ;  /* 0x000000060c007c0c */ /* 0x000fe2000efa1270 */
[----:B------:R-:W-:Y:S01]  /*23780*/  ULDC UR6, c[0x0][0x228] ;  /* 0x00008a0000067ab9 */ /* 0x000fe20000000800 */
[----:B------:R-:W-:Y:S01]  /*23790*/  ISETP.GE.AND P4, PT, R0, UR4, PT ;  /* 0x0000000400007c0c */ /* 0x000fe2000bf86270 */
[----:B---3--:R-:W-:Y:S01]  /*237a0*/  IMAD.WIDE R14, R13, 0x4, R2 ;  /* 0x000000040d0e7825 */ /* 0x008fe200078e0202 */
        /* <DEDUP_REMOVED lines=13> */
[C---:B-1----:R-:W-:Y:S01]  /*23880*/  IMAD.WIDE R4, R13.reuse, 0x4, R2 ;  /* 0x000000040d047825 */ /* 0x042fe200078e0202 */
[----:B------:R-:W-:Y:S01]  /*23890*/  IADD3 R0, R10, 0x44, RZ ;  /* 0x000000440a007810 */ /* 0x000fe20007ffe0ff */
[----:B------:R-:W-:Y:S01]  /*238a0*/  ULDC UR4, c[0x0][0x22c] ;  /* 0x00008b0000047ab9 */ /* 0x000fe20000000800 */
[----:B------:R-:W-:Y:S01]  /*238b0*/  ULDC UR6, c[0x0][0x228] ;  /* 0x00008a0000067ab9 */ /* 0x000fe20000000800 */
[C---:B------:R-:W-:Y:S01]  /*238c0*/  VIADD R19, R13.reuse, UR26 ;  /* 0x0000001a0d137c36 */ /* 0x040fe20008000000 */
[----:B------:R1:W-:Y:S01]  /*238d0*/  @P2 STG.E desc[UR16][R4.64], R180 ;  /* 0x000000b404002986 */ /* 0x0003e2000c101910 */
[----:B------:R-:W-:Y:S01]  /*238e0*/  ISETP.GE.AND P2, PT, R0, UR4, PT ;  /* 0x0000000400007c0c */ /* 0x000fe2000bf46270 */
[----:B--2---:R-:W-:Y:S01]  /*238f0*/  IMAD.WIDE R6, R13, 0x4, R8 ;  /* 0x000000040d067825 */ /* 0x004fe200078e0208 */
[----:B------:R-:W-:-:S03]  /*23900*/  ULDC UR4, c[0x0][0x228] ;  /* 0x00008a0000047ab9 */ /* 0x000fc60000000800 */
[----:B------:R-:W-:Y:S01]  /*23910*/  VIADD R0, R10, 0x45 ;  /* 0x000000450a007836 */ /* 0x000fe20000000000 */
[----:B------:R-:W-:Y:S01]  /*23920*/  ISETP.LT.AND P6, PT, R12, UR4, !P6 ;  /* 0x000000040c007c0c */ /* 0x000fe2000f7c1270 */
[----:B---3--:R-:W-:Y:S01]  /*23930*/  IMAD.WIDE R14, R19, 0x4, R2 ;  /* 0x00000004130e7825 */ /* 0x008fe200078e0202 */
[----:B------:R-:W-:Y:S01]  /*23940*/  ULDC UR4, c[0x0][0x22c] ;  /* 0x00008b0000047ab9 */ /* 0x000fe20000000800 */
[----:B------:R2:W-:Y:S01]  /*23950*/  @P1 STG.E desc[UR16][R6.64], R168 ;  /* 0x000000a806001986 */ /* 0x0005e2000c101910 */
[----:B------:R-:W-:Y:S01]  /*23960*/  ISETP.GE.AND P1, PT, R0, UR4, PT ;  /* 0x0000000400007c0c */ /* 0x000fe2000bf26270 */
[----:B------:R-:W-:Y:S02]  /*23970*/  ULDC UR4, c[0x0][0x228] ;  /* 0x00008a0000047ab9 */ /* 0x000fe40000000800 */
[----:B------:R3:W-:Y:S01]  /*23980*/  @P5 STG.E desc[UR16][R14.64], R56 ;  /* 0x000000380e005986 */ /* 0x0007e2000c101910 */
[----:B------:R-:W-:Y:S01]  /*23990*/  ISETP.LT.AND P5, PT, R11, UR4, !P4 ;  /* 0x000000040b007c0c */ /* 0x000fe2000e7a1270 */
[C---:B-1----:R-:W-:Y:S01]  /*239a0*/  IMAD.WIDE R4, R19.reuse, 0x4, R8 ;  /* 0x0000000413047825 */ /* 0x042fe200078e0208 */
[----:B------:R-:W-:Y:S01]  /*239b0*/  IADD3 R19, R19, UR26, RZ ;  /* 0x0000001a13137c10 */ /* 0x000fe2000fffe0ff */
[----:B------:R-:W-:-:S02]  /*239c0*/  ULDC UR4, c[0x0][0x228] ;  /* 0x00008a0000047ab9 */ /* 0x000fc40000000800 */
[----:B------:R-:W-:Y:S01]  /*239d0*/  ISETP.LT.AND P4, PT, R12, UR4, !P4 ;  /* 0x000000040c007c0c */ /* 0x000fe2000e781270 */
[----:B------:R-:W-:Y:S01]  /*239e0*/  ULDC UR4, c[0x0][0x228] ;  /* 0x00008a0000047ab9 */ /* 0x000fe20000000800 */
[----:B--2---:R-:W-:Y:S01]  /*239f0*/  IMAD.WIDE R6, R19, 0x4, R2 ;  /* 0x0000000413067825 */ /* 0x004fe200078e0202 */
[----:B------:R1:W-:Y:S01]  /*23a00*/  @P6 STG.E desc[UR16][R4.64], R120 ;  /* 0x0000007804006986 */ /* 0x0003e2000c101910 */
[----:B------:R-:W-:Y:S01]  /*23a10*/  ISETP.LT.AND P6, PT, R11, UR4, !P3 ;  /* 0x000000040b007c0c */ /* 0x000fe2000dfc1270 */
[----:B------:R-:W-:Y:S01]  /*23a20*/  ULDC UR4, c[0x0][0x22c] ;  /* 0x00008b0000047ab9 */ /* 0x000fe20000000800 */
[----:B------:R-:W-:Y:S02]  /*23a30*/  VIADD R0, R10, 0x46 ;  /* 0x000000460a007836 */ /* 0x000fe40000000000 */
[----:B------:R2:W-:Y:S01]  /*23a40*/  @P5 STG.E desc[UR16][R6.64], R181 ;  /* 0x000000b506005986 */ /* 0x0005e2000c101910 */
[----:B---3--:R-:W-:Y:S02]  /*23a50*/  IMAD.WIDE R14, R19, 0x4, R8 ;  /* 0x00000004130e7825 */ /* 0x008fe400078e0208 */
[----:B------:R-:W-:Y:S01]  /*23a60*/  ISETP.GE.AND P5, PT, R0, UR4, PT ;  /* 0x0000000400007c0c */ /* 0x000fe2000bfa6270 */
[----:B------:R-:W-:-:S02]  /*23a70*/  ULDC UR4, c[0x0][0x228] ;  /* 0x00008a0000047ab9 */ /* 0x000fc40000000800 */
[C---:B------:R-:W-:Y:S01]  /*23a80*/  ISETP.LT.AND P3, PT, R12.reuse, UR4, !P3 ;  /* 0x000000040c007c0c */ /* 0x040fe2000df61270 */
[----:B------:R-:W-:Y:S01]  /*23a90*/  VIADD R13, R19, UR26 ;  /* 0x0000001a130d7c36 */ /* 0x000fe20008000000 */
[----:B------:R-:W-:Y:S01]  /*23aa0*/  ULDC UR4, c[0x0][0x228] ;  /* 0x00008a0000047ab9 */ /* 0x000fe20000000800 */
[----:B------:R3:W-:Y:S01]  /*23ab0*/  @P4 STG.E desc[UR16][R14.64], R169 ;  /* 0x000000a90e004986 */ /* 0x0007e2000c101910 */
[----:B------:R-:W-:Y:S01]  /*23ac0*/  ISETP.LT.AND P4, PT, R11, UR4, !P2 ;  /* 0x000000040b007c0c */ /* 0x000fe2000d781270 */
[C---:B------:R-:W-:Y:S01]  /*23ad0*/  IMAD.WIDE R16, R13.reuse, 0x4, R2 ;  /* 0x000000040d107825 */ /* 0x040fe200078e0202 */
[----:B------:R-:W-:Y:S01]  /*23ae0*/  ISETP.LT.AND P2, PT, R12, UR6, !P2 ;  /* 0x000000060c007c0c */ /* 0x000fe2000d741270 */
[----:B------:R-:W-:Y:S01]  /*23af0*/  ULDC UR4, c[0x0][0x22c] ;  /* 0x00008b0000047ab9 */ /* 0x000fe20000000800 */
[----:B------:R-:W-:Y:S01]  /*23b00*/  IADD3 R0, R10, 0x47, RZ ;  /* 0x000000470a007810 */ /* 0x000fe20007ffe0ff */
[----:B-1----:R-:W-:Y:S01]  /*23b10*/  IMAD.WIDE R4, R13, 0x4, R8 ;  /* 0x000000040d047825 */ /* 0x002fe200078e0208 */
[----:B------:R1:W-:Y:S01]  /*23b20*/  @P6 STG.E desc[UR16][R16.64], R57 ;  /* 0x0000003910006986 */ /* 0x0003e2000c101910 */
[----:B------:R-:W-:-:S02]  /*23b30*/  ULDC UR6, c[0x0][0x228] ;  /* 0x00008a0000067ab9 */ /* 0x000fc40000000800 */
[----:B------:R-:W-:Y:S01]  /*23b40*/  VIADD R19, R13, UR26 ;  /* 0x0000001a0d137c36 */ /* 0x000fe20008000000 */
[----:B------:R4:W-:Y:S01]  /*23b50*/  @P3 STG.E desc[UR16][R4.64], R121 ;  /* 0x0000007904003986 */ /* 0x0009e2000c101910 */
[----:B------:R-:W-:Y:S01]  /*23b60*/  ISETP.GE.AND P3, PT, R0, UR4, PT ;  /* 0x0000000400007c0c */ /* 0x000fe2000bf66270 */
[----:B------:R-:W-:Y:S01]  /*23b70*/  ULDC UR4, c[0x0][0x22c] ;  /* 0x00008b0000047ab9 */ /* 0x000fe20000000800 */
[----:B--2---:R-:W-:Y:S01]  /*23b80*/  IMAD.WIDE R6, R19, 0x4, R2 ;  /* 0x0000000413067825 */ /* 0x004fe200078e0202 */
[----:B------:R-:W-:Y:S01]  /*23b90*/  ISETP.LT.AND P6, PT, R11, UR8, !P1 ;  /* 0x000000080b007c0c */ /* 0x000fe2000cfc1270 */
[----:B------:R-:W-:Y:S01]  /*23ba0*/  ULDC UR8, c[0x0][0x228] ;  /* 0x00008a0000087ab9 */ /* 0x000fe20000000800 */
[----:B------:R-:W-:Y:S01]  /*23bb0*/  IADD3 R0, R10, 0x48, RZ ;  /* 0x000000480a007810 */ /* 0x000fe20007ffe0ff */
[C---:B---3--:R-:W-:Y:S01]  /*23bc0*/  IMAD.WIDE R14, R19.reuse, 0x4, R8 ;  /* 0x00000004130e7825 */ /* 0x048fe200078e0208 */
[----:B------:R-:W-:Y:S01]  /*23bd0*/  ISETP.LT.AND P1, PT, R12, UR6, !P1 ;  /* 0x000000060c007c0c */ /* 0x000fe2000cf21270 */
[----:B------:R2:W-:Y:S01]  /*23be0*/  @P4 STG.E desc[UR16][R6.64], R182 ;  /* 0x000000b606004986 */ /* 0x0005e2000c101910 */
[----:B------:R-:W-:Y:S01]  /*23bf0*/  ISETP.GE.AND P4, PT, R0, UR4, PT ;  /* 0x0000000400007c0c */ /* 0x000fe2000bf86270 */
[----:B------:R-:W-:Y:S01]  /*23c00*/  VIADD R13, R19, UR26 ;  /* 0x0000001a130d7c36 */ /* 0x000fe20008000000 */
[----:B------:R-:W-:Y:S01]  /*23c10*/  ULDC UR4, c[0x0][0x228] ;  /* 0x00008a0000047ab9 */ /* 0x000fe20000000800 */
[----:B------:R3:W-:Y:S01]  /*23c20*/  @P2 STG.E desc[UR16][R14.64], R170 ;  /* 0x000000aa0e002986 */ /* 0x0007e2000c101910 */
[----:B------:R-:W-:Y:S01]  /*23c30*/  ISETP.LT.AND P2, PT, R11, UR4, !P5 ;  /* 0x000000040b007c0c */ /* 0x000fe2000ef41270 */
[----:B-1----:R-:W-:Y:S01]  /*23c40*/  IMAD.WIDE R16, R13, 0x4, R2 ;  /* 0x000000040d107825 */ /* 0x002fe200078e0202 */
[----:B------:R-:W-:Y:S01]  /*23c50*/  ULDC UR6, c[0x0][0x228] ;  /* 0x00008a0000067ab9 */ /* 0x000fe20000000800 */
[----:B------:R-:W-:-:S02]  /*23c60*/  ULDC UR4, c[0x0][0x22c] ;  /* 0x00008b0000047ab9 */ /* 0x000fc40000000800 */
[C---:B----4-:R-:W-:Y:S01]  /*23c70*/  IMAD.WIDE R4, R13.reuse, 0x4, R8 ;  /* 0x000000040d047825 */ /* 0x050fe200078e0208 */
[----:B------:R1:W-:Y:S03]  /*23c80*/  @P6 STG.E desc[UR16][R16.64], R58 ;  /* 0x0000003a10006986 */ /* 0x0003e6000c101910 */
[----:B------:R-:W-:Y:S02]  /*23c90*/  VIADD R0, R10, 0x49 ;  /* 0x000000490a007836 */ /* 0x000fe40000000000 */
[----:B------:R-:W-:Y:S01]  /*23ca0*/  VIADD R13, R13, UR26 ;  /* 0x0000001a0d0d7c36 */ /* 0x000fe20008000000 */
[----:B------:R-:W-:Y:S01]  /*23cb0*/  ISETP.LT.AND P5, PT, R12, UR6, !P5 ;  /* 0x000000060c007c0c */ /* 0x000fe2000efa1270 */
[----:B------:R4:W-:Y:S01]  /*23cc0*/  @P1 STG.E desc[UR16][R4.64], R122 ;  /* 0x0000007a04001986 */ /* 0x0009e2000c101910 */
[----:B------:R-:W-:Y:S01]  /*23cd0*/  ISETP.GE.AND P1, PT, R0, UR4, PT ;  /* 0x0000000400007c0c */ /* 0x000fe2000bf26270 */
[----:B--2---:R-:W-:Y:S01]  /*23ce0*/  IMAD.WIDE R6, R13, 0x4, R2 ;  /* 0x000000040d067825 */ /* 0x004fe200078e0202 */
[----:B------:R-:W-:Y:S01]  /*23cf0*/  ISETP.LT.AND P6, PT, R11, UR8, !P3 ;  /* 0x000000080b007c0c */ /* 0x000fe2000dfc1270 */
[----:B------:R-:W-:Y:S01]  /*23d00*/  ULDC UR4, c[0x0][0x22c] ;  /* 0x00008b0000047ab9 */ /* 0x000fe20000000800 */
[C---:B------:R-:W-:Y:S01]  /*23d10*/  IADD3 R19, R13.reuse, UR26, RZ ;  /* 0x0000001a0d137c10 */ /* 0x040fe2000fffe0ff */
[----:B------:R-:W-:Y:S01]  /*23d20*/  VIADD R0, R10, 0x4a ;  /* 0x0000004a0a007836 */ /* 0x000fe20000000000 */
[----:B------:R2:W-:Y:S01]  /*23d30*/  @P2 STG.E desc[UR16][R6.64], R183 ;  /* 0x000000b706002986 */ /* 0x0005e2000c101910 */
[----:B---3--:R-:W-:Y:S01]  /*23d40*/  IMAD.WIDE R14, R13, 0x4, R8 ;  /* 0x000000040d0e7825 */ /* 0x008fe200078e0208 */
[----:B------:R-:W-:Y:S01]  /*23d50*/  ULDC UR6, c[0x0][0x228] ;  /* 0x00008a0000067ab9 */ /* 0x000fe20000000800 */
[----:B------:R-:W-:Y:S01]  /*23d60*/  ULDC UR8, c[0x0][0x228] ;  /* 0x00008a0000087ab9 */ /* 0x000fe20000000800 */
[----:B------:R-:W-:Y:S01]  /*23d70*/  ISETP.GE.AND P2, PT, R0, UR4, PT ;  /* 0x0000000400007c0c */ /* 0x000fe2000bf46270 */
[----:B------:R-:W-:-:S02]  /*23d80*/  ULDC UR4, c[0x0][0x228] ;  /* 0x00008a0000047ab9 */ /* 0x000fc40000000800 */
[----:B------:R-:W-:Y:S01]  /*23d90*/  ISETP.LT.AND P3, PT, R12, UR4, !P3 ;  /* 0x000000040c007c0c */ /* 0x000fe2000df61270 */
[----:B------:R-:W-:Y:S01]  /*23da0*/  ULDC UR4, c[0x0][0x228] ;  /* 0x00008a0000047ab9 */ /* 0x000fe20000000800 */
[----:B-1----:R-:W-:Y:S01]  /*23db0*/  IMAD.WIDE R16, R19, 0x4, R2 ;  /* 0x0000000413107825 */ /* 0x002fe200078e0202 */
[----:B------:R1:W-:Y:S01]  /*23dc0*/  @P5 STG.E desc[UR16][R14.64], R171 ;  /* 0x000000ab0e005986 */ /* 0x0003e2000c101910 */
[----:B------:R-:W-:Y:S01]  /*23dd0*/  ISETP.LT.AND P5, PT, R11, UR4, !P4 ;  /* 0x000000040b007c0c */ /* 0x000fe2000e7a1270 */
[----:B------:R-:W-:Y:S01]  /*23de0*/  ULDC UR4, c[0x0][0x22c] ;  /* 0x00008b0000047ab9 */ /* 0x000fe20000000800 */
[----:B------:R-:W-:Y:S01]  /*23df0*/  VIADD R0, R10, 0x4b ;  /* 0x0000004b0a007836 */ /* 0x000fe20000000000 */
[C---:B------:R-:W-:Y:S01]  /*23e00*/  IADD3 R13, R19.reuse, UR26, RZ ;  /* 0x0000001a130d7c10 */ /* 0x040fe2000fffe0ff */
[----:B------:R-:W-:Y:S01]  /*23e10*/  @P6 STG.E desc[UR16][R16.64], R59 ;  /* 0x0000003b10006986 */ /* 0x000fe2000c101910 */
[----:B----4-:R-:W-:Y:S01]  /*23e20*/  IMAD.WIDE R4, R19, 0x4, R8 ;  /* 0x0000000413047825 */ /* 0x010fe200078e0208 */
[----:B------:R-:W-:Y:S01]  /*23e30*/  ISETP.LT.AND P4, PT, R12, UR6, !P4 ;  /* 0x000000060c007c0c */ /* 0x000fe2000e781270 */
[----:B------:R-:W-:Y:S01]  /*23e40*/  ULDC UR6, c[0x0][0x228] ;  /* 0x00008a0000067ab9 */ /* 0x000fe20000000800 */
[----:B------:R-:W-:Y:S01]  /*23e50*/  ISETP.GE.AND P6, PT, R0, UR4, PT ;  /* 0x0000000400007c0c */ /* 0x000fe2000bfc6270 */
[----:B------:R-:W-:Y:S01]  /*23e60*/  VIADD R0, R10, 0x4c ;  /* 0x0000004c0a007836 */ /* 0x000fe20000000000 */
[----:B------:R-:W-:Y:S01]  /*23e70*/  ULDC UR4, c[0x0][0x22c] ;  /* 0x00008b0000047ab9 */ /* 0x000fe20000000800 */
        /* <DEDUP_REMOVED lines=12> */
[----:B------:R-:W-:Y:S01]  /*23f40*/  ULDC UR6, c[0x0][0x228] ;  /* 0x00008a0000067ab9 */ /* 0x000fe20000000800 */
[----:B--2---:R-:W-:Y:S01]  /*23f50*/  IMAD.WIDE R4, R13, 0x4, R2 ;  /* 0x000000040d047825 */ /* 0x004fe200078e0202 */
        /* <DEDUP_REMOVED lines=10> */
[----:B-1----:R-:W-:Y:S01]  /*24000*/  IMAD.WIDE R14, R13, 0x4, R2 ;  /* 0x000000040d0e7825 */ /* 0x002fe200078e0202 */
        /* <DEDUP_REMOVED lines=10> */
[----:B--2---:R-:W-:Y:S01]  /*240b0*/  IMAD.WIDE R4, R13, 0x4, R2 ;  /* 0x000000040d047825 */ /* 0x004fe200078e0202 */
[----:B------:R-:W-:Y:S01]  /*240c0*/  ISETP.LT.AND P2, PT, R11, UR6, !P3 ;  /* 0x000000060b007c0c */ /* 0x000fe2000df41270 */
[----:B------:R-:W-:Y:S01]  /*240d0*/  ULDC UR4, c[0x0][0x22c] ;  /* 0x00008b0000047ab9 */ /* 0x000fe20000000800 */
[----:B------:R-:W-:Y:S01]  /*240e0*/  ULDC UR6, c[0x0][0x228] ;  /* 0x00008a0000067ab9 */ /* 0x000fe20000000800 */
[----:B------:R-:W-:Y:S01]  /*240f0*/  VIADD R0, R10, 0x4f ;  /* 0x0000004f0a007836 */ /* 0x000fe20000000000 */
[----:B------:R2:W-:Y:S01]  /*24100*/  @P1 STG.E desc[UR16][R4.64], R61 ;  /* 0x0000003d04001986 */ /* 0x0005e2000c101910 */
[----:B------:R-:W-:-:S02]  /*24110*/  VIADD R19, R13, UR26 ;  /* 0x0000001a0d137c36 */ /* 0x000fc40008000000 */
[----:B-1----:R-:W-:Y:S01]  /*24120*/  IMAD.WIDE R6, R13, 0x4, R8 ;  /* 0x000000040d067825 */ /* 0x002fe200078e0208 */
        /* <DEDUP_REMOVED lines=11> */
[----:B--2---:R-:W-:Y:S01]  /*241e0*/  IMAD.WIDE R4, R19, 0x4, R8 ;  /* 0x0000000413047825 */ /* 0x004fe200078e0208 */
[----:B------:R-:W-:-:S03]  /*241f0*/  ULDC UR4, c[0x0][0x228] ;  /* 0x00008a0000047ab9 */ /* 0x000fc60000000800 */
[----:B------:R-:W-:Y:S01]  /*24200*/  VIADD R19, R19, UR26 ;  /* 0x0000001a13137c36 */ /* 0x000fe20008000000 */
[----:B------:R-:W-:Y:S01]  /*24210*/  ISETP.LT.AND P5, PT, R12, UR4, !P5 ;  /* 0x000000040c007c0c */ /* 0x000fe2000efa1270 */
[----:B------:R-:W-:Y:S01]  /*24220*/  ULDC UR4, c[0x0][0x228] ;  /* 0x00008a0000047ab9 */ /* 0x000fe20000000800 */
[----:B------:R2:W-:Y:S01]  /*24230*/  @P3 STG.E desc[UR16][R4.64], R178 ;  /* 0x000000b204003986 */ /* 0x0005e2000c101910 */
[----:B-1----:R-:W-:Y:S01]  /*24240*/  IMAD.WIDE R6, R19, 0x4, R2 ;  /* 0x0000000413067825 */ /* 0x002fe200078e0202 */
[----:B------:R-:W-:Y:S01]  /*24250*/  ISETP.LT.AND P3, PT, R11, UR4, !P4 ;  /* 0x000000040b007c0c */ /* 0x000fe2000e761270 */
[----:B------:R-:W-:Y:S02]  /*24260*/  ULDC UR4, c[0x0][0x22c] ;  /* 0x00008b0000047ab9 */ /* 0x000fe40000000800 */
[----:B------:R-:W-:Y:S01]  /*24270*/  VIADD R0, R10, 0x51 ;  /* 0x000000510a007836 */ /* 0x000fe20000000000 */
[C---:B------:R-:W-:Y:S01]  /*24280*/  IADD3 R13, R19.reuse, UR26, RZ ;  /* 0x0000001a130d7c10 */ /* 0x040fe2000fffe0ff */
[----:B------:R1:W-:Y:S01]  /*24290*/  @P2 STG.E desc[UR16][R6.64], R62 ;  /* 0x0000003e06002986 */ /* 0x0003e2000c101910 */
[----:B---3--:R-:W-:-:S02]  /*242a0*/  IMAD.WIDE R14, R19, 0x4, R8 ;  /* 0x00000004130e7825 */ /* 0x008fc400078e0208 */
[----:B------:R-:W-:Y:S01]  /*242b0*/  ISETP.GE.AND P2, PT, R0, UR4, PT ;  /* 0x0000000400007c0c */ /* 0x000fe2000bf46270 */
[----:B------:R-:W-:Y:S01]  /*242c0*/  ULDC UR4, c[0x0][0x228] ;  /* 0x00008a0000047ab9 */ /* 0x000fe20000000800 */
[----:B------:R-:W-:Y:S01]  /*242d0*/  IMAD.WIDE R16, R13, 0x4, R2 ;  /* 0x000000040d107825 */ /* 0x000fe200078e0202 */
[----:B------:R-:W-:Y:S01]  /*242e0*/  ISETP.LT.AND P4, PT, R12, UR4, !P4 ;  /* 0x000000040c007c0c */ /* 0x000fe2000e781270 */
[----:B------:R3:W-:Y:S01]  /*242f0*/  @P5 STG.E desc[UR16][R14.64], R126 ;  /* 0x0000007e0e005986 */ /* 0x0007e2000c101910 */
[----:B------:R-:W-:-:S03]  /*24300*/  ULDC UR4, c[0x0][0x228] ;  /* 0x00008a0000047ab9 */ /* 0x000fc60000000800 */
[----:B------:R4:W-:Y:S01]  /*24310*/  @P3 STG.E desc[UR16][R16.64], R191 ;  /* 0x000000bf10003986 */ /* 0x0009e2000c101910 */
[----:B------:R-:W-:Y:S01]  /*24320*/  ISETP.LT.AND P3, PT, R11, UR4, !P1 ;  /* 0x000000040b007c0c */ /* 0x000fe2000cf61270 */
[C---:B--2---:R-:W-:Y:S01]  /*24330*/  IMAD.WIDE R4, R13.reuse, 0x4, R8 ;  /* 0x000000040d047825 */ /* 0x044fe200078e0208 */
[----:B------:R-:W-:Y:S01]  /*24340*/  ISETP.LT.AND P1, PT, R12, UR6, !P1 ;  /* 0x000000060c007c0c */ /* 0x000fe2000cf21270 */
[----:B------:R-:W-:Y:S01]  /*24350*/  ULDC UR4, c[0x0][0x22c] ;  /* 0x00008b0000047ab9 */ /* 0x000fe20000000800 */
[----:B------:R-:W-:Y:S01]  /*24360*/  ULDC UR6, c[0x0][0x228] ;  /* 0x00008a0000067ab9 */ /* 0x000fe20000000800 */
[----:B------:R-:W-:Y:S02]  /*24370*/  VIADD R0, R10, 0x52 ;  /* 0x000000520a007836 */ /* 0x000fe40000000000 */
[----:B------:R-:W-:Y:S01]  /*24380*/  VIADD R19, R13, UR26 ;  /* 0x0000001a0d137c36 */ /* 0x000fe20008000000 */
[----:B------:R2:W-:Y:S02]  /*24390*/  @P4 STG.E desc[UR16][R4.64], R179 ;  /* 0x000000b304004986 */ /* 0x0005e4000c101910 */
[----:B------:R-:W-:Y:S01]  /*243a0*/  ISETP.GE.AND P4, PT, R0, UR4, PT ;  /* 0x0000000400007c0c */ /* 0x000fe2000bf86270 */
[----:B-1----:R-:W-:Y:S01]  /*243b0*/  IMAD.WIDE R6, R19, 0x4, R2 ;  /* 0x0000000413067825 */ /* 0x002fe200078e0202 */
[----:B------:R-:W-:Y:S01]  /*243c0*/  ISETP.LT.AND P5, PT, R11, UR8, !P6 ;  /* 0x000000080b007c0c */ /* 0x000fe2000f7a1270 */
[----:B------:R-:W-:-:S02]  /*243d0*/  ULDC UR4, c[0x0][0x22c] ;  /* 0x00008b0000047ab9 */ /* 0x000fc40000000800 */
[----:B------:R-:W-:Y:S01]  /*243e0*/  VIADD R0, R10, 0x53 ;  /* 0x000000530a007836 */ /* 0x000fe20000000000 */
[----:B------:R-:W-:Y:S01]  /*243f0*/  ISETP.LT.AND P6, PT, R12, UR6, !P6 ;  /* 0x000000060c007c0c */ /* 0x000fe2000f7c1270 */
[C---:B---3--:R-:W-:Y:S01]  /*24400*/  IMAD.WIDE R14, R19.reuse, 0x4, R8 ;  /* 0x00000004130e7825 */ /* 0x048fe200078e0208 */
[----:B------:R-:W-:Y:S01]  /*24410*/  IADD3 R13, R19, UR26, RZ ;  /* 0x0000001a130d7c10 */ /* 0x000fe2000fffe0ff */
[----:B------:R1:W-:Y:S01]  /*24420*/  @P3 STG.E desc[UR16][R6.64], R63 ;  /* 0x0000003f06003986 */ /* 0x0003e2000c101910 */
[----:B------:R-:W-:Y:S01]  /*24430*/  ISETP.GE.AND P3, PT, R0, UR4, PT ;  /* 0x0000000400007c0c */ /* 0x000fe2000bf66270 */
[----:B------:R-:W-:Y:S01]  /*24440*/  ULDC UR4, c[0x0][0x228] ;  /* 0x00008a0000047ab9 */ /* 0x000fe20000000800 */
[----:B------:R-:W-:Y:S01]  /*24450*/  ULDC UR6, c[0x0][0x228] ;  /* 0x00008a0000067ab9 */ /* 0x000fe20000000800 */
[----:B------:R3:W-:Y:S01]  /*24460*/  @P1 STG.E desc[UR16][R14.64], R127 ;  /* 0x0000007f0e001986 */ /* 0x0007e2000c101910 */
[----:B------:R-:W-:Y:S01]  /*24470*/  ISETP.LT.AND P1, PT, R11, UR4, !P2 ;  /* 0x000000040b007c0c */ /* 0x000fe2000d721270 */
[----:B----4-:R-:W-:Y:S01]  /*24480*/  IMAD.WIDE R16, R13, 0x4, R2 ;  /* 0x000000040d107825 */ /* 0x010fe200078e0202 */
[----:B------:R-:W-:Y:S01]  /*24490*/  ULDC UR4, c[0x0][0x22c] ;  /* 0x00008b0000047ab9 */ /* 0x000fe20000000800 */
[----:B------:R-:W-:-:S02]  /*244a0*/  ULDC UR8, c[0x0][0x228] ;  /* 0x00008a0000087ab9 */ /* 0x000fc40000000800 */
[C---:B--2---:R-:W-:Y:S01]  /*244b0*/  IMAD.WIDE R4, R13.reuse, 0x4, R8 ;  /* 0x000000040d047825 */ /* 0x044fe200078e0208 */
[----:B------:R-:W-:-:S03]  /*244c0*/  IADD3 R13, R13, UR26, RZ ;  /* 0x0000001a0d0d7c10 */ /* 0x000fc6000fffe0ff */
[----:B------:R-:W-:Y:S01]  /*244d0*/  VIADD R0, R10, 0x54 ;  /* 0x000000540a007836 */ /* 0x000fe20000000000 */
[----:B------:R2:W-:Y:S01]  /*244e0*/  @P5 STG.E desc[UR16][R16.64], R192 ;  /* 0x000000c010005986 */ /* 0x0005e2000c101910 */
[----:B------:R-:W-:Y:S01]  /*244f0*/  ISETP.LT.AND P2, PT, R12, UR6, !P2 ;  /* 0x000000060c007c0c */ /* 0x000fe2000d741270 */
[----:B-1----:R-:W-:Y:S01]  /*24500*/  IMAD.WIDE R6, R13, 0x4, R2 ;  /* 0x000000040d067825 */ /* 0x002fe200078e0202 */
[----:B------:R-:W-:Y:S01]  /*24510*/  ISETP.LT.AND P5, PT, R11, UR8, !P4 ;  /* 0x000000080b007c0c */ /* 0x000fe2000e7a1270 */
[----:B------:R1:W-:Y:S01]  /*24520*/  @P6 STG.E desc[UR16][R4.64], R184 ;  /* 0x000000b804006986 */ /* 0x0003e2000c101910 */
[----:B------:R-:W-:Y:S01]  /*24530*/  ISETP.GE.AND P6, PT, R0, UR4, PT ;  /* 0x0000000400007c0c */ /* 0x000fe2000bfc6270 */
[----:B------:R-:W-:Y:S01]  /*24540*/  VIADD R0, R10, 0x55 ;  /* 0x000000550a007836 */ /* 0x000fe20000000000 */
[----:B------:R-:W-:Y:S01]  /*24550*/  ULDC UR4, c[0x0][0x22c] ;  /* 0x00008b0000047ab9 */ /* 0x000fe20000000800 */
[----:B------:R4:W-:Y:S01]  /*24560*/  @P1 STG.E desc[UR16][R6.64], R64 ;  /* 0x0000004006001986 */ /* 0x0009e2000c101910 */
[C---:B---3--:R-:W-:Y:S01]  /*24570*/  IMAD.WIDE R14, R13.reuse, 0x4, R8 ;  /* 0x000000040d0e7825 */ /* 0x048fe200078e0208 */
[----:B------:R-:W-:Y:S01]  /*24580*/  ULDC UR6, c[0x0][0x228] ;  /* 0x00008a0000067ab9 */ /* 0x000fe20000000800 */
[----:B------:R-:W-:Y:S01]  /*24590*/  ISETP.GE.AND P1, PT, R0, UR4, PT ;  /* 0x0000000400007c0c */ /* 0x000fe2000bf26270 */
[----:B------:R-:W-:Y:S01]  /*245a0*/  ULDC UR4, c[0x0][0x228] ;  /* 0x00008a0000047ab9 */ /* 0x000fe20000000800 */
        /* <DEDUP_REMOVED lines=9> */
[----:B------:R-:W-:Y:S01]  /*24640*/  @P5 STG.E desc[UR16][R16.64], R193 ;  /* 0x000000c110005986 */ /* 0x000fe2000c101910 */
[----:B-1----:R-:W-:Y:S01]  /*24650*/  IMAD.WIDE R4, R19, 0x4, R8 ;  /* 0x0000000413047825 */ /* 0x002fe200078e0208 */
[----:B------:R-:W-:Y:S01]  /*24660*/  ISETP.GE.AND P5, PT, R0, UR4, PT ;  /* 0x0000000400007c0c */ /* 0x000fe2000bfa6270 */
[----:B------:R-:W-:Y:S01]  /*24670*/  ULDC UR4, c[0x0][0x22c] ;  /* 0x00008b0000047ab9 */ /* 0x000fe20000000800 */
[----:B------:R-:W-:Y:S01]  /*24680*/  ISETP.LT.AND P3, PT, R12, UR6, !P3 ;  /* 0x000000060c007c0c */ /* 0x000fe2000df61270 */
[----:B------:R-:W-:Y:S01]  /*24690*/  VIADD R0, R10, 0x57 ;  /* 0x000000570a007836 */ /* 0x000fe20000000000 */
[----:B------:R-:W-:Y:S01]  /*246a0*/  ULDC UR8, c[0x0][0x228] ;  /* 0x00008a0000087ab9 */ /* 0x000fe20000000800 */
[C---:B----4-:R-:W-:Y:S01]  /*246b0*/  IMAD.WIDE R6, R13.reuse, 0x4, R2 ;  /* 0x000000040d067825 */ /* 0x050fe200078e0202 */
        /* <DEDUP_REMOVED lines=15> */
[----:B-1----:R-:W-:Y:S01]  /*247b0*/  IMAD.WIDE R4, R13, 0x4, R2 ;  /* 0x000000040d047825 */ /* 0x002fe200078e0202 */
[----:B------:R-:W-:Y:S01]  /*247c0*/  ISETP.LT.AND P1, PT, R12, UR6, !P1 ;  /* 0x000000060c007c0c */ /* 0x000fe2000cf21270 */
[----:B------:R-:W-:-:S02]  /*247d0*/  ULDC UR6, c[0x0][0x228] ;  /* 0x00008a0000067ab9 */ /* 0x000fc40000000800 */
[C---:B--2---:R-:W-:Y:S01]  /*247e0*/  IMAD.WIDE R6, R13.reuse, 0x4, R8 ;  /* 0x000000040d067825 */ /* 0x044fe200078e0208 */
[----:B------:R1:W-:Y:S03]  /*247f0*/  @P2 STG.E desc[UR16][R4.64], R194 ;  /* 0x000000c204002986 */ /* 0x0003e6000c101910 */
[----:B------:R-:W-:Y:S01]  /*24800*/  VIADD R13, R13, UR26 ;  /* 0x0000001a0d0d7c36 */ /* 0x000fe20008000000 */
[----:B------:R-:W-:Y:S01]  /*24810*/  ISETP.GE.AND P2, PT, R0, UR4, PT ;  /* 0x0000000400007c0c */ /* 0x000fe2000bf46270 */
[----:B------:R-:W-:Y:S02]  /*24820*/  ULDC UR4, c[0x0][0x228] ;  /* 0x00008a0000047ab9 */ /* 0x000fe40000000800 */
[----:B---3--:R-:W-:Y:S01]  /*24830*/  IMAD.WIDE R14, R13, 0x4, R2 ;  /* 0x000000040d0e7825 */ /* 0x008fe200078e0202 */
        /* <DEDUP_REMOVED lines=13> */
[C---:B-1----:R-:W-:Y:S01]  /*24910*/  IMAD.WIDE R4, R13.reuse, 0x4, R2 ;  /* 0x000000040d047825 */ /* 0x042fe200078e0202 */
[----:B------:R-:W-:Y:S01]  /*24920*/  ULDC UR4, c[0x0][0x22c] ;  /* 0x00008b0000047ab9 */ /* 0x000fe20000000800 */
[C---:B------:R-:W-:Y:S01]  /*24930*/  IADD3 R19, R13.reuse, UR26, RZ ;  /* 0x0000001a0d137c10 */ /* 0x040fe2000fffe0ff */
[----:B------:R-:W-:Y:S01]  /*24940*/  ULDC UR6, c[0x0][0x228] ;  /* 0x00008a0000067ab9 */ /* 0x000fe20000000800 */
[----:B--2---:R-:W-:Y:S01]  /*24950*/  IMAD.WIDE R6, R13, 0x4, R8 ;  /* 0x000000040d067825 */ /* 0x004fe200078e0208 */
        /* <DEDUP_REMOVED lines=16> */
[----:B------:R-:W-:Y:S02]  /*24a60*/  ULDC UR4, c[0x0][0x228] ;  /* 0x00008a0000047ab9 */ /* 0x000fe40000000800 */
[----:B--2---:R-:W-:Y:S01]  /*24a70*/  IMAD.WIDE R6, R19, 0x4, R2 ;  /* 0x0000000413067825 */ /* 0x004fe200078e0202 */
[----:B------:R1:W-:Y:S01]  /*24a80*/  @P4 STG.E desc[UR16][R4.64], R131 ;  /* 0x0000008304004986 */ /* 0x0003e2000c101910 */
[----:B------:R-:W-:Y:S02]  /*24a90*/  IADD3 R0, R10, 0x5c, RZ ;  /* 0x0000005c0a007810 */ /* 0x000fe40007ffe0ff */
[----:B------:R-:W-:Y:S01]  /*24aa0*/  ISETP.LT.AND P4, PT, R11, UR4, !P3 ;  /* 0x000000040b007c0c */ /* 0x000fe2000df81270 */
[----:B------:R-:W-:Y:S01]  /*24ab0*/  ULDC UR4, c[0x0][0x22c] ;  /* 0x00008b0000047ab9 */ /* 0x000fe20000000800 */
[----:B------:R2:W-:Y:S01]  /*24ac0*/  @P1 STG.E desc[UR16][R6.64], R196 ;  /* 0x000000c406001986 */ /* 0x0005e2000c101910 */
[----:B------:R-:W-:Y:S01]  /*24ad0*/  ISETP.GE.AND P1, PT, R0, UR4, PT ;  /* 0x0000000400007c0c */ /* 0x000fe2000bf26270 */
[----:B------:R-:W-:Y:S01]  /*24ae0*/  ULDC UR4, c[0x0][0x228] ;  /* 0x00008a0000047ab9 */ /* 0x000fe20000000800 */
[C---:B------:R-:W-:Y:S01]  /*24af0*/  VIADD R13, R19.reuse, UR26 ;  /* 0x0000001a130d7c36 */ /* 0x040fe20008000000 */
[----:B------:R-:W-:Y:S01]  /*24b00*/  ISETP.LT.AND P3, PT, R12, UR4, !P3 ;  /* 0x000000040c007c0c */ /* 0x000fe2000df61270 */
[----:B---3--:R-:W-:Y:S01]  /*24b10*/  IMAD.WIDE R14, R19, 0x4, R8 ;  /* 0x00000004130e7825 */ /* 0x008fe200078e0208 */
[----:B------:R-:W-:-:S03]  /*24b20*/  ULDC UR4, c[0x0][0x228] ;  /* 0x00008a0000047ab9 */ /* 0x000fc60000000800 */
[----:B------:R-:W-:Y:S01]  /*24b30*/  IMAD.WIDE R16, R13, 0x4, R2 ;  /* 0x000000040d107825 */ /* 0x000fe200078e0202 */
[----:B------:R3:W-:Y:S01]  /*24b40*/  @P2 STG.E desc[UR16][R14.64], R216 ;  /* 0x000000d80e002986 */ /* 0x0007e2000c101910 */
[----:B------:R-:W-:Y:S01]  /*24b50*/  ISETP.LT.AND P2, PT, R11, UR4, !P6 ;  /* 0x000000040b007c0c */ /* 0x000fe2000f741270 */
[----:B------:R-:W-:Y:S01]  /*24b60*/  ULDC UR4, c[0x0][0x22c] ;  /* 0x00008b0000047ab9 */ /* 0x000fe20000000800 */
[C---:B------:R-:W-:Y:S01]  /*24b70*/  IADD3 R19, R13.reuse, UR26, RZ ;  /* 0x0000001a0d137c10 */ /* 0x040fe2000fffe0ff */
[----:B------:R4:W-:Y:S01]  /*24b80*/  @P4 STG.E desc[UR16][R16.64], R68 ;  /* 0x0000004410004986 */ /* 0x0009e2000c101910 */
        /* <DEDUP_REMOVED lines=10> */
[----:B------:R-:W-:-:S02]  /*24c30*/  ULDC UR4, c[0x0][0x22c] ;  /* 0x00008b0000047ab9 */ /* 0x000fc40000000800 */
[----:B------:R-:W-:Y:S02]  /*24c40*/  VIADD R0, R10, 0x5e ;  /* 0x0000005e0a007836 */ /* 0x000fe40000000000 */
[----:B---3--:R-:W-:Y:S01]  /*24c50*/  IMAD.WIDE R14, R19, 0x4, R8 ;  /* 0x00000004130e7825 */ /* 0x008fe200078e0208 */
[----:B------:R-:W-:Y:S01]  /*24c60*/  ISETP.LT.AND P5, PT, R12, UR6, !P5 ;  /* 0x000000060c007c0c */ /* 0x000fe2000efa1270 */
[----:B------:R2:W-:Y:S02]  /*24c70*/  @P2 STG.E desc[UR16][R6.64], R197 ;  /* 0x000000c506002986 */ /* 0x0005e4000c101910 */
[C---:B----4-:R-:W-:Y:S01]  /*24c80*/  IMAD.WIDE R16, R13.reuse, 0x4, R2 ;  /* 0x000000040d107825 */ /* 0x050fe200078e0202 */
[----:B------:R-:W-:Y:S01]  /*24c90*/  ISETP.GE.AND P2, PT, R0, UR4, PT ;  /* 0x0000000400007c0c */ /* 0x000fe2000bf46270 */
[----:B------:R3:W-:Y:S01]  /*24ca0*/  @P6 STG.E desc[UR16][R14.64], R217 ;  /* 0x000000d90e006986 */ /* 0x0007e2000c101910 */
[----:B------:R-:W-:Y:S01]  /*24cb0*/  ULDC UR4, c[0x0][0x228] ;  /* 0x00008a0000047ab9 */ /* 0x000fe20000000800 */
[----:B-1----:R-:W-:Y:S01]  /*24cc0*/  IMAD.WIDE R4, R13, 0x4, R8 ;  /* 0x000000040d047825 */ /* 0x002fe200078e0208 */
[----:B------:R-:W-:Y:S01]  /*24cd0*/  ULDC UR6, c[0x0][0x228] ;  /* 0x00008a0000067ab9 */ /* 0x000fe20000000800 */
[----:B------:R1:W-:Y:S01]  /*24ce0*/  @P4 STG.E desc[UR16][R16.64], R69 ;  /* 0x0000004510004986 */ /* 0x0003e2000c101910 */
[----:B------:R-:W-:Y:S01]  /*24cf0*/  ISETP.LT.AND P4, PT, R11, UR4, !P1 ;  /* 0x000000040b007c0c */ /* 0x000fe2000cf81270 */
[----:B------:R-:W-:Y:S01]  /*24d00*/  VIADD R13, R13, UR26 ;  /* 0x0000001a0d0d7c36 */ /* 0x000fe20008000000 */
[----:B------:R-:W-:Y:S01]  /*24d10*/  IADD3 R0, R10, 0x5f, RZ ;  /* 0x0000005f0a007810 */ /* 0x000fe20007ffe0ff */
[----:B------:R-:W-:Y:S01]  /*24d20*/  ULDC UR4, c[0x0][0x22c] ;  /* 0x00008b0000047ab9 */ /* 0x000fe20000000800 */
[----:B------:R-:W-:Y:S01]  /*24d30*/  ISETP.LT.AND P1, PT, R12, UR6, !P1 ;  /* 0x000000060c007c0c */ /* 0x000fe2000cf21270 */
[----:B------:R4:W-:Y:S01]  /*24d40*/  @P5 STG.E desc[UR16][R4.64], R133 ;  /* 0x0000008504005986 */ /* 0x0009e2000c101910 */
[----:B--2---:R-:W-:Y:S01]  /*24d50*/  IMAD.WIDE R6, R13, 0x4, R2 ;  /* 0x000000040d067825 */ /* 0x004fe200078e0202 */
[----:B------:R-:W-:Y:S01]  /*24d60*/  ISETP.GE.AND P5, PT, R0, UR4, PT ;  /* 0x0000000400007c0c */ /* 0x000fe2000bfa6270 */
[----:B------:R-:W-:Y:S01]  /*24d70*/  ULDC UR4, c[0x0][0x22c] ;  /* 0x00008b0000047ab9 */ /* 0x000fe20000000800 */
[----:B------:R-:W-:-:S02]  /*24d80*/  IADD3 R0, R10, 0x60, RZ ;  /* 0x000000600a007810 */ /* 0x000fc40007ffe0ff */
[----:B------:R-:W-:Y:S01]  /*24d90*/  ISETP.LT.AND P6, PT, R11, UR8, !P3 ;  /* 0x000000080b007c0c */ /* 0x000fe2000dfc1270 */
[C---:B---3--:R-:W-:Y:S01]  /*24da0*/  IMAD.WIDE R14, R13.reuse, 0x4, R8 ;  /* 0x000000040d0e7825 */ /* 0x048fe200078e0208 */
[----:B------:R2:W-:Y:S01]  /*24db0*/  @P4 STG.E desc[UR16][R6.64], R198 ;  /* 0x000000c606004986 */ /* 0x0005e2000c101910 */
[----:B------:R-:W-:Y:S01]  /*24dc0*/  ISETP.GE.AND P4, PT, R0, UR4, PT ;  /* 0x0000000400007c0c */ /* 0x000fe2000bf86270 */
[----:B------:R-:W-:Y:S01]  /*24dd0*/  ULDC UR4, c[0x0][0x228] ;  /* 0x00008a0000047ab9 */ /* 0x000fe20000000800 */
[----:B------:R-:W-:Y:S01]  /*24de0*/  VIADD R19, R13, UR26 ;  /* 0x0000001a0d137c36 */ /* 0x000fe20008000000 */
[----:B------:R-:W-:Y:S01]  /*24df0*/  ISETP.LT.AND P3, PT, R12, UR4, !P3 ;  /* 0x000000040c007c0c */ /* 0x000fe2000df61270 */
[----:B------:R-:W-:Y:S01]  /*24e00*/  ULDC UR4, c[0x0][0x228] ;  /* 0x00008a0000047ab9 */ /* 0x000fe20000000800 */
[----:B------:R3:W-:Y:S01]  /*24e10*/  @P1 STG.E desc[UR16][R14.64], R218 ;  /* 0x000000da0e001986 */ /* 0x0007e2000c101910 */
[----:B-1----:R-:W-:Y:S01]  /*24e20*/  IMAD.WIDE R16, R19, 0x4, R2 ;  /* 0x0000000413107825 */ /* 0x002fe200078e0202 */
[----:B------:R-:W-:Y:S01]  /*24e30*/  ISETP.LT.AND P1, PT, R11, UR4, !P2 ;  /* 0x000000040b007c0c */ /* 0x000fe2000d721270 */
[----:B------:R-:W-:Y:S01]  /*24e40*/  ULDC UR6, c[0x0][0x228] ;  /* 0x00008a0000067ab9 */ /* 0x000fe20000000800 */
[----:B------:R-:W-:Y:S01]  /*24e50*/  ULDC UR4, c[0x0][0x22c] ;  /* 0x00008b0000047ab9 */ /* 0x000fe20000000800 */
[----:B------:R-:W-:Y:S01]  /*24e60*/  VIADD R0, R10, 0x61 ;  /* 0x000000610a007836 */ /* 0x000fe20000000000 */
[----:B------:R-:W-:Y:S01]  /*24e70*/  @P6 STG.E desc[UR16][R16.64], R70 ;  /* 0x0000004610006986 */ /* 0x000fe2000c101910 */
        /* <DEDUP_REMOVED lines=22> */
[----:B------:R-:W-:Y:S01]  /*24fe0*/  ULDC UR4, c[0x0][0x22c] ;  /* 0x00008b0000047ab9 */ /* 0x000fe20000000800 */
[----:B------:R-:W-:-:S02]  /*24ff0*/  ULDC UR8, c[0x0][0x228] ;  /* 0x00008a0000087ab9 */ /* 0x000fc40000000800 */
        /* <DEDUP_REMOVED lines=49> */
[C---:B------:R-:W-:Y:S02]  /*25310*/  VIADD R13, R19.reuse, UR26 ;  /* 0x0000001a130d7c36 */ /* 0x040fe40008000000 */
[----:B------:R-:W-:Y:S01]  /*25320*/  ISETP.GE.AND P4, PT, R0, UR4, PT ;  /* 0x0000000400007c0c */ /* 0x000fe2000bf86270 */
[----:B------:R-:W-:Y:S01]  /*25330*/  ULDC UR4, c[0x0][0x228] ;  /* 0x00008a0000047ab9 */ /* 0x000fe20000000800 */
[----:B---3--:R-:W-:Y:S01]  /*25340*/  IMAD.WIDE R14, R19, 0x4, R8 ;  /* 0x00000004130e7825 */ /* 0x008fe200078e0208 */
[----:B------:R-:W-:Y:S01]  /*25350*/  ISETP.LT.AND P2, PT, R12, UR4, !P2 ;  /* 0x000000040c007c0c */ /* 0x000fe2000d741270 */
[----:B------:R-:W-:-:S02]  /*25360*/  ULDC UR4, c[0x0][0x228] ;  /* 0x00008a0000047ab9 */ /* 0x000fc40000000800 */
[----:B------:R-:W-:Y:S01]  /*25370*/  IMAD.WIDE R16, R13, 0x4, R2 ;  /* 0x000000040d107825 */ /* 0x000fe200078e0202 */
[----:B------:R3:W-:Y:S01]  /*25380*/  @P1 STG.E desc[UR16][R14.64], R137 ;  /* 0x000000890e001986 */ /* 0x0007e2000c101910 */
[----:B------:R-:W-:Y:S01]  /*25390*/  ISETP.LT.AND P1, PT, R11, UR4, !P5 ;  /* 0x000000040b007c0c */ /* 0x000fe2000ef21270 */
[----:B------:R-:W-:Y:S01]  /*253a0*/  ULDC UR4, c[0x0][0x22c] ;  /* 0x00008b0000047ab9 */ /* 0x000fe20000000800 */
[----:B------:R-:W-:Y:S01]  /*253b0*/  ISETP.LT.AND P5, PT, R12, UR6, !P5 ;  /* 0x000000060c007c0c */ /* 0x000fe2000efa1270 */
[----:B------:R4:W-:Y:S01]  /*253c0*/  @P3 STG.E desc[UR16][R16.64], R202 ;  /* 0x000000ca10003986 */ /* 0x0009e2000c101910 */
[----:B------:R-:W-:Y:S01]  /*253d0*/  VIADD R19, R13, UR26 ;  /* 0x0000001a0d137c36 */ /* 0x000fe20008000000 */
[----:B------:R-:W-:Y:S01]  /*253e0*/  ISETP.LT.AND P3, PT, R11, UR8, !P6 ;  /* 0x000000080b007c0c */ /* 0x000fe2000f761270 */
[----:B-1----:R-:W-:Y:S01]  /*253f0*/  IMAD.WIDE R4, R13, 0x4, R8 ;  /* 0x000000040d047825 */ /* 0x002fe200078e0208 */
[----:B------:R-:W-:Y:S01]  /*25400*/  IADD3 R0, R10, 0x68, RZ ;  /* 0x000000680a007810 */ /* 0x000fe20007ffe0ff */
[----:B------:R-:W-:Y:S01]  /*25410*/  ULDC UR6, c[0x0][0x228] ;  /* 0x00008a0000067ab9 */ /* 0x000fe20000000800 */
[----:B------:R-:W-:Y:S01]  /*25420*/  ULDC UR8, c[0x0][0x228] ;  /* 0x00008a0000087ab9 */ /* 0x000fe20000000800 */
[C---:B------:R-:W-:Y:S01]  /*25430*/  VIADD R13, R19.reuse, UR26 ;  /* 0x0000001a130d7c36 */ /* 0x040fe20008000000 */
[----:B------:R1:W-:Y:S01]  /*25440*/  @P2 STG.E desc[UR16][R4.64], R222 ;  /* 0x000000de04002986 */ /* 0x0003e2000c101910 */
[C---:B--2---:R-:W-:Y:S01]  /*25450*/  IMAD.WIDE R6, R19.reuse, 0x4, R2 ;  /* 0x0000000413067825 */ /* 0x044fe200078e0202 */
[----:B------:R-:W-:Y:S01]  /*25460*/  ISETP.GE.AND P2, PT, R0, UR4, PT ;  /* 0x0000000400007c0c */ /* 0x000fe2000bf46270 */
[----:B------:R-:W-:Y:S01]  /*25470*/  ULDC UR4, c[0x0][0x22c] ;  /* 0x00008b0000047ab9 */ /* 0x000fe20000000800 */
[----:B------:R-:W-:Y:S01]  /*25480*/  IADD3 R0, R10, 0x69, RZ ;  /* 0x000000690a007810 */ /* 0x000fe20007ffe0ff */
        /* <DEDUP_REMOVED lines=11> */
[----:B------:R-:W-:Y:S01]  /*25540*/  VIADD R0, R10, 0x6a ;  /* 0x0000006a0a007836 */ /* 0x000fe20000000000 */
[----:B------:R-:W-:Y:S01]  /*25550*/  ULDC UR4, c[0x0][0x22c] ;  /* 0x00008b0000047ab9 */ /* 0x000fe20000000800 */
        /* <DEDUP_REMOVED lines=9> */
[----:B------:R-:W-:Y:S01]  /*255f0*/  ULDC UR6, c[0x0][0x228] ;  /* 0x00008a0000067ab9 */ /* 0x000fe20000000800 */
[----:B------:R2:W-:Y:S01]  /*25600*/  @P3 STG.E desc[UR16][R6.64], R75 ;  /* 0x0000004b06003986 */ /* 0x0005e2000c101910 */
[----:B---3--:R-:W-:Y:S01]  /*25610*/  IMAD.WIDE R14, R13, 0x4, R8 ;  /* 0x000000040d0e7825 */ /* 0x008fe200078e0208 */
        /* <DEDUP_REMOVED lines=87> */
[C---:B------:R-:W-:Y:S01]  /*25b90*/  IMAD.WIDE R16, R13.reuse, 0x4, R2 ;  /* 0x000000040d107825 */ /* 0x040fe200078e0202 */
[C---:B------:R-:W-:Y:S01]  /*25ba0*/  ISETP.LT.AND P1, PT, R12.reuse, UR4, !P1 ;  /* 0x000000040c007c0c */ /* 0x040fe2000cf21270 */
[----:B------:R3:W-:Y:S01]  /*25bb0*/  @P4 STG.E desc[UR16][R14.64], R227 ;  /* 0x000000e30e004986 */ /* 0x0007e2000c101910 */
[----:B------:R-:W-:Y:S01]  /*25bc0*/  ULDC UR4, c[0x0][0x228] ;  /* 0x00008a0000047ab9 */ /* 0x000fe20000000800 */
[----:B------:R-:W-:Y:S02]  /*25bd0*/  VIADD R19, R13, UR26 ;  /* 0x0000001a0d137c36 */ /* 0x000fe40008000000 */
[----:B------:R4:W-:Y:S01]  /*25be0*/  @P2 STG.E desc[UR16][R16.64], R79 ;  /* 0x0000004f10002986 */ /* 0x0009e2000c101910 */
[----:B------:R-:W-:Y:S01]  /*25bf0*/  ISETP.LT.AND P2, PT, R11, UR4, !P6 ;  /* 0x000000040b007c0c */ /* 0x000fe2000f741270 */
[----:B--2---:R-:W-:Y:S01]  /*25c00*/  IMAD.WIDE R4, R13, 0x4, R8 ;  /* 0x000000040d047825 */ /* 0x004fe200078e0208 */
[----:B------:R-:W-:Y:S01]  /*25c10*/  ISETP.LT.AND P6, PT, R12, UR6, !P6 ;  /* 0x000000060c007c0c */ /* 0x000fe2000f7c1270 */
[----:B------:R-:W-:Y:S01]  /*25c20*/  ULDC UR4, c[0x0][0x22c] ;  /* 0x00008b0000047ab9 */ /* 0x000fe20000000800 */
[----:B------:R-:W-:Y:S01]  /*25c30*/  ISETP.LT.AND P4, PT, R11, UR8, !P5 ;  /* 0x000000080b007c0c */ /* 0x000fe2000ef81270 */
[----:B------:R-:W-:Y:S01]  /*25c40*/  VIADD R0, R10, 0x73 ;  /* 0x000000730a007836 */ /* 0x000fe20000000000 */
[C---:B------:R-:W-:Y:S01]  /*25c50*/  IADD3 R13, R19.reuse, UR26, RZ ;  /* 0x0000001a130d7c10 */ /* 0x040fe2000fffe0ff */
[----:B------:R2:W-:Y:S01]  /*25c60*/  @P1 STG.E desc[UR16][R4.64], R143 ;  /* 0x0000008f04001986 */ /* 0x0005e2000c101910 */
[C---:B-1----:R-:W-:Y:S01]  /*25c70*/  IMAD.WIDE R6, R19.reuse, 0x4, R2 ;  /* 0x0000000413067825 */ /* 0x042fe200078e0202 */
[----:B------:R-:W-:Y:S01]  /*25c80*/  ULDC UR6, c[0x0][0x228] ;  /* 0x00008a0000067ab9 */ /* 0x000fe20000000800 */
[----:B------:R-:W-:Y:S01]  /*25c90*/  ISETP.GE.AND P1, PT, R0, UR4, PT ;  /* 0x0000000400007c0c */ /* 0x000fe2000bf26270 */
[----:B------:R-:W-:Y:S01]  /*25ca0*/  ULDC UR4, c[0x0][0x22c] ;  /* 0x00008b0000047ab9 */ /* 0x000fe20000000800 */
[----:B------:R-:W-:Y:S01]  /*25cb0*/  VIADD R0, R10, 0x74 ;  /* 0x000000740a007836 */ /* 0x000fe20000000000 */
[----:B------:R-:W-:Y:S01]  /*25cc0*/  ISETP.LT.AND P5, PT, R12, UR6, !P5 ;  /* 0x000000060c007c0c */ /* 0x000fe2000efa1270 */
[----:B---3--:R-:W-:Y:S01]  /*25cd0*/  IMAD.WIDE R14, R19, 0x4, R8 ;  /* 0x00000004130e7825 */ /* 0x008fe200078e0208 */
[----:B------:R1:W-:Y:S01]  /*25ce0*/  @P2 STG.E desc[UR16][R6.64], R208 ;  /* 0x000000d006002986 */ /* 0x0003e2000c101910 */
[----:B------:R-:W-:Y:S01]  /*25cf0*/  ULDC UR6, c[0x0][0x228] ;  /* 0x00008a0000067ab9 */ /* 0x000fe20000000800 */
[----:B------:R-:W-:Y:S01]  /*25d00*/  ULDC UR8, c[0x0][0x228] ;  /* 0x00008a0000087ab9 */ /* 0x000fe20000000800 */
[----:B----4-:R-:W-:Y:S01]  /*25d10*/  IMAD.WIDE R16, R13, 0x4, R2 ;  /* 0x000000040d107825 */ /* 0x010fe200078e0202 */
[----:B------:R-:W-:Y:S01]  /*25d20*/  ISETP.GE.AND P2, PT, R0, UR4, PT ;  /* 0x0000000400007c0c */ /* 0x000fe2000bf46270 */
[----:B------:R3:W-:Y:S01]  /*25d30*/  @P6 STG.E desc[UR16][R14.64], R228 ;  /* 0x000000e40e006986 */ /* 0x0007e2000c101910 */
[----:B------:R-:W-:-:S03]  /*25d40*/  ULDC UR4, c[0x0][0x228] ;  /* 0x00008a0000047ab9 */ /* 0x000fc60000000800 */
[----:B------:R4:W-:Y:S01]  /*25d50*/  @P4 STG.E desc[UR16][R16.64], R144 ;  /* 0x0000009010004986 */ /* 0x0009e2000c101910 */
[----:B------:R-:W-:Y:S01]  /*25d60*/  ISETP.LT.AND P4, PT, R11, UR4, !P3 ;  /* 0x000000040b007c0c */ /* 0x000fe2000df81270 */
[C---:B--2---:R-:W-:Y:S01]  /*25d70*/  IMAD.WIDE R4, R13.reuse, 0x4, R8 ;  /* 0x000000040d047825 */ /* 0x044fe200078e0208 */
[----:B------:R-:W-:Y:S01]  /*25d80*/  ISETP.LT.AND P3, PT, R12, UR6, !P3 ;  /* 0x000000060c007c0c */ /* 0x000fe2000df61270 */
[----:B------:R-:W-:Y:S01]  /*25d90*/  ULDC UR4, c[0x0][0x228] ;  /* 0x00008a0000047ab9 */ /* 0x000fe20000000800 */
[----:B------:R-:W-:Y:S01]  /*25da0*/  IADD3 R13, R13, UR26, RZ ;  /* 0x0000001a0d0d7c10 */ /* 0x000fe2000fffe0ff */
[----:B------:R-:W-:Y:S01]  /*25db0*/  VIADD R0, R10, 0x75 ;  /* 0x000000750a007836 */ /* 0x000fe20000000000 */
[----:B------:R2:W-:Y:S01]  /*25dc0*/  @P5 STG.E desc[UR16][R4.64], R80 ;  /* 0x0000005004005986 */ /* 0x0005e2000c101910 */
[----:B------:R-:W-:Y:S01]  /*25dd0*/  ISETP.LT.AND P6, PT, R11, UR8, !P1 ;  /* 0x000000080b007c0c */ /* 0x000fe2000cfc1270 */
[----:B------:R-:W-:Y:S01]  /*25de0*/  ULDC UR6, c[0x0][0x228] ;  /* 0x00008a0000067ab9 */ /* 0x000fe20000000800 */
[----:B-1----:R-:W-:Y:S01]  /*25df0*/  IMAD.WIDE R6, R13, 0x4, R2 ;  /* 0x000000040d067825 */ /* 0x002fe200078e0202 */
[----:B------:R-:W-:Y:S01]  /*25e00*/  ISETP.GE.AND P5, PT, R0, UR7, PT ;  /* 0x0000000700007c0c */ /* 0x000fe2000bfa6270 */
[----:B------:R-:W-:-:S02]  /*25e10*/  ULDC UR7, c[0x0][0x228] ;  /* 0x00008a0000077ab9 */ /* 0x000fc40000000800 */
[----:B------:R-:W-:Y:S02]  /*25e20*/  VIADD R0, R10, 0x76 ;  /* 0x000000760a007836 */ /* 0x000fe40000000000 */
[C---:B---3--:R-:W-:Y:S01]  /*25e30*/  IMAD.WIDE R14, R13.reuse, 0x4, R8 ;  /* 0x000000040d0e7825 */ /* 0x048fe200078e0208 */
[----:B------:R-:W-:Y:S01]  /*25e40*/  ISETP.LT.AND P1, PT, R12, UR4, !P1 ;  /* 0x000000040c007c0c */ /* 0x000fe2000cf21270 */
[----:B------:R1:W-:Y:S02]  /*25e50*/  @P4 STG.E desc[UR16][R6.64], R209 ;  /* 0x000000d106004986 */ /* 0x0003e4000c101910 */
[----:B------:R-:W-:Y:S01]  /*25e60*/  VIADD R19, R13, UR26 ;  /* 0x0000001a0d137c36 */ /* 0x000fe20008000000 */
[----:B------:R-:W-:Y:S01]  /*25e70*/  ISETP.GE.AND P4, PT, R0, UR5, PT ;  /* 0x0000000500007c0c */ /* 0x000fe2000bf86270 */
[----:B------:R-:W-:Y:S01]  /*25e80*/  ULDC UR4, c[0x0][0x228] ;  /* 0x00008a0000047ab9 */ /* 0x000fe20000000800 */
[----:B------:R3:W-:Y:S01]  /*25e90*/  @P3 STG.E desc[UR16][R14.64], R229 ;  /* 0x000000e50e003986 */ /* 0x0007e2000c101910 */
[----:B------:R-:W-:Y:S01]  /*25ea0*/  ULDC UR5, c[0x0][0x228] ;  /* 0x00008a0000057ab9 */ /* 0x000fe20000000800 */
[----:B----4-:R-:W-:Y:S01]  /*25eb0*/  IMAD.WIDE R16, R19, 0x4, R2 ;  /* 0x0000000413107825 */ /* 0x010fe200078e0202 */
[----:B------:R-:W-:Y:S01]  /*25ec0*/  ISETP.LT.AND P3, PT, R11, UR4, !P2 ;  /* 0x000000040b007c0c */ /* 0x000fe2000d761270 */
[----:B------:R-:W-:Y:S01]  /*25ed0*/  ULDC UR4, c[0x0][0x228] ;  /* 0x00008a0000047ab9 */ /* 0x000fe20000000800 */
[----:B------:R-:W-:Y:S01]  /*25ee0*/  ISETP.LT.AND P2, PT, R12, UR5, !P2 ;  /* 0x000000050c007c0c */ /* 0x000fe2000d741270 */
[C---:B--2---:R-:W-:Y:S01]  /*25ef0*/  IMAD.WIDE R4, R19.reuse, 0x4, R8 ;  /* 0x0000000413047825 */ /* 0x044fe200078e0208 */
[----:B------:R-:W-:Y:S01]  /*25f00*/  IADD3 R19, R19, UR26, RZ ;  /* 0x0000001a13137c10 */ /* 0x000fe2000fffe0ff */
[----:B------:R2:W-:Y:S01]  /*25f10*/  @P6 STG.E desc[UR16][R16.64], R145 ;  /* 0x0000009110006986 */ /* 0x0005e2000c101910 */
[----:B------:R-:W-:Y:S01]  /*25f20*/  ISETP.LT.AND P6, PT, R11, UR4, !P5 ;  /* 0x000000040b007c0c */ /* 0x000fe2000efc1270 */
[----:B------:R-:W-:Y:S01]  /*25f30*/  ULDC UR4, c[0x0][0x228] ;  /* 0x00008a0000047ab9 */ /* 0x000fe20000000800 */
[----:B------:R-:W-:Y:S01]  /*25f40*/  VIADD R13, R10, 0x77 ;  /* 0x000000770a0d7836 */ /* 0x000fe20000000000 */
[----:B------:R-:W-:Y:S01]  /*25f50*/  ULDC UR5, c[0x0][0x228] ;  /* 0x00008a0000057ab9 */ /* 0x000fe20000000800 */
[C---:B-1----:R-:W-:Y:S01]  /*25f60*/  IMAD.WIDE R6, R19.reuse, 0x4, R2 ;  /* 0x0000000413067825 */ /* 0x042fe200078e0202 */
[----:B------:R1:W-:Y:S03]  /*25f70*/  @P1 STG.E desc[UR16][R4.64], R81 ;  /* 0x0000005104001986 */ /* 0x0003e6000c101910 */
[----:B---3--:R-:W-:Y:S01]  /*25f80*/  IMAD.WIDE R14, R19, 0x4, R8 ;  /* 0x00000004130e7825 */ /* 0x008fe200078e0208 */
[----:B------:R-:W-:-:S03]  /*25f90*/  ISETP.LT.AND P5, PT, R12, UR4, !P5 ;  /* 0x000000040c007c0c */ /* 0x000fc6000efa1270 */
[----:B------:R-:W-:Y:S01]  /*25fa0*/  VIADD R21, R19, UR26 ;  /* 0x0000001a13157c36 */ /* 0x000fe20008000000 */
[----:B------:R-:W-:Y:S01]  /*25fb0*/  @P3 STG.E desc[UR16][R6.64], R210 ;  /* 0x000000d206003986 */ /* 0x000fe2000c101910 */
[----:B------:R-:W-:Y:S02]  /*25fc0*/  ULDC UR4, c[0x0][0x228] ;  /* 0x00008a0000047ab9 */ /* 0x000fe40000000800 */
[----:B--2---:R-:W-:Y:S01]  /*25fd0*/  IMAD.WIDE R16, R21, 0x4, R2 ;  /* 0x0000000415107825 */ /* 0x004fe200078e0202 */
[----:B------:R2:W-:Y:S01]  /*25fe0*/  @P2 STG.E desc[UR16][R14.64], R230 ;  /* 0x000000e60e002986 */ /* 0x0005e2000c101910 */
[----:B------:R-:W-:Y:S01]  /*25ff0*/  ISETP.LT.AND P2, PT, R11, UR4, !P4 ;  /* 0x000000040b007c0c */ /* 0x000fe2000e741270 */
[----:B------:R-:W-:Y:S01]  /*26000*/  ULDC UR4, c[0x0][0x228] ;  /* 0x00008a0000047ab9 */ /* 0x000fe20000000800 */
[----:B------:R-:W-:Y:S02]  /*26010*/  ISETP.GE.AND P1, PT, R13, UR15, PT ;  /* 0x0000000f0d007c0c */ /* 0x000fe4000bf26270 */
[----:B------:R-:W-:Y:S01]  /*26020*/  ISETP.LT.AND P4, PT, R12, UR5, !P4 ;  /* 0x000000050c007c0c */ /* 0x000fe2000e781270 */
[----:B------:R3:W-:Y:S01]  /*26030*/  @P6 STG.E desc[UR16][R16.64], R146 ;  /* 0x0000009210006986 */ /* 0x0007e2000c101910 */
[----:B------:R-:W-:Y:S01]  /*26040*/  IADD3 R0, R10, 0x78, RZ ;  /* 0x000000780a007810 */ /* 0x000fe20007ffe0ff */
[----:B-1----:R-:W-:Y:S01]  /*26050*/  IMAD.WIDE R4, R21, 0x4, R8 ;  /* 0x0000000415047825 */ /* 0x002fe200078e0208 */
[----:B------:R-:W-:Y:S01]  /*26060*/  ISETP.LT.AND P6, PT, R11, UR6, !P1 ;  /* 0x000000060b007c0c */ /* 0x000fe2000cfc1270 */
[----:B------:R-:W-:-:S02]  /*26070*/  ULDC UR5, c[0x0][0x228] ;  /* 0x00008a0000057ab9 */ /* 0x000fc40000000800 */
[----:B--2---:R-:W-:Y:S01]  /*26080*/  VIADD R15, R21, UR26 ;  /* 0x0000001a150f7c36 */ /* 0x004fe20008000000 */
[----:B------:R-:W-:Y:S01]  /*26090*/  ISETP.GE.AND P3, PT, R0, UR13, PT ;  /* 0x0000000d00007c0c */ /* 0x000fe2000bf66270 */
[----:B------:R-:W-:Y:S01]  /*260a0*/  VIADD R0, R10, 0x79 ;  /* 0x000000790a007836 */ /* 0x000fe20000000000 */
[----:B------:R-:W-:Y:S01]  /*260b0*/  @P5 STG.E desc[UR16][R4.64], R82 ;  /* 0x0000005204005986 */ /* 0x000fe2000c101910 */
[C---:B------:R-:W-:Y:S01]  /*260c0*/  IMAD.WIDE R6, R15.reuse, 0x4, R2 ;  /* 0x000000040f067825 */ /* 0x040fe200078e0202 */
[C---:B------:R-:W-:Y:S01]  /*260d0*/  IADD3 R13, R15.reuse, UR26, RZ ;  /* 0x0000001a0f0d7c10 */ /* 0x040fe2000fffe0ff */
[----:B------:R-:W-:Y:S02]  /*260e0*/  ULDC UR6, c[0x0][0x228] ;  /* 0x00008a0000067ab9 */ /* 0x000fe40000000800 */
[----:B------:R-:W-:Y:S01]  /*260f0*/  IMAD.WIDE R14, R15, 0x4, R8 ;  /* 0x000000040f0e7825 */ /* 0x000fe200078e0208 */
[----:B------:R-:W-:Y:S01]  /*26100*/  ISETP.LT.AND P1, PT, R12, UR7, !P1 ;  /* 0x000000070c007c0c */ /* 0x000fe2000cf21270 */
[----:B------:R1:W-:Y:S01]  /*26110*/  @P2 STG.E desc[UR16][R6.64], R211 ;  /* 0x000000d306002986 */ /* 0x0003e2000c101910 */
[----:B------:R-:W-:Y:S01]  /*26120*/  ISETP.GE.AND P5, PT, R0, UR11, PT ;  /* 0x0000000b00007c0c */ /* 0x000fe2000bfa6270 */
[----:B---3--:R-:W-:Y:S01]  /*26130*/  IMAD.WIDE R16, R13, 0x4, R2 ;  /* 0x000000040d107825 */ /* 0x008fe200078e0202 */
[----:B------:R-:W-:Y:S01]  /*26140*/  ULDC UR7, c[0x0][0x228] ;  /* 0x00008a0000077ab9 */ /* 0x000fe20000000800 */
[----:B------:R2:W-:Y:S01]  /*26150*/  @P4 STG.E desc[UR16][R14.64], R231 ;  /* 0x000000e70e004986 */ /* 0x0005e2000c101910 */
[C---:B------:R-:W-:Y:S01]  /*26160*/  ISETP.LT.AND P4, PT, R11.reuse, UR4, !P3 ;  /* 0x000000040b007c0c */ /* 0x040fe2000df81270 */
[----:B------:R-:W-:Y:S01]  /*26170*/  VIADD R0, R10, 0x7a ;  /* 0x0000007a0a007836 */ /* 0x000fe20000000000 */
[C---:B------:R-:W-:Y:S01]  /*26180*/  ISETP.LT.AND P3, PT, R12.reuse, UR5, !P3 ;  /* 0x000000050c007c0c */ /* 0x040fe2000df61270 */
[----:B------:R3:W-:Y:S01]  /*26190*/  @P6 STG.E desc[UR16][R16.64], R147 ;  /* 0x0000009310006986 */ /* 0x0007e2000c101910 */
[----:B------:R-:W-:Y:S01]  /*261a0*/  ULDC UR4, c[0x0][0x228] ;  /* 0x00008a0000047ab9 */ /* 0x000fe20000000800 */
[----:B------:R-:W-:Y:S01]  /*261b0*/  ISETP.LT.AND P6, PT, R11, UR6, !P5 ;  /* 0x000000060b007c0c */ /* 0x000fe2000efc1270 */
[----:B------:R-:W-:Y:S01]  /*261c0*/  IMAD.WIDE R18, R13, 0x4, R8 ;  /* 0x000000040d127825 */ /* 0x000fe200078e0208 */
[----:B------:R-:W-:Y:S01]  /*261d0*/  ISETP.LT.AND P5, PT, R12, UR4, !P5 ;  /* 0x000000040c007c0c */ /* 0x000fe2000efa1270 */
[----:B------:R-:W-:-:S02]  /*261e0*/  ULDC UR4, c[0x0][0x228] ;  /* 0x00008a0000047ab9 */ /* 0x000fc40000000800 */
[----:B-1----:R-:W-:Y:S01]  /*261f0*/  VIADD R7, R13, UR26 ;  /* 0x0000001a0d077c36 */ /* 0x002fe20008000000 */
[----:B------:R-:W-:Y:S01]  /*26200*/  ISETP.GE.AND P2, PT, R0, UR9, PT ;  /* 0x0000000900007c0c */ /* 0x000fe2000bf46270 */
[----:B------:R-:W-:Y:S01]  /*26210*/  ULDC UR5, c[0x0][0x228] ;  /* 0x00008a0000057ab9 */ /* 0x000fe20000000800 */
[----:B------:R-:W-:Y:S01]  /*26220*/  IADD3 R0, R10, 0x7b, RZ ;  /* 0x0000007b0a007810 */ /* 0x000fe20007ffe0ff */
[C---:B------:R-:W-:Y:S01]  /*26230*/  VIADD R13, R7.reuse, UR26 ;  /* 0x0000001a070d7c36 */ /* 0x040fe20008000000 */
[----:B------:R-:W-:Y:S01]  /*26240*/  ULDC UR6, c[0x0][0x228] ;  /* 0x00008a0000067ab9 */ /* 0x000fe20000000800 */
[C---:B------:R-:W-:Y:S01]  /*26250*/  IMAD.WIDE R4, R7.reuse, 0x4, R2 ;  /* 0x0000000407047825 */ /* 0x040fe200078e0202 */
[----:B------:R-:W-:Y:S01]  /*26260*/  @P1 STG.E desc[UR16][R18.64], R83 ;  /* 0x0000005312001986 */ /* 0x000fe2000c101910 */
[----:B------:R-:W-:Y:S02]  /*26270*/  ISETP.GE.AND P1, PT, R0, UR19, PT ;  /* 0x0000001300007c0c */ /* 0x000fe4000bf26270 */
[----:B------:R-:W-:Y:S01]  /*26280*/  IMAD.WIDE R6, R7, 0x4, R8 ;  /* 0x0000000407067825 */ /* 0x000fe200078e0208 */
[----:B------:R1:W-:Y:S03]  /*26290*/  @P4 STG.E desc[UR16][R4.64], R236 ;  /* 0x000000ec04004986 */ /* 0x0003e6000c101910 */
[----:B------:R-:W-:-:S02]  /*262a0*/  VIADD R0, R10, 0x7c ;  /* 0x0000007c0a007836 */ /* 0x000fc40000000000 */
[----:B--2---:R-:W-:Y:S01]  /*262b0*/  IMAD.WIDE R14, R13, 0x4, R2 ;  /* 0x000000040d0e7825 */ /* 0x004fe200078e0202 */
[----:B------:R-:W-:Y:S01]  /*262c0*/  @P3 STG.E desc[UR16][R6.64], R212 ;  /* 0x000000d406003986 */ /* 0x000fe2000c101910 */
[----:B------:R-:W-:Y:S01]  /*262d0*/  ISETP.LT.AND P3, PT, R11, UR4, !P2 ;  /* 0x000000040b007c0c */ /* 0x000fe2000d761270 */
[----:B------:R-:W-:Y:S01]  /*262e0*/  ULDC UR4, c[0x0][0x228] ;  /* 0x00008a0000047ab9 */ /* 0x000fe20000000800 */
[C---:B---3--:R-:W-:Y:S01]  /*262f0*/  IMAD.WIDE R16, R13.reuse, 0x4, R8 ;  /* 0x000000040d107825 */ /* 0x048fe200078e0208 */
[----:B------:R-:W-:Y:S01]  /*26300*/  ISETP.GE.AND P4, PT, R0, UR25, PT ;  /* 0x0000001900007c0c */ /* 0x000fe2000bf86270 */
[----:B------:R-:W-:Y:S02]  /*26310*/  @P6 STG.E desc[UR16][R14.64], R84 ;  /* 0x000000540e006986 */ /* 0x000fe4000c101910 */
[----:B------:R-:W-:Y:S01]  /*26320*/  VIADD R13, R13, UR26 ;  /* 0x0000001a0d0d7c36 */ /* 0x000fe20008000000 */
[----:B------:R-:W-:Y:S01]  /*26330*/  ISETP.LT.AND P2, PT, R12, UR4, !P2 ;  /* 0x000000040c007c0c */ /* 0x000fe2000d741270 */
[----:B------:R2:W-:Y:S01]  /*26340*/  @P5 STG.E desc[UR16][R16.64], R24 ;  /* 0x0000001810005986 */ /* 0x0005e2000c101910 */
[----:B------:R-:W-:-:S02]  /*26350*/  ISETP.LT.AND P5, PT, R11, UR5, !P1 ;  /* 0x000000050b007c0c */ /* 0x000fc4000cfa1270 */
[----:B------:R-:W-:Y:S01]  /*26360*/  ISETP.LT.AND P6, PT, R11, UR7, !P4 ;  /* 0x000000070b007c0c */ /* 0x000fe2000e7c1270 */
[C---:B-1----:R-:W-:Y:S01]  /*26370*/  IMAD.WIDE R4, R13.reuse, 0x4, R2 ;  /* 0x000000040d047825 */ /* 0x042fe200078e0202 */
[----:B------:R-:W-:Y:S01]  /*26380*/  ISETP.LT.AND P1, PT, R12, UR6, !P1 ;  /* 0x000000060c007c0c */ /* 0x000fe2000cf21270 */
[----:B------:R-:W-:Y:S01]  /*26390*/  ULDC UR4, c[0x0][0x228] ;  /* 0x00008a0000047ab9 */ /* 0x000fe20000000800 */
[C---:B------:R-:W-:Y:S01]  /*263a0*/  IADD3 R0, R10.reuse, 0x7d, RZ ;  /* 0x0000007d0a007810 */ /* 0x040fe20007ffe0ff */
[C---:B--2---:R-:W-:Y:S02]  /*263b0*/  VIADD R17, R13.reuse, UR26 ;  /* 0x0000001a0d117c36 */ /* 0x044fe40008000000 */
[----:B------:R-:W-:Y:S01]  /*263c0*/  IMAD.WIDE R6, R13, 0x4, R8 ;  /* 0x000000040d067825 */ /* 0x000fe200078e0208 */
[----:B------:R-:W-:Y:S01]  /*263d0*/  @P3 STG.E desc[UR16][R4.64], R237 ;  /* 0x000000ed04003986 */ /* 0x000fe2000c101910 */
[----:B------:R-:W-:Y:S01]  /*263e0*/  ULDC UR6, c[0x0][0x228] ;  /* 0x00008a0000067ab9 */ /* 0x000fe20000000800 */
[C---:B------:R-:W-:Y:S01]  /*263f0*/  IADD3 R21, R17.reuse, UR26, RZ ;  /* 0x0000001a11157c10 */ /* 0x040fe2000fffe0ff */
[----:B------:R-:W-:Y:S01]  /*26400*/  VIADD R10, R10, 0x7e ;  /* 0x0000007e0a0a7836 */ /* 0x000fe20000000000 */
[----:B------:R-:W-:Y:S01]  /*26410*/  ULDC UR5, c[0x0][0x228] ;  /* 0x00008a0000057ab9 */ /* 0x000fe20000000800 */
[----:B------:R-:W-:Y:S01]  /*26420*/  IMAD.WIDE R14, R17, 0x4, R2 ;  /* 0x00000004110e7825 */ /* 0x000fe200078e0202 */
[----:B------:R-:W-:Y:S01]  /*26430*/  ISETP.GE.AND P3, PT, R0, UR23, PT ;  /* 0x0000001700007c0c */ /* 0x000fe2000bf66270 */
[----:B------:R-:W-:-:S02]  /*26440*/  ULDC UR7, c[0x0][0x228] ;  /* 0x00008a0000077ab9 */ /* 0x000fc40000000800 */
[----:B------:R-:W-:Y:S01]  /*26450*/  IMAD.WIDE R16, R17, 0x4, R8 ;  /* 0x0000000411107825 */ /* 0x000fe200078e0208 */
[----:B------:R-:W-:Y:S03]  /*26460*/  @P2 STG.E desc[UR16][R6.64], R213 ;  /* 0x000000d506002986 */ /* 0x000fe6000c101910 */
[----:B------:R-:W-:Y:S01]  /*26470*/  IMAD.WIDE R18, R21, 0x4, R2 ;  /* 0x0000000415127825 */ /* 0x000fe200078e0202 */
[----:B------:R-:W-:Y:S01]  /*26480*/  ISETP.GE.AND P2, PT, R10, UR21, PT ;  /* 0x000000150a007c0c */ /* 0x000fe2000bf46270 */
[----:B------:R1:W-:Y:S04]  /*26490*/  @P5 STG.E desc[UR16][R14.64], R85 ;  /* 0x000000550e005986 */ /* 0x0003e8000c101910 */
[----:B------:R2:W-:Y:S01]  /*264a0*/  @P1 STG.E desc[UR16][R16.64], R25 ;  /* 0x0000001910001986 */ /* 0x0005e2000c101910 */
[----:B------:R-:W-:Y:S01]  /*264b0*/  ISETP.LT.AND P1, PT, R11, UR6, !P0 ;  /* 0x000000060b007c0c */ /* 0x000fe2000c721270 */
[----:B------:R-:W-:-:S02]  /*264c0*/  ULDC UR6, c[0x0][0x228] ;  /* 0x00008a0000067ab9 */ /* 0x000fc40000000800 */
[----:B------:R3:W-:Y:S01]  /*264d0*/  @P6 STG.E desc[UR16][R18.64], R238 ;  /* 0x000000ee12006986 */ /* 0x0007e2000c101910 */
[C---:B------:R-:W-:Y:S01]  /*264e0*/  ISETP.LT.AND P6, PT, R11.reuse, UR4, !P3 ;  /* 0x000000040b007c0c */ /* 0x040fe2000dfc1270 */
[----:B------:R-:W-:Y:S01]  /*264f0*/  ULDC UR4, c[0x0][0x228] ;  /* 0x00008a0000047ab9 */ /* 0x000fe20000000800 */
[----:B------:R-:W-:Y:S01]  /*26500*/  ISETP.LT.AND P5, PT, R11, UR5, !P2 ;  /* 0x000000050b007c0c */ /* 0x000fe2000d7a1270 */
[----:B------:R-:W-:Y:S01]  /*26510*/  VIADD R11, R21, UR26 ;  /* 0x0000001a150b7c36 */ /* 0x000fe20008000000 */
[----:B------:R-:W-:Y:S01]  /*26520*/  ULDC UR5, c[0x0][0x228] ;  /* 0x00008a0000057ab9 */ /* 0x000fe20000000800 */
[C---:B------:R-:W-:Y:S02]  /*26530*/  ISETP.LT.AND P4, PT, R12.reuse, UR4, !P4 ;  /* 0x000000040c007c0c */ /* 0x040fe4000e781270 */
[----:B------:R-:W-:Y:S02]  /*26540*/  ISETP.LT.AND P3, PT, R12, UR5, !P3 ;  /* 0x000000050c007c0c */ /* 0x000fe4000df61270 */
[----:B-1----:R-:W-:-:S02]  /*26550*/  IADD3 R15, R11, UR26, RZ ;  /* 0x0000001a0b0f7c10 */ /* 0x002fc4000fffe0ff */
[C---:B------:R-:W-:Y:S02]  /*26560*/  ISETP.LT.AND P2, PT, R12.reuse, UR6, !P2 ;  /* 0x000000060c007c0c */ /* 0x040fe4000d741270 */
[----:B------:R-:W-:Y:S01]  /*26570*/  ISETP.LT.AND P0, PT, R12, UR7, !P0 ;  /* 0x000000070c007c0c */ /* 0x000fe2000c701270 */
[----:B------:R-:W-:-:S04]  /*26580*/  IMAD.WIDE R4, R21, 0x4, R8 ;  /* 0x0000000415047825 */ /* 0x000fc800078e0208 */
[----:B--2---:R-:W-:Y:S02]  /*26590*/  VIADD R17, R15, UR26 ;  /* 0x0000001a0f117c36 */ /* 0x004fe40008000000 */
[C---:B------:R-:W-:Y:S01]  /*265a0*/  IMAD.WIDE R6, R11.reuse, 0x4, R2 ;  /* 0x000000040b067825 */ /* 0x040fe200078e0202 */
[----:B------:R3:W-:Y:S03]  /*265b0*/  @P4 STG.E desc[UR16][R4.64], R214 ;  /* 0x000000d604004986 */ /* 0x0007e6000c101910 */
[----:B------:R-:W-:Y:S01]  /*265c0*/  IMAD.WIDE R10, R11, 0x4, R8 ;  /* 0x000000040b0a7825 */ /* 0x000fe200078e0208 */
[----:B------:R3:W-:Y:S03]  /*265d0*/  @P6 STG.E desc[UR16][R6.64], R86 ;  /* 0x0000005606006986 */ /* 0x0007e6000c101910 */
[C---:B------:R-:W-:Y:S01]  /*265e0*/  IMAD.WIDE R12, R15.reuse, 0x4, R2 ;  /* 0x000000040f0c7825 */ /* 0x040fe200078e0202 */
[----:B------:R3:W-:Y:S03]  /*265f0*/  @P3 STG.E desc[UR16][R10.64], R26 ;  /* 0x0000001a0a003986 */ /* 0x0007e6000c101910 */
[----:B------:R-:W-:Y:S01]  /*26600*/  IMAD.WIDE R14, R15, 0x4, R8 ;  /* 0x000000040f0e7825 */ /* 0x000fe200078e0208 */
[----:B------:R3:W-:Y:S03]  /*26610*/  @P5 STG.E desc[UR16][R12.64], R239 ;  /* 0x000000ef0c005986 */ /* 0x0007e6000c101910 */
[C---:B------:R-:W-:Y:S01]  /*26620*/  IMAD.WIDE R2, R17.reuse, 0x4, R2 ;  /* 0x0000000411027825 */ /* 0x040fe200078e0202 */
[----:B------:R3:W-:Y:S04]  /*26630*/  @P2 STG.E desc[UR16][R14.64], R215 ;  /* 0x000000d70e002986 */ /* 0x0007e8000c101910 */
[----:B------:R3:W-:Y:S01]  /*26640*/  @P1 STG.E desc[UR16][R2.64], R87 ;  /* 0x0000005702001986 */ /* 0x0007e2000c101910 */
[----:B------:R-:W-:Y:S01]  /*26650*/  IMAD.WIDE R8, R17, 0x4, R8 ;  /* 0x0000000411087825 */ /* 0x000fe200078e0208 */
[----:B------:R-:W-:Y:S06]  /*26660*/  @!P0 EXIT ;  /* 0x000000000000894d */ /* 0x000fec0003800000 */
[----:B------:R-:W-:Y:S01]  /*26670*/  STG.E desc[UR16][R8.64], R27 ;  /* 0x0000001b08007986 */ /* 0x000fe2000c101910 */
[----:B------:R-:W-:Y:S05]  /*26680*/  EXIT ;  /* 0x000000000000794d */ /* 0x000fea0003800000 */
.L_x_2:
[----:B------:R-:W-:-:S00]  /*26690*/  BRA `(.L_x_2) ;  /* 0xfffffffc00fc7947 */ /* 0x000fc0000383ffff */
[----:B------:R-:W-:-:S00]  /*266a0*/  NOP ;  /* 0x0000000000007918 */ /* 0x000fc00000000000 */
        /* <DEDUP_REMOVED lines=13> */
.L_x_3:


//--------------------- .nv.shared.matmul_kernel  --------------------------
	.section	.nv.shared.matmul_kernel,"aw",@nobits
	.sectionflags	@""
	.align	16
	.zero		1024


//--------------------- .nv.shared.reserved.0     --------------------------
	.section	.nv.shared.reserved.0,"aw",@nobits
	.weak		__nv_reservedSMEM_offset_0_alias
	.size		__nv_reservedSMEM_offset_0_alias, 0, 0
	.other		__nv_reservedSMEM_offset_0_alias,@"STO_CUDA_RESERVED_SHARED STV_DEFAULT"
__nv_reservedSMEM_offset_0_alias:
	.zero		0


//--------------------- .nv.constant0.matmul_kernel --------------------------
	.section	.nv.constant0.matmul_kernel,"a",@progbits
	.sectionflags	@""
	.align	4
.nv.constant0.matmul_kernel:
	.zero		608


//--------------------- SYMBOLS --------------------------

	.type		.nv.reservedSmem.offset0,@object
	.size		.nv.reservedSmem.offset0,0x4
